//
// Generated by NVIDIA NVVM Compiler
//
// Compiler Build ID: CL-36424714
// Cuda compilation tools, release 13.0, V13.0.88
// Based on NVVM 20.0.0
//

.version 9.0
.target sm_100
.address_size 64

	// .globl	_ZN3cub18CUB_300001_SM_10006detail11EmptyKernelIvEEvv
// _ZZN3cub18CUB_300001_SM_10006detail6reduce28DeviceReduceSingleTileKernelINS2_10policy_hubIfjN4cuda3std3__44plusIfEEE10Policy1000EN6thrust24THRUST_300001_SM_1000_NS6detail15normal_iteratorINSD_10device_ptrIfEEEEPfjS9_ff6squareIfEEEvT0_T1_T2_T3_T4_T6_E12temp_storage has been demoted
// _ZZN3cub18CUB_300001_SM_10006detail6reduce18DeviceReduceKernelINS2_10policy_hubIfjN4cuda3std3__44plusIfEEE10Policy1000EN6thrust24THRUST_300001_SM_1000_NS6detail15normal_iteratorINSD_10device_ptrIfEEEEjS9_f6squareIfEEEvT0_PT3_T1_NS0_13GridEvenShareISO_EET2_T4_E12temp_storage has been demoted
// _ZZN3cub18CUB_300001_SM_10006detail6reduce28DeviceReduceSingleTileKernelINS2_10policy_hubIfjN4cuda3std3__44plusIfEEE10Policy1000EPfSC_iS9_ffNS7_10__identityEEEvT0_T1_T2_T3_T4_T6_E12temp_storage has been demoted
// _ZZN3cub18CUB_300001_SM_10006detail6reduce28DeviceReduceSingleTileKernelINS2_10policy_hubIfyN4cuda3std3__44plusIfEEE10Policy1000EN6thrust24THRUST_300001_SM_1000_NS6detail15normal_iteratorINSD_10device_ptrIfEEEEPfyS9_ff6squareIfEEEvT0_T1_T2_T3_T4_T6_E12temp_storage has been demoted
// _ZZN3cub18CUB_300001_SM_10006detail6reduce18DeviceReduceKernelINS2_10policy_hubIfyN4cuda3std3__44plusIfEEE10Policy1000EN6thrust24THRUST_300001_SM_1000_NS6detail15normal_iteratorINSD_10device_ptrIfEEEEyS9_f6squareIfEEEvT0_PT3_T1_NS0_13GridEvenShareISO_EET2_T4_E12temp_storage has been demoted
// _ZZN3cub18CUB_300001_SM_10006detail6reduce28DeviceReduceSingleTileKernelINS2_10policy_hubIfyN4cuda3std3__44plusIfEEE10Policy1000EPfSC_iS9_ffNS7_10__identityEEEvT0_T1_T2_T3_T4_T6_E12temp_storage has been demoted
// _ZZN3cub18CUB_300001_SM_10006detail9transform23transform_kernel_ublkcpINS2_19async_copy_policy_tILi128EEEiN4cuda3std3__410multipliesIfEEN6thrust24THRUST_300001_SM_1000_NS6detail15normal_iteratorINSC_10device_ptrIfEEEEJffEEEvT0_iT1_T2_DpNS2_16aligned_base_ptrIT3_EEE3bar has been demoted
// _ZZN3cub18CUB_300001_SM_10006detail9transform23transform_kernel_ublkcpINS2_19async_copy_policy_tILi128EEElN4cuda3std3__410multipliesIfEEN6thrust24THRUST_300001_SM_1000_NS6detail15normal_iteratorINSC_10device_ptrIfEEEEJffEEEvT0_iT1_T2_DpNS2_16aligned_base_ptrIT3_EEE3bar has been demoted
// _ZZN3cub18CUB_300001_SM_10006detail9transform23transform_kernel_ublkcpINS2_19async_copy_policy_tILi128EEEiN4cuda3std3__44plusIfEEN6thrust24THRUST_300001_SM_1000_NS6detail15normal_iteratorINSC_10device_ptrIfEEEEJffEEEvT0_iT1_T2_DpNS2_16aligned_base_ptrIT3_EEE3bar has been demoted
// _ZZN3cub18CUB_300001_SM_10006detail9transform23transform_kernel_ublkcpINS2_19async_copy_policy_tILi128EEElN4cuda3std3__44plusIfEEN6thrust24THRUST_300001_SM_1000_NS6detail15normal_iteratorINSC_10device_ptrIfEEEEJffEEEvT0_iT1_T2_DpNS2_16aligned_base_ptrIT3_EEE3bar has been demoted
.global .align 1 .b8 _ZN34_INTERNAL_7490b9a7_4_k_cu_54babb5d4cuda3std3__45__cpo5beginE[1];
.global .align 1 .b8 _ZN34_INTERNAL_7490b9a7_4_k_cu_54babb5d4cuda3std3__45__cpo3endE[1];
.global .align 1 .b8 _ZN34_INTERNAL_7490b9a7_4_k_cu_54babb5d4cuda3std3__45__cpo6cbeginE[1];
.global .align 1 .b8 _ZN34_INTERNAL_7490b9a7_4_k_cu_54babb5d4cuda3std3__45__cpo4cendE[1];
.global .align 1 .b8 _ZN34_INTERNAL_7490b9a7_4_k_cu_54babb5d4cuda3std3__45__cpo6rbeginE[1];
.global .align 1 .b8 _ZN34_INTERNAL_7490b9a7_4_k_cu_54babb5d4cuda3std3__45__cpo4rendE[1];
.global .align 1 .b8 _ZN34_INTERNAL_7490b9a7_4_k_cu_54babb5d4cuda3std3__45__cpo7crbeginE[1];
.global .align 1 .b8 _ZN34_INTERNAL_7490b9a7_4_k_cu_54babb5d4cuda3std3__45__cpo5crendE[1];
.global .align 1 .b8 _ZN34_INTERNAL_7490b9a7_4_k_cu_54babb5d4cuda3std3__436_GLOBAL__N__7490b9a7_4_k_cu_54babb5d6ignoreE[1];
.global .align 1 .b8 _ZN34_INTERNAL_7490b9a7_4_k_cu_54babb5d4cuda3std3__419piecewise_constructE[1];
.global .align 1 .b8 _ZN34_INTERNAL_7490b9a7_4_k_cu_54babb5d4cuda3std3__48in_placeE[1];
.global .align 1 .b8 _ZN34_INTERNAL_7490b9a7_4_k_cu_54babb5d4cuda3std3__420unreachable_sentinelE[1];
.global .align 1 .b8 _ZN34_INTERNAL_7490b9a7_4_k_cu_54babb5d4cuda3std3__47nulloptE[1];
.global .align 1 .b8 _ZN34_INTERNAL_7490b9a7_4_k_cu_54babb5d4cuda3std3__48unexpectE[1];
.global .align 1 .b8 _ZN34_INTERNAL_7490b9a7_4_k_cu_54babb5d4cuda3std6ranges3__45__cpo4swapE[1];
.global .align 1 .b8 _ZN34_INTERNAL_7490b9a7_4_k_cu_54babb5d4cuda3std6ranges3__45__cpo9iter_moveE[1];
.global .align 1 .b8 _ZN34_INTERNAL_7490b9a7_4_k_cu_54babb5d4cuda3std6ranges3__45__cpo5beginE[1];
.global .align 1 .b8 _ZN34_INTERNAL_7490b9a7_4_k_cu_54babb5d4cuda3std6ranges3__45__cpo3endE[1];
.global .align 1 .b8 _ZN34_INTERNAL_7490b9a7_4_k_cu_54babb5d4cuda3std6ranges3__45__cpo6cbeginE[1];
.global .align 1 .b8 _ZN34_INTERNAL_7490b9a7_4_k_cu_54babb5d4cuda3std6ranges3__45__cpo4cendE[1];
.global .align 1 .b8 _ZN34_INTERNAL_7490b9a7_4_k_cu_54babb5d4cuda3std6ranges3__45__cpo7advanceE[1];
.global .align 1 .b8 _ZN34_INTERNAL_7490b9a7_4_k_cu_54babb5d4cuda3std6ranges3__45__cpo9iter_swapE[1];
.global .align 1 .b8 _ZN34_INTERNAL_7490b9a7_4_k_cu_54babb5d4cuda3std6ranges3__45__cpo4nextE[1];
.global .align 1 .b8 _ZN34_INTERNAL_7490b9a7_4_k_cu_54babb5d4cuda3std6ranges3__45__cpo4prevE[1];
.global .align 1 .b8 _ZN34_INTERNAL_7490b9a7_4_k_cu_54babb5d4cuda3std6ranges3__45__cpo4dataE[1];
.global .align 1 .b8 _ZN34_INTERNAL_7490b9a7_4_k_cu_54babb5d4cuda3std6ranges3__45__cpo5cdataE[1];
.global .align 1 .b8 _ZN34_INTERNAL_7490b9a7_4_k_cu_54babb5d4cuda3std6ranges3__45__cpo4sizeE[1];
.global .align 1 .b8 _ZN34_INTERNAL_7490b9a7_4_k_cu_54babb5d4cuda3std6ranges3__45__cpo5ssizeE[1];
.global .align 1 .b8 _ZN34_INTERNAL_7490b9a7_4_k_cu_54babb5d4cuda3std6ranges3__45__cpo8distanceE[1];
.global .align 1 .b8 _ZN34_INTERNAL_7490b9a7_4_k_cu_54babb5d6thrust24THRUST_300001_SM_1000_NS8cuda_cub3parE[1];
.global .align 1 .b8 _ZN34_INTERNAL_7490b9a7_4_k_cu_54babb5d6thrust24THRUST_300001_SM_1000_NS8cuda_cub10par_nosyncE[1];
.global .align 1 .b8 _ZN34_INTERNAL_7490b9a7_4_k_cu_54babb5d6thrust24THRUST_300001_SM_1000_NS6system6detail10sequential3seqE[1];
.global .align 1 .b8 _ZN34_INTERNAL_7490b9a7_4_k_cu_54babb5d6thrust24THRUST_300001_SM_1000_NS12placeholders2_1E[1];
.global .align 1 .b8 _ZN34_INTERNAL_7490b9a7_4_k_cu_54babb5d6thrust24THRUST_300001_SM_1000_NS12placeholders2_2E[1];
.global .align 1 .b8 _ZN34_INTERNAL_7490b9a7_4_k_cu_54babb5d6thrust24THRUST_300001_SM_1000_NS12placeholders2_3E[1];
.global .align 1 .b8 _ZN34_INTERNAL_7490b9a7_4_k_cu_54babb5d6thrust24THRUST_300001_SM_1000_NS12placeholders2_4E[1];
.global .align 1 .b8 _ZN34_INTERNAL_7490b9a7_4_k_cu_54babb5d6thrust24THRUST_300001_SM_1000_NS12placeholders2_5E[1];
.global .align 1 .b8 _ZN34_INTERNAL_7490b9a7_4_k_cu_54babb5d6thrust24THRUST_300001_SM_1000_NS12placeholders2_6E[1];
.global .align 1 .b8 _ZN34_INTERNAL_7490b9a7_4_k_cu_54babb5d6thrust24THRUST_300001_SM_1000_NS12placeholders2_7E[1];
.global .align 1 .b8 _ZN34_INTERNAL_7490b9a7_4_k_cu_54babb5d6thrust24THRUST_300001_SM_1000_NS12placeholders2_8E[1];
.global .align 1 .b8 _ZN34_INTERNAL_7490b9a7_4_k_cu_54babb5d6thrust24THRUST_300001_SM_1000_NS12placeholders2_9E[1];
.global .align 1 .b8 _ZN34_INTERNAL_7490b9a7_4_k_cu_54babb5d6thrust24THRUST_300001_SM_1000_NS12placeholders3_10E[1];
.global .align 1 .b8 _ZN34_INTERNAL_7490b9a7_4_k_cu_54babb5d6thrust24THRUST_300001_SM_1000_NS3seqE[1];
.extern .shared .align 128 .b8 _ZN3cub18CUB_300001_SM_10006detail9transform4smemE[];

.visible .entry _ZN3cub18CUB_300001_SM_10006detail11EmptyKernelIvEEvv()
{


	ret;

}
	// .globl	_ZN3cub18CUB_300001_SM_10006detail8for_each13static_kernelINS2_12policy_hub_t12policy_500_tEmN6thrust24THRUST_300001_SM_1000_NS8cuda_cub20__uninitialized_fill7functorINS7_10device_ptrIfEEfEEEEvT0_T1_
.visible .entry _ZN3cub18CUB_300001_SM_10006detail8for_each13static_kernelINS2_12policy_hub_t12policy_500_tEmN6thrust24THRUST_300001_SM_1000_NS8cuda_cub20__uninitialized_fill7functorINS7_10device_ptrIfEEfEEEEvT0_T1_(
	.param .u64 _ZN3cub18CUB_300001_SM_10006detail8for_each13static_kernelINS2_12policy_hub_t12policy_500_tEmN6thrust24THRUST_300001_SM_1000_NS8cuda_cub20__uninitialized_fill7functorINS7_10device_ptrIfEEfEEEEvT0_T1__param_0,
	.param .align 8 .b8 _ZN3cub18CUB_300001_SM_10006detail8for_each13static_kernelINS2_12policy_hub_t12policy_500_tEmN6thrust24THRUST_300001_SM_1000_NS8cuda_cub20__uninitialized_fill7functorINS7_10device_ptrIfEEfEEEEvT0_T1__param_1[16]
)
.maxntid 256
{
	.reg .pred 	%p<4>;
	.reg .b16 	%rs<5>;
	.reg .b32 	%r<10>;
	.reg .b32 	%f<3>;
	.reg .b64 	%rd<16>;

	ld.param.f32 	%f2, [_ZN3cub18CUB_300001_SM_10006detail8for_each13static_kernelINS2_12policy_hub_t12policy_500_tEmN6thrust24THRUST_300001_SM_1000_NS8cuda_cub20__uninitialized_fill7functorINS7_10device_ptrIfEEfEEEEvT0_T1__param_1+8];
	ld.param.u64 	%rd4, [_ZN3cub18CUB_300001_SM_10006detail8for_each13static_kernelINS2_12policy_hub_t12policy_500_tEmN6thrust24THRUST_300001_SM_1000_NS8cuda_cub20__uninitialized_fill7functorINS7_10device_ptrIfEEfEEEEvT0_T1__param_1];
	ld.param.u64 	%rd5, [_ZN3cub18CUB_300001_SM_10006detail8for_each13static_kernelINS2_12policy_hub_t12policy_500_tEmN6thrust24THRUST_300001_SM_1000_NS8cuda_cub20__uninitialized_fill7functorINS7_10device_ptrIfEEfEEEEvT0_T1__param_0];
	mov.u32 	%r7, %ctaid.x;
	mul.wide.u32 	%rd1, %r7, 512;
	sub.s64 	%rd2, %rd5, %rd1;
	setp.lt.u64 	%p1, %rd2, 512;
	@%p1 bra 	$L__BB1_2;
	mov.u32 	%r9, %tid.x;
	cvta.to.global.u64 	%rd11, %rd4;
	cvt.u64.u32 	%rd12, %r9;
	add.s64 	%rd13, %rd1, %rd12;
	shl.b64 	%rd14, %rd13, 2;
	add.s64 	%rd15, %rd11, %rd14;
	st.global.f32 	[%rd15], %f2;
	st.global.f32 	[%rd15+1024], %f2;
	bra.uni 	$L__BB1_6;
$L__BB1_2:
	cvta.to.global.u64 	%rd6, %rd4;
	mov.u32 	%r1, %tid.x;
	cvt.u64.u32 	%rd7, %r1;
	setp.le.u64 	%p2, %rd2, %rd7;
	add.s64 	%rd8, %rd1, %rd7;
	shl.b64 	%rd9, %rd8, 2;
	add.s64 	%rd3, %rd6, %rd9;
	@%p2 bra 	$L__BB1_4;
	st.global.f32 	[%rd3], %f2;
$L__BB1_4:
	add.s32 	%r8, %r1, 256;
	cvt.u64.u32 	%rd10, %r8;
	setp.le.u64 	%p3, %rd2, %rd10;
	@%p3 bra 	$L__BB1_6;
	st.global.f32 	[%rd3+1024], %f2;
$L__BB1_6:
	ret;

}
	// .globl	_ZN3cub18CUB_300001_SM_10006detail8for_each13static_kernelINS2_12policy_hub_t12policy_500_tElN6thrust24THRUST_300001_SM_1000_NS8cuda_cub6__fill7functorINS7_6detail15normal_iteratorINS7_10device_ptrIfEEEEfEEEEvT0_T1_
.visible .entry _ZN3cub18CUB_300001_SM_10006detail8for_each13static_kernelINS2_12policy_hub_t12policy_500_tElN6thrust24THRUST_300001_SM_1000_NS8cuda_cub6__fill7functorINS7_6detail15normal_iteratorINS7_10device_ptrIfEEEEfEEEEvT0_T1_(
	.param .u64 _ZN3cub18CUB_300001_SM_10006detail8for_each13static_kernelINS2_12policy_hub_t12policy_500_tElN6thrust24THRUST_300001_SM_1000_NS8cuda_cub6__fill7functorINS7_6detail15normal_iteratorINS7_10device_ptrIfEEEEfEEEEvT0_T1__param_0,
	.param .align 8 .b8 _ZN3cub18CUB_300001_SM_10006detail8for_each13static_kernelINS2_12policy_hub_t12policy_500_tElN6thrust24THRUST_300001_SM_1000_NS8cuda_cub6__fill7functorINS7_6detail15normal_iteratorINS7_10device_ptrIfEEEEfEEEEvT0_T1__param_1[16]
)
.maxntid 256
{
	.reg .pred 	%p<4>;
	.reg .b16 	%rs<5>;
	.reg .b32 	%r<10>;
	.reg .b32 	%f<3>;
	.reg .b64 	%rd<17>;

	ld.param.f32 	%f2, [_ZN3cub18CUB_300001_SM_10006detail8for_each13static_kernelINS2_12policy_hub_t12policy_500_tElN6thrust24THRUST_300001_SM_1000_NS8cuda_cub6__fill7functorINS7_6detail15normal_iteratorINS7_10device_ptrIfEEEEfEEEEvT0_T1__param_1+8];
	ld.param.u64 	%rd5, [_ZN3cub18CUB_300001_SM_10006detail8for_each13static_kernelINS2_12policy_hub_t12policy_500_tElN6thrust24THRUST_300001_SM_1000_NS8cuda_cub6__fill7functorINS7_6detail15normal_iteratorINS7_10device_ptrIfEEEEfEEEEvT0_T1__param_1];
	ld.param.u64 	%rd6, [_ZN3cub18CUB_300001_SM_10006detail8for_each13static_kernelINS2_12policy_hub_t12policy_500_tElN6thrust24THRUST_300001_SM_1000_NS8cuda_cub6__fill7functorINS7_6detail15normal_iteratorINS7_10device_ptrIfEEEEfEEEEvT0_T1__param_0];
	mov.u32 	%r7, %ctaid.x;
	mul.wide.u32 	%rd1, %r7, 512;
	sub.s64 	%rd2, %rd6, %rd1;
	setp.lt.s64 	%p1, %rd2, 512;
	@%p1 bra 	$L__BB2_2;
	mov.u32 	%r9, %tid.x;
	cvta.to.global.u64 	%rd12, %rd5;
	cvt.u64.u32 	%rd13, %r9;
	add.s64 	%rd14, %rd1, %rd13;
	shl.b64 	%rd15, %rd14, 2;
	add.s64 	%rd16, %rd12, %rd15;
	st.global.f32 	[%rd16], %f2;
	st.global.f32 	[%rd16+1024], %f2;
	bra.uni 	$L__BB2_6;
$L__BB2_2:
	cvta.to.global.u64 	%rd7, %rd5;
	mov.u32 	%r1, %tid.x;
	cvt.s64.s32 	%rd3, %rd2;
	cvt.u64.u32 	%rd8, %r1;
	setp.le.s64 	%p2, %rd3, %rd8;
	add.s64 	%rd9, %rd1, %rd8;
	shl.b64 	%rd10, %rd9, 2;
	add.s64 	%rd4, %rd7, %rd10;
	@%p2 bra 	$L__BB2_4;
	st.global.f32 	[%rd4], %f2;
$L__BB2_4:
	add.s32 	%r8, %r1, 256;
	cvt.u64.u32 	%rd11, %r8;
	setp.le.s64 	%p3, %rd3, %rd11;
	@%p3 bra 	$L__BB2_6;
	st.global.f32 	[%rd4+1024], %f2;
$L__BB2_6:
	ret;

}
	// .globl	_ZN3cub18CUB_300001_SM_10006detail8for_each13static_kernelINS2_12policy_hub_t12policy_500_tElN6thrust24THRUST_300001_SM_1000_NS8cuda_cub10__tabulate7functorINS7_6detail15normal_iteratorINS7_10device_ptrIfEEEENS7_6system6detail7generic6detail22compute_sequence_valueIivEElEEEEvT0_T1_
.visible .entry _ZN3cub18CUB_300001_SM_10006detail8for_each13static_kernelINS2_12policy_hub_t12policy_500_tElN6thrust24THRUST_300001_SM_1000_NS8cuda_cub10__tabulate7functorINS7_6detail15normal_iteratorINS7_10device_ptrIfEEEENS7_6system6detail7generic6detail22compute_sequence_valueIivEElEEEEvT0_T1_(
	.param .u64 _ZN3cub18CUB_300001_SM_10006detail8for_each13static_kernelINS2_12policy_hub_t12policy_500_tElN6thrust24THRUST_300001_SM_1000_NS8cuda_cub10__tabulate7functorINS7_6detail15normal_iteratorINS7_10device_ptrIfEEEENS7_6system6detail7generic6detail22compute_sequence_valueIivEElEEEEvT0_T1__param_0,
	.param .align 8 .b8 _ZN3cub18CUB_300001_SM_10006detail8for_each13static_kernelINS2_12policy_hub_t12policy_500_tElN6thrust24THRUST_300001_SM_1000_NS8cuda_cub10__tabulate7functorINS7_6detail15normal_iteratorINS7_10device_ptrIfEEEENS7_6system6detail7generic6detail22compute_sequence_valueIivEElEEEEvT0_T1__param_1[16]
)
.maxntid 256
{
	.reg .pred 	%p<4>;
	.reg .b32 	%r<18>;
	.reg .b32 	%f<5>;
	.reg .b64 	%rd<20>;

	ld.param.u64 	%rd7, [_ZN3cub18CUB_300001_SM_10006detail8for_each13static_kernelINS2_12policy_hub_t12policy_500_tElN6thrust24THRUST_300001_SM_1000_NS8cuda_cub10__tabulate7functorINS7_6detail15normal_iteratorINS7_10device_ptrIfEEEENS7_6system6detail7generic6detail22compute_sequence_valueIivEElEEEEvT0_T1__param_1];
	ld.param.u64 	%rd8, [_ZN3cub18CUB_300001_SM_10006detail8for_each13static_kernelINS2_12policy_hub_t12policy_500_tElN6thrust24THRUST_300001_SM_1000_NS8cuda_cub10__tabulate7functorINS7_6detail15normal_iteratorINS7_10device_ptrIfEEEENS7_6system6detail7generic6detail22compute_sequence_valueIivEElEEEEvT0_T1__param_0];
	ld.param.v2.u32 	{%r3, %r4}, [_ZN3cub18CUB_300001_SM_10006detail8for_each13static_kernelINS2_12policy_hub_t12policy_500_tElN6thrust24THRUST_300001_SM_1000_NS8cuda_cub10__tabulate7functorINS7_6detail15normal_iteratorINS7_10device_ptrIfEEEENS7_6system6detail7generic6detail22compute_sequence_valueIivEElEEEEvT0_T1__param_1+8];
	mov.u32 	%r5, %ctaid.x;
	mul.wide.u32 	%rd1, %r5, 512;
	sub.s64 	%rd2, %rd8, %rd1;
	setp.lt.s64 	%p1, %rd2, 512;
	@%p1 bra 	$L__BB3_2;
	mov.u32 	%r13, %tid.x;
	cvta.to.global.u64 	%rd15, %rd7;
	cvt.u64.u32 	%rd16, %r13;
	add.s64 	%rd17, %rd1, %rd16;
	cvt.u32.u64 	%r14, %rd17;
	mad.lo.s32 	%r15, %r4, %r14, %r3;
	cvt.rn.f32.s32 	%f3, %r15;
	shl.b64 	%rd18, %rd17, 2;
	add.s64 	%rd19, %rd15, %rd18;
	st.global.f32 	[%rd19], %f3;
	add.s32 	%r16, %r14, 256;
	mad.lo.s32 	%r17, %r4, %r16, %r3;
	cvt.rn.f32.s32 	%f4, %r17;
	st.global.f32 	[%rd19+1024], %f4;
	bra.uni 	$L__BB3_6;
$L__BB3_2:
	cvta.to.global.u64 	%rd3, %rd7;
	mov.u32 	%r6, %tid.x;
	cvt.s64.s32 	%rd4, %rd2;
	cvt.u64.u32 	%rd5, %r6;
	setp.le.s64 	%p2, %rd4, %rd5;
	@%p2 bra 	$L__BB3_4;
	add.s64 	%rd9, %rd1, %rd5;
	cvt.u32.u64 	%r7, %rd9;
	mad.lo.s32 	%r8, %r4, %r7, %r3;
	cvt.rn.f32.s32 	%f1, %r8;
	shl.b64 	%rd10, %rd9, 2;
	add.s64 	%rd11, %rd3, %rd10;
	st.global.f32 	[%rd11], %f1;
$L__BB3_4:
	cvt.u32.u64 	%r9, %rd5;
	add.s32 	%r10, %r9, 256;
	cvt.u64.u32 	%rd6, %r10;
	setp.le.s64 	%p3, %rd4, %rd6;
	@%p3 bra 	$L__BB3_6;
	add.s64 	%rd12, %rd1, %rd6;
	shl.b64 	%rd13, %rd12, 2;
	cvt.u32.u64 	%r11, %rd12;
	mad.lo.s32 	%r12, %r4, %r11, %r3;
	cvt.rn.f32.s32 	%f2, %r12;
	add.s64 	%rd14, %rd13, %rd3;
	st.global.f32 	[%rd14], %f2;
$L__BB3_6:
	ret;

}
	// .globl	_ZN3cub18CUB_300001_SM_10006detail8for_each13static_kernelINS2_12policy_hub_t12policy_500_tElN6thrust24THRUST_300001_SM_1000_NS8cuda_cub6__fill7functorINS7_6detail15normal_iteratorINS7_10device_ptrIfEEEEiEEEEvT0_T1_
.visible .entry _ZN3cub18CUB_300001_SM_10006detail8for_each13static_kernelINS2_12policy_hub_t12policy_500_tElN6thrust24THRUST_300001_SM_1000_NS8cuda_cub6__fill7functorINS7_6detail15normal_iteratorINS7_10device_ptrIfEEEEiEEEEvT0_T1_(
	.param .u64 _ZN3cub18CUB_300001_SM_10006detail8for_each13static_kernelINS2_12policy_hub_t12policy_500_tElN6thrust24THRUST_300001_SM_1000_NS8cuda_cub6__fill7functorINS7_6detail15normal_iteratorINS7_10device_ptrIfEEEEiEEEEvT0_T1__param_0,
	.param .align 8 .b8 _ZN3cub18CUB_300001_SM_10006detail8for_each13static_kernelINS2_12policy_hub_t12policy_500_tElN6thrust24THRUST_300001_SM_1000_NS8cuda_cub6__fill7functorINS7_6detail15normal_iteratorINS7_10device_ptrIfEEEEiEEEEvT0_T1__param_1[16]
)
.maxntid 256
{
	.reg .pred 	%p<4>;
	.reg .b16 	%rs<5>;
	.reg .b32 	%r<11>;
	.reg .b32 	%f<3>;
	.reg .b64 	%rd<17>;

	ld.param.u32 	%r2, [_ZN3cub18CUB_300001_SM_10006detail8for_each13static_kernelINS2_12policy_hub_t12policy_500_tElN6thrust24THRUST_300001_SM_1000_NS8cuda_cub6__fill7functorINS7_6detail15normal_iteratorINS7_10device_ptrIfEEEEiEEEEvT0_T1__param_1+8];
	ld.param.u64 	%rd5, [_ZN3cub18CUB_300001_SM_10006detail8for_each13static_kernelINS2_12policy_hub_t12policy_500_tElN6thrust24THRUST_300001_SM_1000_NS8cuda_cub6__fill7functorINS7_6detail15normal_iteratorINS7_10device_ptrIfEEEEiEEEEvT0_T1__param_1];
	ld.param.u64 	%rd6, [_ZN3cub18CUB_300001_SM_10006detail8for_each13static_kernelINS2_12policy_hub_t12policy_500_tElN6thrust24THRUST_300001_SM_1000_NS8cuda_cub6__fill7functorINS7_6detail15normal_iteratorINS7_10device_ptrIfEEEEiEEEEvT0_T1__param_0];
	mov.u32 	%r8, %ctaid.x;
	mul.wide.u32 	%rd1, %r8, 512;
	sub.s64 	%rd2, %rd6, %rd1;
	setp.lt.s64 	%p1, %rd2, 512;
	@%p1 bra 	$L__BB4_2;
	cvt.rn.f32.s32 	%f2, %r2;
	mov.u32 	%r10, %tid.x;
	cvta.to.global.u64 	%rd12, %rd5;
	cvt.u64.u32 	%rd13, %r10;
	add.s64 	%rd14, %rd1, %rd13;
	shl.b64 	%rd15, %rd14, 2;
	add.s64 	%rd16, %rd12, %rd15;
	st.global.f32 	[%rd16], %f2;
	st.global.f32 	[%rd16+1024], %f2;
	bra.uni 	$L__BB4_6;
$L__BB4_2:
	cvta.to.global.u64 	%rd7, %rd5;
	mov.u32 	%r1, %tid.x;
	cvt.s64.s32 	%rd3, %rd2;
	cvt.rn.f32.s32 	%f1, %r2;
	cvt.u64.u32 	%rd8, %r1;
	setp.le.s64 	%p2, %rd3, %rd8;
	add.s64 	%rd9, %rd1, %rd8;
	shl.b64 	%rd10, %rd9, 2;
	add.s64 	%rd4, %rd7, %rd10;
	@%p2 bra 	$L__BB4_4;
	st.global.f32 	[%rd4], %f1;
$L__BB4_4:
	add.s32 	%r9, %r1, 256;
	cvt.u64.u32 	%rd11, %r9;
	setp.le.s64 	%p3, %rd3, %rd11;
	@%p3 bra 	$L__BB4_6;
	st.global.f32 	[%rd4+1024], %f1;
$L__BB4_6:
	ret;

}
	// .globl	_ZN3cub18CUB_300001_SM_10006detail9transform16transform_kernelINS2_10policy_hubILb1EN4cuda3std3__45tupleIJN6thrust24THRUST_300001_SM_1000_NS6detail15normal_iteratorINSA_10device_ptrIfEEEESF_EEEE10policy1000Ei13saxpy_functorSF_JPfSK_EEEvT0_iT1_T2_DpNS2_10kernel_argIT3_EE
.visible .entry _ZN3cub18CUB_300001_SM_10006detail9transform16transform_kernelINS2_10policy_hubILb1EN4cuda3std3__45tupleIJN6thrust24THRUST_300001_SM_1000_NS6detail15normal_iteratorINSA_10device_ptrIfEEEESF_EEEE10policy1000Ei13saxpy_functorSF_JPfSK_EEEvT0_iT1_T2_DpNS2_10kernel_argIT3_EE(
	.param .u32 _ZN3cub18CUB_300001_SM_10006detail9transform16transform_kernelINS2_10policy_hubILb1EN4cuda3std3__45tupleIJN6thrust24THRUST_300001_SM_1000_NS6detail15normal_iteratorINSA_10device_ptrIfEEEESF_EEEE10policy1000Ei13saxpy_functorSF_JPfSK_EEEvT0_iT1_T2_DpNS2_10kernel_argIT3_EE_param_0,
	.param .u32 _ZN3cub18CUB_300001_SM_10006detail9transform16transform_kernelINS2_10policy_hubILb1EN4cuda3std3__45tupleIJN6thrust24THRUST_300001_SM_1000_NS6detail15normal_iteratorINSA_10device_ptrIfEEEESF_EEEE10policy1000Ei13saxpy_functorSF_JPfSK_EEEvT0_iT1_T2_DpNS2_10kernel_argIT3_EE_param_1,
	.param .align 4 .b8 _ZN3cub18CUB_300001_SM_10006detail9transform16transform_kernelINS2_10policy_hubILb1EN4cuda3std3__45tupleIJN6thrust24THRUST_300001_SM_1000_NS6detail15normal_iteratorINSA_10device_ptrIfEEEESF_EEEE10policy1000Ei13saxpy_functorSF_JPfSK_EEEvT0_iT1_T2_DpNS2_10kernel_argIT3_EE_param_2[4],
	.param .align 8 .b8 _ZN3cub18CUB_300001_SM_10006detail9transform16transform_kernelINS2_10policy_hubILb1EN4cuda3std3__45tupleIJN6thrust24THRUST_300001_SM_1000_NS6detail15normal_iteratorINSA_10device_ptrIfEEEESF_EEEE10policy1000Ei13saxpy_functorSF_JPfSK_EEEvT0_iT1_T2_DpNS2_10kernel_argIT3_EE_param_3[8],
	.param .align 8 .b8 _ZN3cub18CUB_300001_SM_10006detail9transform16transform_kernelINS2_10policy_hubILb1EN4cuda3std3__45tupleIJN6thrust24THRUST_300001_SM_1000_NS6detail15normal_iteratorINSA_10device_ptrIfEEEESF_EEEE10policy1000Ei13saxpy_functorSF_JPfSK_EEEvT0_iT1_T2_DpNS2_10kernel_argIT3_EE_param_4[16],
	.param .align 8 .b8 _ZN3cub18CUB_300001_SM_10006detail9transform16transform_kernelINS2_10policy_hubILb1EN4cuda3std3__45tupleIJN6thrust24THRUST_300001_SM_1000_NS6detail15normal_iteratorINSA_10device_ptrIfEEEESF_EEEE10policy1000Ei13saxpy_functorSF_JPfSK_EEEvT0_iT1_T2_DpNS2_10kernel_argIT3_EE_param_5[16]
)
.maxntid 128
{
	.reg .pred 	%p<38>;
	.reg .b32 	%r<81>;
	.reg .b32 	%f<93>;
	.reg .b64 	%rd<97>;

	ld.param.f32 	%f2, [_ZN3cub18CUB_300001_SM_10006detail9transform16transform_kernelINS2_10policy_hubILb1EN4cuda3std3__45tupleIJN6thrust24THRUST_300001_SM_1000_NS6detail15normal_iteratorINSA_10device_ptrIfEEEESF_EEEE10policy1000Ei13saxpy_functorSF_JPfSK_EEEvT0_iT1_T2_DpNS2_10kernel_argIT3_EE_param_2];
	ld.param.u32 	%r45, [_ZN3cub18CUB_300001_SM_10006detail9transform16transform_kernelINS2_10policy_hubILb1EN4cuda3std3__45tupleIJN6thrust24THRUST_300001_SM_1000_NS6detail15normal_iteratorINSA_10device_ptrIfEEEESF_EEEE10policy1000Ei13saxpy_functorSF_JPfSK_EEEvT0_iT1_T2_DpNS2_10kernel_argIT3_EE_param_0];
	ld.param.u64 	%rd27, [_ZN3cub18CUB_300001_SM_10006detail9transform16transform_kernelINS2_10policy_hubILb1EN4cuda3std3__45tupleIJN6thrust24THRUST_300001_SM_1000_NS6detail15normal_iteratorINSA_10device_ptrIfEEEESF_EEEE10policy1000Ei13saxpy_functorSF_JPfSK_EEEvT0_iT1_T2_DpNS2_10kernel_argIT3_EE_param_5];
	ld.param.u64 	%rd25, [_ZN3cub18CUB_300001_SM_10006detail9transform16transform_kernelINS2_10policy_hubILb1EN4cuda3std3__45tupleIJN6thrust24THRUST_300001_SM_1000_NS6detail15normal_iteratorINSA_10device_ptrIfEEEESF_EEEE10policy1000Ei13saxpy_functorSF_JPfSK_EEEvT0_iT1_T2_DpNS2_10kernel_argIT3_EE_param_4];
	ld.param.u64 	%rd29, [_ZN3cub18CUB_300001_SM_10006detail9transform16transform_kernelINS2_10policy_hubILb1EN4cuda3std3__45tupleIJN6thrust24THRUST_300001_SM_1000_NS6detail15normal_iteratorINSA_10device_ptrIfEEEESF_EEEE10policy1000Ei13saxpy_functorSF_JPfSK_EEEvT0_iT1_T2_DpNS2_10kernel_argIT3_EE_param_3];
	ld.param.u32 	%r44, [_ZN3cub18CUB_300001_SM_10006detail9transform16transform_kernelINS2_10policy_hubILb1EN4cuda3std3__45tupleIJN6thrust24THRUST_300001_SM_1000_NS6detail15normal_iteratorINSA_10device_ptrIfEEEESF_EEEE10policy1000Ei13saxpy_functorSF_JPfSK_EEEvT0_iT1_T2_DpNS2_10kernel_argIT3_EE_param_1];
	cvta.to.global.u64 	%rd1, %rd29;
	cvta.to.global.u64 	%rd2, %rd25;
	cvta.to.global.u64 	%rd3, %rd27;
	shl.b32 	%r1, %r44, 7;
	mov.u32 	%r46, %ctaid.x;
	mul.lo.s32 	%r2, %r1, %r46;
	sub.s32 	%r3, %r45, %r2;
	min.s32 	%r4, %r1, %r3;
	shl.b32 	%r5, %r4, 2;
	mov.u32 	%r6, %tid.x;
	shl.b32 	%r71, %r6, 7;
	setp.ge.s32 	%p1, %r71, %r5;
	@%p1 bra 	$L__BB5_5;
	mul.wide.u32 	%rd4, %r6, 128;
	add.s64 	%rd30, %rd2, %rd4;
	mul.wide.s32 	%rd5, %r2, 4;
	add.s64 	%rd94, %rd30, %rd5;
	mov.u32 	%r70, %r71;
$L__BB5_2:
	.pragma "nounroll";
	// begin inline asm
	prefetch.global.L2 [%rd94];
	// end inline asm
	add.s32 	%r70, %r70, 16384;
	add.s64 	%rd94, %rd94, 16384;
	setp.lt.s32 	%p2, %r70, %r5;
	@%p2 bra 	$L__BB5_2;
	add.s64 	%rd32, %rd3, %rd4;
	add.s64 	%rd95, %rd32, %rd5;
$L__BB5_4:
	.pragma "nounroll";
	// begin inline asm
	prefetch.global.L2 [%rd95];
	// end inline asm
	add.s32 	%r71, %r71, 16384;
	add.s64 	%rd95, %rd95, 16384;
	setp.lt.s32 	%p3, %r71, %r5;
	@%p3 bra 	$L__BB5_4;
$L__BB5_5:
	mul.wide.s32 	%rd96, %r2, 4;
	add.s64 	%rd12, %rd2, %rd96;
	add.s64 	%rd13, %rd3, %rd96;
	add.s64 	%rd14, %rd1, %rd96;
	setp.gt.s32 	%p4, %r1, %r3;
	@%p4 bra 	$L__BB5_18;
	setp.lt.s32 	%p5, %r44, 1;
	@%p5 bra 	$L__BB5_59;
	setp.lt.u32 	%p6, %r44, 8;
	mov.b32 	%r79, 0;
	@%p6 bra 	$L__BB5_10;
	and.b32  	%r48, %r44, 2147483640;
	neg.s32 	%r73, %r48;
	mul.wide.u32 	%rd35, %r6, 4;
	add.s64 	%rd15, %rd1, %rd35;
	add.s64 	%rd36, %rd96, 1536;
	add.s64 	%rd17, %rd2, %rd36;
	add.s32 	%r72, %r6, 128;
	add.s64 	%rd18, %rd3, %rd36;
	add.s64 	%rd19, %rd1, %rd36;
$L__BB5_9:
	.pragma "nounroll";
	and.b32  	%r79, %r44, 2147483640;
	mul.wide.s32 	%rd37, %r72, 4;
	add.s64 	%rd38, %rd17, %rd37;
	add.s64 	%rd39, %rd18, %rd37;
	add.s64 	%rd40, %rd19, %rd37;
	cvta.to.global.u64 	%rd41, %rd25;
	mul.wide.u32 	%rd42, %r6, 4;
	add.s64 	%rd43, %rd41, %rd42;
	add.s64 	%rd44, %rd43, %rd96;
	cvta.to.global.u64 	%rd45, %rd27;
	add.s64 	%rd46, %rd45, %rd42;
	add.s64 	%rd47, %rd46, %rd96;
	ld.global.f32 	%f3, [%rd44];
	ld.global.f32 	%f4, [%rd47];
	fma.rn.f32 	%f5, %f2, %f3, %f4;
	add.s64 	%rd48, %rd15, %rd96;
	st.global.f32 	[%rd48], %f5;
	ld.global.f32 	%f6, [%rd38+-1536];
	ld.global.f32 	%f7, [%rd39+-1536];
	fma.rn.f32 	%f8, %f2, %f6, %f7;
	st.global.f32 	[%rd40+-1536], %f8;
	ld.global.f32 	%f9, [%rd38+-1024];
	ld.global.f32 	%f10, [%rd39+-1024];
	fma.rn.f32 	%f11, %f2, %f9, %f10;
	st.global.f32 	[%rd40+-1024], %f11;
	ld.global.f32 	%f12, [%rd38+-512];
	ld.global.f32 	%f13, [%rd39+-512];
	fma.rn.f32 	%f14, %f2, %f12, %f13;
	st.global.f32 	[%rd40+-512], %f14;
	ld.global.f32 	%f15, [%rd38];
	ld.global.f32 	%f16, [%rd39];
	fma.rn.f32 	%f17, %f2, %f15, %f16;
	st.global.f32 	[%rd40], %f17;
	ld.global.f32 	%f18, [%rd38+512];
	ld.global.f32 	%f19, [%rd39+512];
	fma.rn.f32 	%f20, %f2, %f18, %f19;
	st.global.f32 	[%rd40+512], %f20;
	ld.global.f32 	%f21, [%rd38+1024];
	ld.global.f32 	%f22, [%rd39+1024];
	fma.rn.f32 	%f23, %f2, %f21, %f22;
	st.global.f32 	[%rd40+1024], %f23;
	ld.global.f32 	%f24, [%rd38+1536];
	ld.global.f32 	%f25, [%rd39+1536];
	fma.rn.f32 	%f26, %f2, %f24, %f25;
	st.global.f32 	[%rd40+1536], %f26;
	add.s32 	%r73, %r73, 8;
	add.s64 	%rd96, %rd96, 4096;
	add.s32 	%r72, %r72, 1024;
	setp.eq.s32 	%p7, %r73, 0;
	@%p7 bra 	$L__BB5_10;
	bra.uni 	$L__BB5_9;
$L__BB5_10:
	and.b32  	%r38, %r44, 7;
	setp.eq.s32 	%p8, %r38, 0;
	@%p8 bra 	$L__BB5_59;
	and.b32  	%r39, %r44, 3;
	setp.lt.u32 	%p9, %r38, 4;
	@%p9 bra 	$L__BB5_13;
	shl.b32 	%r49, %r79, 7;
	add.s32 	%r50, %r49, %r6;
	mul.wide.s32 	%rd49, %r50, 4;
	add.s64 	%rd50, %rd12, %rd49;
	add.s64 	%rd51, %rd13, %rd49;
	ld.global.f32 	%f27, [%rd50];
	ld.global.f32 	%f28, [%rd51];
	fma.rn.f32 	%f29, %f2, %f27, %f28;
	add.s64 	%rd52, %rd14, %rd49;
	st.global.f32 	[%rd52], %f29;
	ld.global.f32 	%f30, [%rd50+512];
	ld.global.f32 	%f31, [%rd51+512];
	fma.rn.f32 	%f32, %f2, %f30, %f31;
	st.global.f32 	[%rd52+512], %f32;
	ld.global.f32 	%f33, [%rd50+1024];
	ld.global.f32 	%f34, [%rd51+1024];
	fma.rn.f32 	%f35, %f2, %f33, %f34;
	st.global.f32 	[%rd52+1024], %f35;
	ld.global.f32 	%f36, [%rd50+1536];
	ld.global.f32 	%f37, [%rd51+1536];
	fma.rn.f32 	%f38, %f2, %f36, %f37;
	st.global.f32 	[%rd52+1536], %f38;
	add.s32 	%r79, %r79, 4;
$L__BB5_13:
	setp.eq.s32 	%p10, %r39, 0;
	@%p10 bra 	$L__BB5_59;
	setp.eq.s32 	%p11, %r39, 1;
	@%p11 bra 	$L__BB5_16;
	shl.b32 	%r51, %r79, 7;
	add.s32 	%r52, %r51, %r6;
	mul.wide.s32 	%rd53, %r52, 4;
	add.s64 	%rd54, %rd12, %rd53;
	add.s64 	%rd55, %rd13, %rd53;
	ld.global.f32 	%f39, [%rd54];
	ld.global.f32 	%f40, [%rd55];
	fma.rn.f32 	%f41, %f2, %f39, %f40;
	add.s64 	%rd56, %rd14, %rd53;
	st.global.f32 	[%rd56], %f41;
	ld.global.f32 	%f42, [%rd54+512];
	ld.global.f32 	%f43, [%rd55+512];
	fma.rn.f32 	%f44, %f2, %f42, %f43;
	st.global.f32 	[%rd56+512], %f44;
	add.s32 	%r79, %r79, 2;
$L__BB5_16:
	and.b32  	%r53, %r44, 1;
	setp.eq.b32 	%p12, %r53, 1;
	not.pred 	%p13, %p12;
	@%p13 bra 	$L__BB5_59;
	shl.b32 	%r54, %r79, 7;
	add.s32 	%r55, %r54, %r6;
	mul.wide.s32 	%rd57, %r55, 4;
	add.s64 	%rd58, %rd12, %rd57;
	add.s64 	%rd59, %rd13, %rd57;
	ld.global.f32 	%f45, [%rd58];
	ld.global.f32 	%f46, [%rd59];
	fma.rn.f32 	%f47, %f2, %f45, %f46;
	add.s64 	%rd60, %rd14, %rd57;
	st.global.f32 	[%rd60], %f47;
	bra.uni 	$L__BB5_59;
$L__BB5_18:
	setp.lt.s32 	%p14, %r44, 1;
	@%p14 bra 	$L__BB5_59;
	and.b32  	%r14, %r44, 7;
	setp.lt.u32 	%p15, %r44, 8;
	mov.b32 	%r75, 0;
	@%p15 bra 	$L__BB5_38;
	and.b32  	%r75, %r44, 2147483640;
	mov.b32 	%r74, 0;
$L__BB5_21:
	.pragma "nounroll";
	shl.b32 	%r58, %r74, 7;
	add.s32 	%r22, %r58, %r6;
	setp.ge.s32 	%p16, %r22, %r4;
	@%p16 bra 	$L__BB5_23;
	mul.wide.u32 	%rd61, %r22, 4;
	add.s64 	%rd62, %rd12, %rd61;
	add.s64 	%rd63, %rd13, %rd61;
	ld.global.f32 	%f48, [%rd62];
	ld.global.f32 	%f49, [%rd63];
	fma.rn.f32 	%f50, %f2, %f48, %f49;
	add.s64 	%rd64, %rd14, %rd61;
	st.global.f32 	[%rd64], %f50;
$L__BB5_23:
	add.s32 	%r59, %r22, 128;
	setp.ge.s32 	%p17, %r59, %r4;
	mul.wide.s32 	%rd65, %r59, 4;
	add.s64 	%rd22, %rd12, %rd65;
	add.s64 	%rd23, %rd13, %rd65;
	add.s64 	%rd24, %rd14, %rd65;
	@%p17 bra 	$L__BB5_25;
	ld.global.f32 	%f51, [%rd22];
	ld.global.f32 	%f52, [%rd23];
	fma.rn.f32 	%f53, %f2, %f51, %f52;
	st.global.f32 	[%rd24], %f53;
$L__BB5_25:
	add.s32 	%r60, %r22, 256;
	setp.ge.s32 	%p18, %r60, %r4;
	@%p18 bra 	$L__BB5_27;
	ld.global.f32 	%f54, [%rd22+512];
	ld.global.f32 	%f55, [%rd23+512];
	fma.rn.f32 	%f56, %f2, %f54, %f55;
	st.global.f32 	[%rd24+512], %f56;
$L__BB5_27:
	add.s32 	%r61, %r22, 384;
	setp.ge.s32 	%p19, %r61, %r4;
	@%p19 bra 	$L__BB5_29;
	ld.global.f32 	%f57, [%rd22+1024];
	ld.global.f32 	%f58, [%rd23+1024];
	fma.rn.f32 	%f59, %f2, %f57, %f58;
	st.global.f32 	[%rd24+1024], %f59;
$L__BB5_29:
	add.s32 	%r62, %r22, 512;
	setp.ge.s32 	%p20, %r62, %r4;
	@%p20 bra 	$L__BB5_31;
	ld.global.f32 	%f60, [%rd22+1536];
	ld.global.f32 	%f61, [%rd23+1536];
	fma.rn.f32 	%f62, %f2, %f60, %f61;
	st.global.f32 	[%rd24+1536], %f62;
$L__BB5_31:
	add.s32 	%r63, %r22, 640;
	setp.ge.s32 	%p21, %r63, %r4;
	@%p21 bra 	$L__BB5_33;
	ld.global.f32 	%f63, [%rd22+2048];
	ld.global.f32 	%f64, [%rd23+2048];
	fma.rn.f32 	%f65, %f2, %f63, %f64;
	st.global.f32 	[%rd24+2048], %f65;
$L__BB5_33:
	add.s32 	%r64, %r22, 768;
	setp.ge.s32 	%p22, %r64, %r4;
	@%p22 bra 	$L__BB5_35;
	ld.global.f32 	%f66, [%rd22+2560];
	ld.global.f32 	%f67, [%rd23+2560];
	fma.rn.f32 	%f68, %f2, %f66, %f67;
	st.global.f32 	[%rd24+2560], %f68;
$L__BB5_35:
	add.s32 	%r65, %r22, 896;
	setp.ge.s32 	%p23, %r65, %r4;
	@%p23 bra 	$L__BB5_37;
	ld.global.f32 	%f69, [%rd22+3072];
	ld.global.f32 	%f70, [%rd23+3072];
	fma.rn.f32 	%f71, %f2, %f69, %f70;
	st.global.f32 	[%rd24+3072], %f71;
$L__BB5_37:
	add.s32 	%r74, %r74, 8;
	setp.ne.s32 	%p24, %r74, %r75;
	@%p24 bra 	$L__BB5_21;
$L__BB5_38:
	setp.eq.s32 	%p25, %r14, 0;
	@%p25 bra 	$L__BB5_59;
	and.b32  	%r25, %r44, 3;
	setp.lt.u32 	%p26, %r14, 4;
	@%p26 bra 	$L__BB5_49;
	shl.b32 	%r66, %r75, 7;
	add.s32 	%r26, %r66, %r6;
	setp.ge.s32 	%p27, %r26, %r4;
	@%p27 bra 	$L__BB5_42;
	mul.wide.s32 	%rd66, %r26, 4;
	add.s64 	%rd67, %rd12, %rd66;
	add.s64 	%rd68, %rd13, %rd66;
	ld.global.f32 	%f72, [%rd67];
	ld.global.f32 	%f73, [%rd68];
	fma.rn.f32 	%f74, %f2, %f72, %f73;
	add.s64 	%rd69, %rd14, %rd66;
	st.global.f32 	[%rd69], %f74;
$L__BB5_42:
	add.s32 	%r27, %r26, 128;
	setp.ge.s32 	%p28, %r27, %r4;
	@%p28 bra 	$L__BB5_44;
	mul.wide.s32 	%rd70, %r27, 4;
	add.s64 	%rd71, %rd12, %rd70;
	add.s64 	%rd72, %rd13, %rd70;
	ld.global.f32 	%f75, [%rd71];
	ld.global.f32 	%f76, [%rd72];
	fma.rn.f32 	%f77, %f2, %f75, %f76;
	add.s64 	%rd73, %rd14, %rd70;
	st.global.f32 	[%rd73], %f77;
$L__BB5_44:
	add.s32 	%r28, %r26, 256;
	setp.ge.s32 	%p29, %r28, %r4;
	@%p29 bra 	$L__BB5_46;
	mul.wide.s32 	%rd74, %r28, 4;
	add.s64 	%rd75, %rd12, %rd74;
	add.s64 	%rd76, %rd13, %rd74;
	ld.global.f32 	%f78, [%rd75];
	ld.global.f32 	%f79, [%rd76];
	fma.rn.f32 	%f80, %f2, %f78, %f79;
	add.s64 	%rd77, %rd14, %rd74;
	st.global.f32 	[%rd77], %f80;
$L__BB5_46:
	add.s32 	%r29, %r26, 384;
	setp.ge.s32 	%p30, %r29, %r4;
	@%p30 bra 	$L__BB5_48;
	mul.wide.s32 	%rd78, %r29, 4;
	add.s64 	%rd79, %rd12, %rd78;
	add.s64 	%rd80, %rd13, %rd78;
	ld.global.f32 	%f81, [%rd79];
	ld.global.f32 	%f82, [%rd80];
	fma.rn.f32 	%f83, %f2, %f81, %f82;
	add.s64 	%rd81, %rd14, %rd78;
	st.global.f32 	[%rd81], %f83;
$L__BB5_48:
	add.s32 	%r75, %r75, 4;
$L__BB5_49:
	setp.eq.s32 	%p31, %r25, 0;
	@%p31 bra 	$L__BB5_59;
	setp.eq.s32 	%p32, %r25, 1;
	@%p32 bra 	$L__BB5_56;
	shl.b32 	%r67, %r75, 7;
	add.s32 	%r32, %r67, %r6;
	setp.ge.s32 	%p33, %r32, %r4;
	@%p33 bra 	$L__BB5_53;
	mul.wide.s32 	%rd82, %r32, 4;
	add.s64 	%rd83, %rd12, %rd82;
	add.s64 	%rd84, %rd13, %rd82;
	ld.global.f32 	%f84, [%rd83];
	ld.global.f32 	%f85, [%rd84];
	fma.rn.f32 	%f86, %f2, %f84, %f85;
	add.s64 	%rd85, %rd14, %rd82;
	st.global.f32 	[%rd85], %f86;
$L__BB5_53:
	add.s32 	%r33, %r32, 128;
	setp.ge.s32 	%p34, %r33, %r4;
	@%p34 bra 	$L__BB5_55;
	mul.wide.s32 	%rd86, %r33, 4;
	add.s64 	%rd87, %rd12, %rd86;
	add.s64 	%rd88, %rd13, %rd86;
	ld.global.f32 	%f87, [%rd87];
	ld.global.f32 	%f88, [%rd88];
	fma.rn.f32 	%f89, %f2, %f87, %f88;
	add.s64 	%rd89, %rd14, %rd86;
	st.global.f32 	[%rd89], %f89;
$L__BB5_55:
	add.s32 	%r75, %r75, 2;
$L__BB5_56:
	and.b32  	%r68, %r44, 1;
	setp.eq.b32 	%p35, %r68, 1;
	not.pred 	%p36, %p35;
	@%p36 bra 	$L__BB5_59;
	shl.b32 	%r69, %r75, 7;
	add.s32 	%r36, %r69, %r6;
	setp.ge.s32 	%p37, %r36, %r4;
	@%p37 bra 	$L__BB5_59;
	mul.wide.s32 	%rd90, %r36, 4;
	add.s64 	%rd91, %rd12, %rd90;
	add.s64 	%rd92, %rd13, %rd90;
	ld.global.f32 	%f90, [%rd91];
	ld.global.f32 	%f91, [%rd92];
	fma.rn.f32 	%f92, %f2, %f90, %f91;
	add.s64 	%rd93, %rd14, %rd90;
	st.global.f32 	[%rd93], %f92;
$L__BB5_59:
	ret;

}
	// .globl	_ZN3cub18CUB_300001_SM_10006detail9transform16transform_kernelINS2_10policy_hubILb1EN4cuda3std3__45tupleIJN6thrust24THRUST_300001_SM_1000_NS6detail15normal_iteratorINSA_10device_ptrIfEEEESF_EEEE10policy1000El13saxpy_functorSF_JPfSK_EEEvT0_iT1_T2_DpNS2_10kernel_argIT3_EE
.visible .entry _ZN3cub18CUB_300001_SM_10006detail9transform16transform_kernelINS2_10policy_hubILb1EN4cuda3std3__45tupleIJN6thrust24THRUST_300001_SM_1000_NS6detail15normal_iteratorINSA_10device_ptrIfEEEESF_EEEE10policy1000El13saxpy_functorSF_JPfSK_EEEvT0_iT1_T2_DpNS2_10kernel_argIT3_EE(
	.param .u64 _ZN3cub18CUB_300001_SM_10006detail9transform16transform_kernelINS2_10policy_hubILb1EN4cuda3std3__45tupleIJN6thrust24THRUST_300001_SM_1000_NS6detail15normal_iteratorINSA_10device_ptrIfEEEESF_EEEE10policy1000El13saxpy_functorSF_JPfSK_EEEvT0_iT1_T2_DpNS2_10kernel_argIT3_EE_param_0,
	.param .u32 _ZN3cub18CUB_300001_SM_10006detail9transform16transform_kernelINS2_10policy_hubILb1EN4cuda3std3__45tupleIJN6thrust24THRUST_300001_SM_1000_NS6detail15normal_iteratorINSA_10device_ptrIfEEEESF_EEEE10policy1000El13saxpy_functorSF_JPfSK_EEEvT0_iT1_T2_DpNS2_10kernel_argIT3_EE_param_1,
	.param .align 4 .b8 _ZN3cub18CUB_300001_SM_10006detail9transform16transform_kernelINS2_10policy_hubILb1EN4cuda3std3__45tupleIJN6thrust24THRUST_300001_SM_1000_NS6detail15normal_iteratorINSA_10device_ptrIfEEEESF_EEEE10policy1000El13saxpy_functorSF_JPfSK_EEEvT0_iT1_T2_DpNS2_10kernel_argIT3_EE_param_2[4],
	.param .align 8 .b8 _ZN3cub18CUB_300001_SM_10006detail9transform16transform_kernelINS2_10policy_hubILb1EN4cuda3std3__45tupleIJN6thrust24THRUST_300001_SM_1000_NS6detail15normal_iteratorINSA_10device_ptrIfEEEESF_EEEE10policy1000El13saxpy_functorSF_JPfSK_EEEvT0_iT1_T2_DpNS2_10kernel_argIT3_EE_param_3[8],
	.param .align 8 .b8 _ZN3cub18CUB_300001_SM_10006detail9transform16transform_kernelINS2_10policy_hubILb1EN4cuda3std3__45tupleIJN6thrust24THRUST_300001_SM_1000_NS6detail15normal_iteratorINSA_10device_ptrIfEEEESF_EEEE10policy1000El13saxpy_functorSF_JPfSK_EEEvT0_iT1_T2_DpNS2_10kernel_argIT3_EE_param_4[16],
	.param .align 8 .b8 _ZN3cub18CUB_300001_SM_10006detail9transform16transform_kernelINS2_10policy_hubILb1EN4cuda3std3__45tupleIJN6thrust24THRUST_300001_SM_1000_NS6detail15normal_iteratorINSA_10device_ptrIfEEEESF_EEEE10policy1000El13saxpy_functorSF_JPfSK_EEEvT0_iT1_T2_DpNS2_10kernel_argIT3_EE_param_5[16]
)
.maxntid 128
{
	.reg .pred 	%p<38>;
	.reg .b32 	%r<78>;
	.reg .b32 	%f<93>;
	.reg .b64 	%rd<103>;

	ld.param.f32 	%f2, [_ZN3cub18CUB_300001_SM_10006detail9transform16transform_kernelINS2_10policy_hubILb1EN4cuda3std3__45tupleIJN6thrust24THRUST_300001_SM_1000_NS6detail15normal_iteratorINSA_10device_ptrIfEEEESF_EEEE10policy1000El13saxpy_functorSF_JPfSK_EEEvT0_iT1_T2_DpNS2_10kernel_argIT3_EE_param_2];
	ld.param.u64 	%rd30, [_ZN3cub18CUB_300001_SM_10006detail9transform16transform_kernelINS2_10policy_hubILb1EN4cuda3std3__45tupleIJN6thrust24THRUST_300001_SM_1000_NS6detail15normal_iteratorINSA_10device_ptrIfEEEESF_EEEE10policy1000El13saxpy_functorSF_JPfSK_EEEvT0_iT1_T2_DpNS2_10kernel_argIT3_EE_param_0];
	ld.param.u64 	%rd28, [_ZN3cub18CUB_300001_SM_10006detail9transform16transform_kernelINS2_10policy_hubILb1EN4cuda3std3__45tupleIJN6thrust24THRUST_300001_SM_1000_NS6detail15normal_iteratorINSA_10device_ptrIfEEEESF_EEEE10policy1000El13saxpy_functorSF_JPfSK_EEEvT0_iT1_T2_DpNS2_10kernel_argIT3_EE_param_5];
	ld.param.u64 	%rd26, [_ZN3cub18CUB_300001_SM_10006detail9transform16transform_kernelINS2_10policy_hubILb1EN4cuda3std3__45tupleIJN6thrust24THRUST_300001_SM_1000_NS6detail15normal_iteratorINSA_10device_ptrIfEEEESF_EEEE10policy1000El13saxpy_functorSF_JPfSK_EEEvT0_iT1_T2_DpNS2_10kernel_argIT3_EE_param_4];
	ld.param.u64 	%rd31, [_ZN3cub18CUB_300001_SM_10006detail9transform16transform_kernelINS2_10policy_hubILb1EN4cuda3std3__45tupleIJN6thrust24THRUST_300001_SM_1000_NS6detail15normal_iteratorINSA_10device_ptrIfEEEESF_EEEE10policy1000El13saxpy_functorSF_JPfSK_EEEvT0_iT1_T2_DpNS2_10kernel_argIT3_EE_param_3];
	ld.param.u32 	%r42, [_ZN3cub18CUB_300001_SM_10006detail9transform16transform_kernelINS2_10policy_hubILb1EN4cuda3std3__45tupleIJN6thrust24THRUST_300001_SM_1000_NS6detail15normal_iteratorINSA_10device_ptrIfEEEESF_EEEE10policy1000El13saxpy_functorSF_JPfSK_EEEvT0_iT1_T2_DpNS2_10kernel_argIT3_EE_param_1];
	cvta.to.global.u64 	%rd1, %rd31;
	cvta.to.global.u64 	%rd2, %rd26;
	cvta.to.global.u64 	%rd3, %rd28;
	shl.b32 	%r1, %r42, 7;
	mov.u32 	%r43, %ctaid.x;
	cvt.u64.u32 	%rd32, %r43;
	cvt.s64.s32 	%rd33, %r1;
	mul.lo.s64 	%rd4, %rd33, %rd32;
	sub.s64 	%rd34, %rd30, %rd4;
	min.s64 	%rd35, %rd34, %rd33;
	cvt.u32.u64 	%r2, %rd35;
	shl.b32 	%r3, %r2, 2;
	mov.u32 	%r4, %tid.x;
	shl.b32 	%r68, %r4, 7;
	setp.ge.s32 	%p1, %r68, %r3;
	@%p1 bra 	$L__BB6_5;
	shl.b64 	%rd5, %rd4, 2;
	add.s64 	%rd36, %rd2, %rd5;
	mul.wide.u32 	%rd6, %r4, 128;
	add.s64 	%rd100, %rd36, %rd6;
	mov.u32 	%r67, %r68;
$L__BB6_2:
	.pragma "nounroll";
	// begin inline asm
	prefetch.global.L2 [%rd100];
	// end inline asm
	add.s32 	%r67, %r67, 16384;
	add.s64 	%rd100, %rd100, 16384;
	setp.lt.s32 	%p2, %r67, %r3;
	@%p2 bra 	$L__BB6_2;
	add.s64 	%rd38, %rd3, %rd5;
	add.s64 	%rd101, %rd38, %rd6;
$L__BB6_4:
	.pragma "nounroll";
	// begin inline asm
	prefetch.global.L2 [%rd101];
	// end inline asm
	add.s32 	%r68, %r68, 16384;
	add.s64 	%rd101, %rd101, 16384;
	setp.lt.s32 	%p3, %r68, %r3;
	@%p3 bra 	$L__BB6_4;
$L__BB6_5:
	shl.b64 	%rd102, %rd4, 2;
	add.s64 	%rd13, %rd2, %rd102;
	add.s64 	%rd14, %rd3, %rd102;
	add.s64 	%rd15, %rd1, %rd102;
	setp.eq.s32 	%p4, %r1, %r2;
	@%p4 bra 	$L__BB6_47;
	setp.lt.s32 	%p5, %r42, 1;
	@%p5 bra 	$L__BB6_59;
	and.b32  	%r10, %r42, 7;
	setp.lt.u32 	%p6, %r42, 8;
	mov.b32 	%r75, 0;
	@%p6 bra 	$L__BB6_26;
	and.b32  	%r75, %r42, 2147483640;
	mov.b32 	%r71, 0;
$L__BB6_9:
	.pragma "nounroll";
	shl.b32 	%r46, %r71, 7;
	add.s32 	%r20, %r46, %r4;
	setp.ge.s32 	%p7, %r20, %r2;
	@%p7 bra 	$L__BB6_11;
	mul.wide.u32 	%rd41, %r20, 4;
	add.s64 	%rd42, %rd13, %rd41;
	add.s64 	%rd43, %rd14, %rd41;
	ld.global.f32 	%f3, [%rd42];
	ld.global.f32 	%f4, [%rd43];
	fma.rn.f32 	%f5, %f2, %f3, %f4;
	add.s64 	%rd44, %rd15, %rd41;
	st.global.f32 	[%rd44], %f5;
$L__BB6_11:
	add.s32 	%r47, %r20, 128;
	setp.ge.s32 	%p8, %r47, %r2;
	mul.wide.s32 	%rd45, %r47, 4;
	add.s64 	%rd23, %rd13, %rd45;
	add.s64 	%rd24, %rd14, %rd45;
	add.s64 	%rd25, %rd15, %rd45;
	@%p8 bra 	$L__BB6_13;
	ld.global.f32 	%f6, [%rd23];
	ld.global.f32 	%f7, [%rd24];
	fma.rn.f32 	%f8, %f2, %f6, %f7;
	st.global.f32 	[%rd25], %f8;
$L__BB6_13:
	add.s32 	%r48, %r20, 256;
	setp.ge.s32 	%p9, %r48, %r2;
	@%p9 bra 	$L__BB6_15;
	ld.global.f32 	%f9, [%rd23+512];
	ld.global.f32 	%f10, [%rd24+512];
	fma.rn.f32 	%f11, %f2, %f9, %f10;
	st.global.f32 	[%rd25+512], %f11;
$L__BB6_15:
	add.s32 	%r49, %r20, 384;
	setp.ge.s32 	%p10, %r49, %r2;
	@%p10 bra 	$L__BB6_17;
	ld.global.f32 	%f12, [%rd23+1024];
	ld.global.f32 	%f13, [%rd24+1024];
	fma.rn.f32 	%f14, %f2, %f12, %f13;
	st.global.f32 	[%rd25+1024], %f14;
$L__BB6_17:
	add.s32 	%r50, %r20, 512;
	setp.ge.s32 	%p11, %r50, %r2;
	@%p11 bra 	$L__BB6_19;
	ld.global.f32 	%f15, [%rd23+1536];
	ld.global.f32 	%f16, [%rd24+1536];
	fma.rn.f32 	%f17, %f2, %f15, %f16;
	st.global.f32 	[%rd25+1536], %f17;
$L__BB6_19:
	add.s32 	%r51, %r20, 640;
	setp.ge.s32 	%p12, %r51, %r2;
	@%p12 bra 	$L__BB6_21;
	ld.global.f32 	%f18, [%rd23+2048];
	ld.global.f32 	%f19, [%rd24+2048];
	fma.rn.f32 	%f20, %f2, %f18, %f19;
	st.global.f32 	[%rd25+2048], %f20;
$L__BB6_21:
	add.s32 	%r52, %r20, 768;
	setp.ge.s32 	%p13, %r52, %r2;
	@%p13 bra 	$L__BB6_23;
	ld.global.f32 	%f21, [%rd23+2560];
	ld.global.f32 	%f22, [%rd24+2560];
	fma.rn.f32 	%f23, %f2, %f21, %f22;
	st.global.f32 	[%rd25+2560], %f23;
$L__BB6_23:
	add.s32 	%r53, %r20, 896;
	setp.ge.s32 	%p14, %r53, %r2;
	@%p14 bra 	$L__BB6_25;
	ld.global.f32 	%f24, [%rd23+3072];
	ld.global.f32 	%f25, [%rd24+3072];
	fma.rn.f32 	%f26, %f2, %f24, %f25;
	st.global.f32 	[%rd25+3072], %f26;
$L__BB6_25:
	add.s32 	%r71, %r71, 8;
	setp.eq.s32 	%p15, %r71, %r75;
	@%p15 bra 	$L__BB6_26;
	bra.uni 	$L__BB6_9;
$L__BB6_26:
	setp.eq.s32 	%p16, %r10, 0;
	@%p16 bra 	$L__BB6_59;
	and.b32  	%r30, %r42, 3;
	setp.lt.u32 	%p17, %r10, 4;
	@%p17 bra 	$L__BB6_37;
	shl.b32 	%r54, %r75, 7;
	add.s32 	%r31, %r54, %r4;
	setp.ge.s32 	%p18, %r31, %r2;
	@%p18 bra 	$L__BB6_30;
	mul.wide.s32 	%rd46, %r31, 4;
	add.s64 	%rd47, %rd13, %rd46;
	add.s64 	%rd48, %rd14, %rd46;
	ld.global.f32 	%f27, [%rd47];
	ld.global.f32 	%f28, [%rd48];
	fma.rn.f32 	%f29, %f2, %f27, %f28;
	add.s64 	%rd49, %rd15, %rd46;
	st.global.f32 	[%rd49], %f29;
$L__BB6_30:
	add.s32 	%r32, %r31, 128;
	setp.ge.s32 	%p19, %r32, %r2;
	@%p19 bra 	$L__BB6_32;
	mul.wide.s32 	%rd50, %r32, 4;
	add.s64 	%rd51, %rd13, %rd50;
	add.s64 	%rd52, %rd14, %rd50;
	ld.global.f32 	%f30, [%rd51];
	ld.global.f32 	%f31, [%rd52];
	fma.rn.f32 	%f32, %f2, %f30, %f31;
	add.s64 	%rd53, %rd15, %rd50;
	st.global.f32 	[%rd53], %f32;
$L__BB6_32:
	add.s32 	%r33, %r31, 256;
	setp.ge.s32 	%p20, %r33, %r2;
	@%p20 bra 	$L__BB6_34;
	mul.wide.s32 	%rd54, %r33, 4;
	add.s64 	%rd55, %rd13, %rd54;
	add.s64 	%rd56, %rd14, %rd54;
	ld.global.f32 	%f33, [%rd55];
	ld.global.f32 	%f34, [%rd56];
	fma.rn.f32 	%f35, %f2, %f33, %f34;
	add.s64 	%rd57, %rd15, %rd54;
	st.global.f32 	[%rd57], %f35;
$L__BB6_34:
	add.s32 	%r34, %r31, 384;
	setp.ge.s32 	%p21, %r34, %r2;
	@%p21 bra 	$L__BB6_36;
	mul.wide.s32 	%rd58, %r34, 4;
	add.s64 	%rd59, %rd13, %rd58;
	add.s64 	%rd60, %rd14, %rd58;
	ld.global.f32 	%f36, [%rd59];
	ld.global.f32 	%f37, [%rd60];
	fma.rn.f32 	%f38, %f2, %f36, %f37;
	add.s64 	%rd61, %rd15, %rd58;
	st.global.f32 	[%rd61], %f38;
$L__BB6_36:
	add.s32 	%r75, %r75, 4;
$L__BB6_37:
	setp.eq.s32 	%p22, %r30, 0;
	@%p22 bra 	$L__BB6_59;
	setp.eq.s32 	%p23, %r30, 1;
	@%p23 bra 	$L__BB6_44;
	shl.b32 	%r55, %r75, 7;
	add.s32 	%r37, %r55, %r4;
	setp.ge.s32 	%p24, %r37, %r2;
	@%p24 bra 	$L__BB6_41;
	mul.wide.s32 	%rd62, %r37, 4;
	add.s64 	%rd63, %rd13, %rd62;
	add.s64 	%rd64, %rd14, %rd62;
	ld.global.f32 	%f39, [%rd63];
	ld.global.f32 	%f40, [%rd64];
	fma.rn.f32 	%f41, %f2, %f39, %f40;
	add.s64 	%rd65, %rd15, %rd62;
	st.global.f32 	[%rd65], %f41;
$L__BB6_41:
	add.s32 	%r38, %r37, 128;
	setp.ge.s32 	%p25, %r38, %r2;
	@%p25 bra 	$L__BB6_43;
	mul.wide.s32 	%rd66, %r38, 4;
	add.s64 	%rd67, %rd13, %rd66;
	add.s64 	%rd68, %rd14, %rd66;
	ld.global.f32 	%f42, [%rd67];
	ld.global.f32 	%f43, [%rd68];
	fma.rn.f32 	%f44, %f2, %f42, %f43;
	add.s64 	%rd69, %rd15, %rd66;
	st.global.f32 	[%rd69], %f44;
$L__BB6_43:
	add.s32 	%r75, %r75, 2;
$L__BB6_44:
	and.b32  	%r56, %r42, 1;
	setp.eq.b32 	%p26, %r56, 1;
	not.pred 	%p27, %p26;
	@%p27 bra 	$L__BB6_59;
	shl.b32 	%r57, %r75, 7;
	add.s32 	%r41, %r57, %r4;
	setp.ge.s32 	%p28, %r41, %r2;
	@%p28 bra 	$L__BB6_59;
	mul.wide.s32 	%rd70, %r41, 4;
	add.s64 	%rd71, %rd13, %rd70;
	add.s64 	%rd72, %rd14, %rd70;
	ld.global.f32 	%f45, [%rd71];
	ld.global.f32 	%f46, [%rd72];
	fma.rn.f32 	%f47, %f2, %f45, %f46;
	add.s64 	%rd73, %rd15, %rd70;
	st.global.f32 	[%rd73], %f47;
	bra.uni 	$L__BB6_59;
$L__BB6_47:
	setp.lt.s32 	%p29, %r42, 1;
	@%p29 bra 	$L__BB6_59;
	setp.lt.u32 	%p30, %r42, 8;
	mov.b32 	%r73, 0;
	@%p30 bra 	$L__BB6_51;
	and.b32  	%r73, %r42, 2147483640;
	neg.s32 	%r70, %r73;
	mul.wide.u32 	%rd74, %r4, 4;
	add.s64 	%rd16, %rd1, %rd74;
	add.s64 	%rd75, %rd102, 1536;
	add.s64 	%rd18, %rd2, %rd75;
	add.s32 	%r69, %r4, 128;
	add.s64 	%rd19, %rd3, %rd75;
	add.s64 	%rd20, %rd1, %rd75;
$L__BB6_50:
	.pragma "nounroll";
	mul.wide.s32 	%rd76, %r69, 4;
	add.s64 	%rd77, %rd18, %rd76;
	add.s64 	%rd78, %rd19, %rd76;
	add.s64 	%rd79, %rd20, %rd76;
	cvta.to.global.u64 	%rd80, %rd26;
	mul.wide.u32 	%rd81, %r4, 4;
	add.s64 	%rd82, %rd80, %rd81;
	add.s64 	%rd83, %rd82, %rd102;
	cvta.to.global.u64 	%rd84, %rd28;
	add.s64 	%rd85, %rd84, %rd81;
	add.s64 	%rd86, %rd85, %rd102;
	ld.global.f32 	%f48, [%rd83];
	ld.global.f32 	%f49, [%rd86];
	fma.rn.f32 	%f50, %f2, %f48, %f49;
	add.s64 	%rd87, %rd16, %rd102;
	st.global.f32 	[%rd87], %f50;
	ld.global.f32 	%f51, [%rd77+-1536];
	ld.global.f32 	%f52, [%rd78+-1536];
	fma.rn.f32 	%f53, %f2, %f51, %f52;
	st.global.f32 	[%rd79+-1536], %f53;
	ld.global.f32 	%f54, [%rd77+-1024];
	ld.global.f32 	%f55, [%rd78+-1024];
	fma.rn.f32 	%f56, %f2, %f54, %f55;
	st.global.f32 	[%rd79+-1024], %f56;
	ld.global.f32 	%f57, [%rd77+-512];
	ld.global.f32 	%f58, [%rd78+-512];
	fma.rn.f32 	%f59, %f2, %f57, %f58;
	st.global.f32 	[%rd79+-512], %f59;
	ld.global.f32 	%f60, [%rd77];
	ld.global.f32 	%f61, [%rd78];
	fma.rn.f32 	%f62, %f2, %f60, %f61;
	st.global.f32 	[%rd79], %f62;
	ld.global.f32 	%f63, [%rd77+512];
	ld.global.f32 	%f64, [%rd78+512];
	fma.rn.f32 	%f65, %f2, %f63, %f64;
	st.global.f32 	[%rd79+512], %f65;
	ld.global.f32 	%f66, [%rd77+1024];
	ld.global.f32 	%f67, [%rd78+1024];
	fma.rn.f32 	%f68, %f2, %f66, %f67;
	st.global.f32 	[%rd79+1024], %f68;
	ld.global.f32 	%f69, [%rd77+1536];
	ld.global.f32 	%f70, [%rd78+1536];
	fma.rn.f32 	%f71, %f2, %f69, %f70;
	st.global.f32 	[%rd79+1536], %f71;
	add.s32 	%r70, %r70, 8;
	add.s64 	%rd102, %rd102, 4096;
	add.s32 	%r69, %r69, 1024;
	setp.eq.s32 	%p31, %r70, 0;
	@%p31 bra 	$L__BB6_51;
	bra.uni 	$L__BB6_50;
$L__BB6_51:
	and.b32  	%r23, %r42, 7;
	setp.eq.s32 	%p32, %r23, 0;
	@%p32 bra 	$L__BB6_59;
	and.b32  	%r24, %r42, 3;
	setp.lt.u32 	%p33, %r23, 4;
	@%p33 bra 	$L__BB6_54;
	shl.b32 	%r60, %r73, 7;
	add.s32 	%r61, %r60, %r4;
	mul.wide.s32 	%rd88, %r61, 4;
	add.s64 	%rd89, %rd13, %rd88;
	add.s64 	%rd90, %rd14, %rd88;
	ld.global.f32 	%f72, [%rd89];
	ld.global.f32 	%f73, [%rd90];
	fma.rn.f32 	%f74, %f2, %f72, %f73;
	add.s64 	%rd91, %rd15, %rd88;
	st.global.f32 	[%rd91], %f74;
	ld.global.f32 	%f75, [%rd89+512];
	ld.global.f32 	%f76, [%rd90+512];
	fma.rn.f32 	%f77, %f2, %f75, %f76;
	st.global.f32 	[%rd91+512], %f77;
	ld.global.f32 	%f78, [%rd89+1024];
	ld.global.f32 	%f79, [%rd90+1024];
	fma.rn.f32 	%f80, %f2, %f78, %f79;
	st.global.f32 	[%rd91+1024], %f80;
	ld.global.f32 	%f81, [%rd89+1536];
	ld.global.f32 	%f82, [%rd90+1536];
	fma.rn.f32 	%f83, %f2, %f81, %f82;
	st.global.f32 	[%rd91+1536], %f83;
	add.s32 	%r73, %r73, 4;
$L__BB6_54:
	setp.eq.s32 	%p34, %r24, 0;
	@%p34 bra 	$L__BB6_59;
	setp.eq.s32 	%p35, %r24, 1;
	@%p35 bra 	$L__BB6_57;
	shl.b32 	%r62, %r73, 7;
	add.s32 	%r63, %r62, %r4;
	mul.wide.s32 	%rd92, %r63, 4;
	add.s64 	%rd93, %rd13, %rd92;
	add.s64 	%rd94, %rd14, %rd92;
	ld.global.f32 	%f84, [%rd93];
	ld.global.f32 	%f85, [%rd94];
	fma.rn.f32 	%f86, %f2, %f84, %f85;
	add.s64 	%rd95, %rd15, %rd92;
	st.global.f32 	[%rd95], %f86;
	ld.global.f32 	%f87, [%rd93+512];
	ld.global.f32 	%f88, [%rd94+512];
	fma.rn.f32 	%f89, %f2, %f87, %f88;
	st.global.f32 	[%rd95+512], %f89;
	add.s32 	%r73, %r73, 2;
$L__BB6_57:
	and.b32  	%r64, %r42, 1;
	setp.eq.b32 	%p36, %r64, 1;
	not.pred 	%p37, %p36;
	@%p37 bra 	$L__BB6_59;
	shl.b32 	%r65, %r73, 7;
	add.s32 	%r66, %r65, %r4;
	mul.wide.s32 	%rd96, %r66, 4;
	add.s64 	%rd97, %rd13, %rd96;
	add.s64 	%rd98, %rd14, %rd96;
	ld.global.f32 	%f90, [%rd97];
	ld.global.f32 	%f91, [%rd98];
	fma.rn.f32 	%f92, %f2, %f90, %f91;
	add.s64 	%rd99, %rd15, %rd96;
	st.global.f32 	[%rd99], %f92;
$L__BB6_59:
	ret;

}
	// .globl	_ZN3cub18CUB_300001_SM_10006detail9transform16transform_kernelINS2_10policy_hubILb0EN4cuda3std3__45tupleIJN6thrust24THRUST_300001_SM_1000_NS6detail15normal_iteratorINSA_10device_ptrIfEEEESF_EEEE10policy1000EiNS7_10multipliesIfEESF_JPfSL_EEEvT0_iT1_T2_DpNS2_10kernel_argIT3_EE
.visible .entry _ZN3cub18CUB_300001_SM_10006detail9transform16transform_kernelINS2_10policy_hubILb0EN4cuda3std3__45tupleIJN6thrust24THRUST_300001_SM_1000_NS6detail15normal_iteratorINSA_10device_ptrIfEEEESF_EEEE10policy1000EiNS7_10multipliesIfEESF_JPfSL_EEEvT0_iT1_T2_DpNS2_10kernel_argIT3_EE(
	.param .u32 _ZN3cub18CUB_300001_SM_10006detail9transform16transform_kernelINS2_10policy_hubILb0EN4cuda3std3__45tupleIJN6thrust24THRUST_300001_SM_1000_NS6detail15normal_iteratorINSA_10device_ptrIfEEEESF_EEEE10policy1000EiNS7_10multipliesIfEESF_JPfSL_EEEvT0_iT1_T2_DpNS2_10kernel_argIT3_EE_param_0,
	.param .u32 _ZN3cub18CUB_300001_SM_10006detail9transform16transform_kernelINS2_10policy_hubILb0EN4cuda3std3__45tupleIJN6thrust24THRUST_300001_SM_1000_NS6detail15normal_iteratorINSA_10device_ptrIfEEEESF_EEEE10policy1000EiNS7_10multipliesIfEESF_JPfSL_EEEvT0_iT1_T2_DpNS2_10kernel_argIT3_EE_param_1,
	.param .align 1 .b8 _ZN3cub18CUB_300001_SM_10006detail9transform16transform_kernelINS2_10policy_hubILb0EN4cuda3std3__45tupleIJN6thrust24THRUST_300001_SM_1000_NS6detail15normal_iteratorINSA_10device_ptrIfEEEESF_EEEE10policy1000EiNS7_10multipliesIfEESF_JPfSL_EEEvT0_iT1_T2_DpNS2_10kernel_argIT3_EE_param_2[1],
	.param .align 8 .b8 _ZN3cub18CUB_300001_SM_10006detail9transform16transform_kernelINS2_10policy_hubILb0EN4cuda3std3__45tupleIJN6thrust24THRUST_300001_SM_1000_NS6detail15normal_iteratorINSA_10device_ptrIfEEEESF_EEEE10policy1000EiNS7_10multipliesIfEESF_JPfSL_EEEvT0_iT1_T2_DpNS2_10kernel_argIT3_EE_param_3[8],
	.param .align 8 .b8 _ZN3cub18CUB_300001_SM_10006detail9transform16transform_kernelINS2_10policy_hubILb0EN4cuda3std3__45tupleIJN6thrust24THRUST_300001_SM_1000_NS6detail15normal_iteratorINSA_10device_ptrIfEEEESF_EEEE10policy1000EiNS7_10multipliesIfEESF_JPfSL_EEEvT0_iT1_T2_DpNS2_10kernel_argIT3_EE_param_4[16],
	.param .align 8 .b8 _ZN3cub18CUB_300001_SM_10006detail9transform16transform_kernelINS2_10policy_hubILb0EN4cuda3std3__45tupleIJN6thrust24THRUST_300001_SM_1000_NS6detail15normal_iteratorINSA_10device_ptrIfEEEESF_EEEE10policy1000EiNS7_10multipliesIfEESF_JPfSL_EEEvT0_iT1_T2_DpNS2_10kernel_argIT3_EE_param_5[16]
)
.maxntid 128
{
	.reg .pred 	%p<28>;
	.reg .b32 	%r<188>;
	.reg .b32 	%f<7>;
	.reg .b64 	%rd<143>;
	// demoted variable
	.shared .align 8 .u64 _ZZN3cub18CUB_300001_SM_10006detail9transform23transform_kernel_ublkcpINS2_19async_copy_policy_tILi128EEEiN4cuda3std3__410multipliesIfEEN6thrust24THRUST_300001_SM_1000_NS6detail15normal_iteratorINSC_10device_ptrIfEEEEJffEEEvT0_iT1_T2_DpNS2_16aligned_base_ptrIT3_EEE3bar;
	ld.param.u64 	%rd66, [_ZN3cub18CUB_300001_SM_10006detail9transform16transform_kernelINS2_10policy_hubILb0EN4cuda3std3__45tupleIJN6thrust24THRUST_300001_SM_1000_NS6detail15normal_iteratorINSA_10device_ptrIfEEEESF_EEEE10policy1000EiNS7_10multipliesIfEESF_JPfSL_EEEvT0_iT1_T2_DpNS2_10kernel_argIT3_EE_param_5];
	ld.param.u64 	%rd64, [_ZN3cub18CUB_300001_SM_10006detail9transform16transform_kernelINS2_10policy_hubILb0EN4cuda3std3__45tupleIJN6thrust24THRUST_300001_SM_1000_NS6detail15normal_iteratorINSA_10device_ptrIfEEEESF_EEEE10policy1000EiNS7_10multipliesIfEESF_JPfSL_EEEvT0_iT1_T2_DpNS2_10kernel_argIT3_EE_param_4];
	ld.param.u32 	%r71, [_ZN3cub18CUB_300001_SM_10006detail9transform16transform_kernelINS2_10policy_hubILb0EN4cuda3std3__45tupleIJN6thrust24THRUST_300001_SM_1000_NS6detail15normal_iteratorINSA_10device_ptrIfEEEESF_EEEE10policy1000EiNS7_10multipliesIfEESF_JPfSL_EEEvT0_iT1_T2_DpNS2_10kernel_argIT3_EE_param_0];
	ld.param.u64 	%rd67, [_ZN3cub18CUB_300001_SM_10006detail9transform16transform_kernelINS2_10policy_hubILb0EN4cuda3std3__45tupleIJN6thrust24THRUST_300001_SM_1000_NS6detail15normal_iteratorINSA_10device_ptrIfEEEESF_EEEE10policy1000EiNS7_10multipliesIfEESF_JPfSL_EEEvT0_iT1_T2_DpNS2_10kernel_argIT3_EE_param_5+8];
	ld.param.u64 	%rd65, [_ZN3cub18CUB_300001_SM_10006detail9transform16transform_kernelINS2_10policy_hubILb0EN4cuda3std3__45tupleIJN6thrust24THRUST_300001_SM_1000_NS6detail15normal_iteratorINSA_10device_ptrIfEEEESF_EEEE10policy1000EiNS7_10multipliesIfEESF_JPfSL_EEEvT0_iT1_T2_DpNS2_10kernel_argIT3_EE_param_4+8];
	ld.param.u64 	%rd68, [_ZN3cub18CUB_300001_SM_10006detail9transform16transform_kernelINS2_10policy_hubILb0EN4cuda3std3__45tupleIJN6thrust24THRUST_300001_SM_1000_NS6detail15normal_iteratorINSA_10device_ptrIfEEEESF_EEEE10policy1000EiNS7_10multipliesIfEESF_JPfSL_EEEvT0_iT1_T2_DpNS2_10kernel_argIT3_EE_param_3];
	ld.param.u32 	%r70, [_ZN3cub18CUB_300001_SM_10006detail9transform16transform_kernelINS2_10policy_hubILb0EN4cuda3std3__45tupleIJN6thrust24THRUST_300001_SM_1000_NS6detail15normal_iteratorINSA_10device_ptrIfEEEESF_EEEE10policy1000EiNS7_10multipliesIfEESF_JPfSL_EEEvT0_iT1_T2_DpNS2_10kernel_argIT3_EE_param_1];
	cvta.to.global.u64 	%rd1, %rd68;
	cvt.u32.u64 	%r1, %rd65;
	cvt.u32.u64 	%r2, %rd67;
	shl.b32 	%r3, %r70, 7;
	mov.u32 	%r72, %ctaid.x;
	mul.lo.s32 	%r4, %r3, %r72;
	sub.s32 	%r5, %r71, %r4;
	min.s32 	%r6, %r3, %r5;
	setp.eq.s32 	%p1, %r72, 0;
	add.s32 	%r74, %r72, 2;
	mov.u32 	%r75, %nctaid.x;
	setp.ge.u32 	%p2, %r74, %r75;
	shl.b32 	%r7, %r70, 9;
	or.pred  	%p3, %p1, %p2;
	@%p3 bra 	$L__BB7_5;
	mov.b32 	%r139, -1;
	// begin inline asm
	{
	 .reg .pred P_OUT; 
	elect.sync _|P_OUT, %r139;
	selp.b32 %r138, 1, 0, P_OUT; 
}
	// end inline asm
	mov.u32 	%r140, %tid.x;
	setp.gt.u32 	%p18, %r140, 31;
	setp.eq.s32 	%p19, %r138, 0;
	or.pred  	%p20, %p18, %p19;
	@%p20 bra 	$L__BB7_3;
	mov.u32 	%r141, _ZZN3cub18CUB_300001_SM_10006detail9transform23transform_kernel_ublkcpINS2_19async_copy_policy_tILi128EEEiN4cuda3std3__410multipliesIfEEN6thrust24THRUST_300001_SM_1000_NS6detail15normal_iteratorINSC_10device_ptrIfEEEEJffEEEvT0_iT1_T2_DpNS2_16aligned_base_ptrIT3_EEE3bar;
	mov.b32 	%r142, 1;
	// begin inline asm
	mbarrier.init.shared.b64 [%r141], %r142;
	// end inline asm
	// begin inline asm
	fence.proxy.async.shared::cta; // 6.
	// end inline asm
	mul.wide.s32 	%rd120, %r4, 4;
	add.s32 	%r151, %r7, 15;
	add.s32 	%r152, %r151, %r1;
	and.b32  	%r144, %r152, -16;
	cvta.to.global.u64 	%rd121, %rd64;
	add.s64 	%rd117, %rd121, %rd120;
	mov.u32 	%r143, _ZN3cub18CUB_300001_SM_10006detail9transform4smemE;
	// begin inline asm
	cp.async.bulk.shared::cluster.global.mbarrier::complete_tx::bytes [%r143], [%rd117], %r144, [%r141];
	// end inline asm
	add.s32 	%r153, %r151, %r2;
	and.b32  	%r147, %r153, -16;
	add.s32 	%r154, %r143, %r7;
	add.s32 	%r146, %r154, 128;
	cvta.to.global.u64 	%rd122, %rd66;
	add.s64 	%rd118, %rd122, %rd120;
	// begin inline asm
	cp.async.bulk.shared::cluster.global.mbarrier::complete_tx::bytes [%r146], [%rd118], %r147, [%r141];
	// end inline asm
	add.s32 	%r150, %r147, %r144;
	// begin inline asm
	mbarrier.arrive.expect_tx.release.cta.shared::cta.b64 %rd119, [%r141], %r150; // 8. 
	// end inline asm
$L__BB7_3:
	bar.sync 	0;
	mov.u32 	%r156, _ZZN3cub18CUB_300001_SM_10006detail9transform23transform_kernel_ublkcpINS2_19async_copy_policy_tILi128EEEiN4cuda3std3__410multipliesIfEEN6thrust24THRUST_300001_SM_1000_NS6detail15normal_iteratorINSC_10device_ptrIfEEEEJffEEEvT0_iT1_T2_DpNS2_16aligned_base_ptrIT3_EEE3bar;
$L__BB7_4:
	mov.b32 	%r157, 0;
	// begin inline asm
	{
	 .reg .pred P_OUT; 
	mbarrier.try_wait.parity.shared::cta.b64  P_OUT, [%r156], %r157;                                // 7a. 
	selp.b32 %r155, 1, 0, P_OUT; 
}
	// end inline asm
	setp.eq.s32 	%p21, %r155, 0;
	@%p21 bra 	$L__BB7_4;
	bra.uni 	$L__BB7_26;
$L__BB7_5:
	cvt.s64.s32 	%rd4, %r1;
	cvt.s64.s32 	%rd5, %r4;
	shl.b32 	%r77, %r6, 2;
	cvt.s64.s32 	%rd69, %r77;
	shr.u64 	%rd6, %rd69, 2;
	mov.u32 	%r8, %ntid.x;
	mov.u32 	%r9, %ntid.y;
	mul.lo.s32 	%r78, %r8, %r9;
	mov.u32 	%r10, %ntid.z;
	mul.lo.s32 	%r11, %r78, %r10;
	mov.u32 	%r79, %tid.x;
	mov.u32 	%r80, %tid.y;
	mov.u32 	%r81, %tid.z;
	mad.lo.s32 	%r82, %r81, %r9, %r80;
	mad.lo.s32 	%r83, %r82, %r8, %r79;
	cvt.u64.u32 	%rd140, %r83;
	setp.le.u64 	%p4, %rd6, %rd140;
	@%p4 bra 	$L__BB7_15;
	cvt.u32.u64 	%r84, %rd140;
	cvt.u64.u32 	%rd8, %r11;
	add.s32 	%r85, %r84, %r11;
	cvt.u64.u32 	%rd70, %r85;
	max.u64 	%rd71, %rd6, %rd70;
	setp.gt.u64 	%p5, %rd6, %rd70;
	selp.u64 	%rd9, 1, 0, %p5;
	add.s64 	%rd72, %rd9, %rd70;
	sub.s64 	%rd10, %rd71, %rd72;
	and.b64  	%rd73, %rd10, -4294967296;
	setp.ne.s64 	%p6, %rd73, 0;
	@%p6 bra 	$L__BB7_8;
	cvt.u32.u64 	%r86, %rd8;
	cvt.u32.u64 	%r87, %rd10;
	div.u32 	%r88, %r87, %r86;
	cvt.u64.u32 	%rd129, %r88;
	bra.uni 	$L__BB7_9;
$L__BB7_8:
	div.u64 	%rd129, %rd10, %rd8;
$L__BB7_9:
	add.s64 	%rd14, %rd129, %rd9;
	and.b64  	%rd74, %rd14, 3;
	setp.eq.s64 	%p7, %rd74, 3;
	mov.u64 	%rd133, %rd140;
	@%p7 bra 	$L__BB7_12;
	shl.b64 	%rd75, %rd140, 2;
	shl.b64 	%rd76, %rd5, 2;
	add.s64 	%rd77, %rd75, %rd76;
	add.s64 	%rd78, %rd77, %rd4;
	add.s64 	%rd131, %rd64, %rd78;
	mov.u32 	%r90, _ZN3cub18CUB_300001_SM_10006detail9transform4smemE;
	add.s32 	%r91, %r1, %r90;
	shl.b32 	%r92, %r84, 2;
	add.s32 	%r170, %r91, %r92;
	mul.lo.s32 	%r93, %r10, %r9;
	mul.lo.s32 	%r94, %r93, %r8;
	shl.b32 	%r13, %r94, 2;
	add.s64 	%rd79, %rd14, 1;
	and.b64  	%rd80, %rd79, 3;
	neg.s64 	%rd130, %rd80;
	mov.u64 	%rd133, %rd140;
$L__BB7_11:
	.pragma "nounroll";
	// begin inline asm
	cp.async.ca.shared.global [%r170], [%rd131], 4, 4;
	// end inline asm
	add.s64 	%rd133, %rd133, %rd8;
	shl.b64 	%rd82, %rd8, 2;
	add.s64 	%rd131, %rd131, %rd82;
	add.s32 	%r170, %r170, %r13;
	add.s64 	%rd130, %rd130, 1;
	setp.ne.s64 	%p8, %rd130, 0;
	@%p8 bra 	$L__BB7_11;
$L__BB7_12:
	setp.lt.u64 	%p9, %rd14, 3;
	@%p9 bra 	$L__BB7_15;
	shl.b64 	%rd24, %rd8, 2;
	shl.b64 	%rd83, %rd133, 2;
	shl.b64 	%rd84, %rd5, 2;
	add.s64 	%rd25, %rd83, %rd84;
	shl.b64 	%rd85, %rd8, 3;
	add.s64 	%rd26, %rd25, %rd85;
	add.s64 	%rd86, %rd133, %rd5;
	shl.b64 	%rd87, %rd86, 2;
	mad.lo.s64 	%rd27, %rd8, 12, %rd87;
	cvt.u32.u64 	%r96, %rd65;
	mov.u32 	%r97, _ZN3cub18CUB_300001_SM_10006detail9transform4smemE;
	add.s32 	%r98, %r96, %r97;
	mul.lo.s32 	%r99, %r10, %r9;
	mul.lo.s32 	%r100, %r99, %r8;
	shl.b32 	%r101, %r100, 2;
	cvt.u32.u64 	%r102, %rd133;
	shl.b32 	%r103, %r102, 2;
	add.s32 	%r171, %r98, %r103;
	add.s32 	%r174, %r171, %r101;
	shl.b32 	%r104, %r100, 3;
	add.s32 	%r173, %r171, %r104;
	mad.lo.s32 	%r172, %r100, 12, %r171;
	cvt.s64.s32 	%rd88, %rd65;
	add.s64 	%rd134, %rd64, %rd88;
$L__BB7_14:
	add.s64 	%rd89, %rd134, %rd25;
	// begin inline asm
	cp.async.ca.shared.global [%r171], [%rd89], 4, 4;
	// end inline asm
	add.s64 	%rd93, %rd25, %rd24;
	add.s64 	%rd90, %rd134, %rd93;
	// begin inline asm
	cp.async.ca.shared.global [%r174], [%rd90], 4, 4;
	// end inline asm
	add.s64 	%rd91, %rd134, %rd26;
	// begin inline asm
	cp.async.ca.shared.global [%r173], [%rd91], 4, 4;
	// end inline asm
	add.s64 	%rd92, %rd134, %rd27;
	// begin inline asm
	cp.async.ca.shared.global [%r172], [%rd92], 4, 4;
	// end inline asm
	add.s64 	%rd133, %rd133, %rd24;
	mul.wide.u32 	%rd94, %r11, 16;
	add.s64 	%rd134, %rd134, %rd94;
	mul.lo.s32 	%r109, %r10, %r9;
	mul.lo.s32 	%r110, %r109, %r8;
	shl.b32 	%r111, %r110, 4;
	add.s32 	%r174, %r174, %r111;
	add.s32 	%r173, %r173, %r111;
	add.s32 	%r172, %r172, %r111;
	add.s32 	%r171, %r171, %r111;
	setp.lt.u64 	%p10, %rd133, %rd6;
	@%p10 bra 	$L__BB7_14;
$L__BB7_15:
	setp.le.u64 	%p11, %rd6, %rd140;
	// begin inline asm
	cp.async.commit_group;
	// end inline asm
	cvt.s64.s32 	%rd33, %r2;
	@%p11 bra 	$L__BB7_25;
	cvt.u32.u64 	%r112, %rd140;
	cvt.u64.u32 	%rd34, %r11;
	add.s32 	%r113, %r112, %r11;
	cvt.u64.u32 	%rd95, %r113;
	max.u64 	%rd96, %rd6, %rd95;
	setp.gt.u64 	%p12, %rd6, %rd95;
	selp.u64 	%rd35, 1, 0, %p12;
	add.s64 	%rd97, %rd35, %rd95;
	sub.s64 	%rd36, %rd96, %rd97;
	and.b64  	%rd98, %rd36, -4294967296;
	setp.ne.s64 	%p13, %rd98, 0;
	@%p13 bra 	$L__BB7_18;
	cvt.u32.u64 	%r114, %rd34;
	cvt.u32.u64 	%r115, %rd36;
	div.u32 	%r116, %r115, %r114;
	cvt.u64.u32 	%rd136, %r116;
	bra.uni 	$L__BB7_19;
$L__BB7_18:
	div.u64 	%rd136, %rd36, %rd34;
$L__BB7_19:
	add.s64 	%rd40, %rd136, %rd35;
	and.b64  	%rd99, %rd40, 3;
	setp.eq.s64 	%p14, %rd99, 3;
	@%p14 bra 	$L__BB7_22;
	shl.b64 	%rd100, %rd140, 2;
	shl.b64 	%rd101, %rd5, 2;
	add.s64 	%rd102, %rd100, %rd101;
	add.s64 	%rd103, %rd102, %rd33;
	add.s64 	%rd138, %rd66, %rd103;
	shl.b64 	%rd42, %rd34, 2;
	mov.u32 	%r118, _ZN3cub18CUB_300001_SM_10006detail9transform4smemE;
	add.s32 	%r119, %r2, %r118;
	add.s32 	%r120, %r119, %r7;
	shl.b32 	%r121, %r112, 2;
	add.s32 	%r175, %r120, %r121;
	mul.lo.s32 	%r122, %r10, %r9;
	mul.lo.s32 	%r123, %r122, %r8;
	shl.b32 	%r29, %r123, 2;
	add.s64 	%rd104, %rd40, 1;
	and.b64  	%rd105, %rd104, 3;
	neg.s64 	%rd137, %rd105;
$L__BB7_21:
	.pragma "nounroll";
	add.s32 	%r124, %r175, 128;
	// begin inline asm
	cp.async.ca.shared.global [%r124], [%rd138], 4, 4;
	// end inline asm
	add.s64 	%rd140, %rd140, %rd34;
	add.s64 	%rd138, %rd138, %rd42;
	add.s32 	%r175, %r175, %r29;
	add.s64 	%rd137, %rd137, 1;
	setp.ne.s64 	%p15, %rd137, 0;
	@%p15 bra 	$L__BB7_21;
$L__BB7_22:
	setp.lt.u64 	%p16, %rd40, 3;
	@%p16 bra 	$L__BB7_25;
	shl.b64 	%rd51, %rd34, 2;
	shl.b64 	%rd107, %rd140, 2;
	shl.b64 	%rd108, %rd5, 2;
	add.s64 	%rd52, %rd107, %rd108;
	add.s64 	%rd53, %rd52, %rd51;
	shl.b64 	%rd54, %rd34, 4;
	shl.b64 	%rd109, %rd34, 3;
	add.s64 	%rd55, %rd52, %rd109;
	add.s64 	%rd110, %rd140, %rd5;
	shl.b64 	%rd111, %rd110, 2;
	mad.lo.s64 	%rd56, %rd34, 12, %rd111;
	mov.u32 	%r125, _ZN3cub18CUB_300001_SM_10006detail9transform4smemE;
	add.s32 	%r126, %r2, %r125;
	mul.lo.s32 	%r127, %r10, %r9;
	mul.lo.s32 	%r128, %r127, %r8;
	shl.b32 	%r129, %r128, 2;
	cvt.u32.u64 	%r130, %rd140;
	shl.b32 	%r131, %r130, 2;
	add.s32 	%r132, %r126, %r7;
	add.s32 	%r176, %r132, %r131;
	add.s32 	%r179, %r176, %r129;
	shl.b32 	%r33, %r128, 4;
	shl.b32 	%r133, %r128, 3;
	add.s32 	%r178, %r176, %r133;
	mad.lo.s32 	%r177, %r128, 12, %r176;
	add.s64 	%rd141, %rd66, %rd33;
$L__BB7_24:
	add.s64 	%rd113, %rd141, %rd52;
	add.s32 	%r134, %r176, 128;
	// begin inline asm
	cp.async.ca.shared.global [%r134], [%rd113], 4, 4;
	// end inline asm
	add.s64 	%rd114, %rd141, %rd53;
	add.s32 	%r135, %r179, 128;
	// begin inline asm
	cp.async.ca.shared.global [%r135], [%rd114], 4, 4;
	// end inline asm
	add.s64 	%rd115, %rd141, %rd55;
	add.s32 	%r136, %r178, 128;
	// begin inline asm
	cp.async.ca.shared.global [%r136], [%rd115], 4, 4;
	// end inline asm
	add.s64 	%rd116, %rd141, %rd56;
	add.s32 	%r137, %r177, 128;
	// begin inline asm
	cp.async.ca.shared.global [%r137], [%rd116], 4, 4;
	// end inline asm
	add.s64 	%rd140, %rd140, %rd51;
	add.s64 	%rd141, %rd141, %rd54;
	add.s32 	%r179, %r179, %r33;
	add.s32 	%r178, %r178, %r33;
	add.s32 	%r177, %r177, %r33;
	add.s32 	%r176, %r176, %r33;
	setp.lt.u64 	%p17, %rd140, %rd6;
	@%p17 bra 	$L__BB7_24;
$L__BB7_25:
	// begin inline asm
	cp.async.commit_group;
	// end inline asm
	// begin inline asm
	cp.async.wait_group 0;
	// end inline asm
	barrier.sync 	0;
$L__BB7_26:
	cvt.u32.u64 	%r45, %rd65;
	setp.gt.s32 	%p22, %r3, %r5;
	@%p22 bra 	$L__BB7_30;
	setp.lt.s32 	%p23, %r70, 1;
	@%p23 bra 	$L__BB7_35;
	mov.u32 	%r180, %tid.x;
	neg.s32 	%r183, %r70;
	add.s32 	%r158, %r2, %r7;
	shl.b32 	%r159, %r180, 2;
	add.s32 	%r160, %r158, %r159;
	mov.u32 	%r161, _ZN3cub18CUB_300001_SM_10006detail9transform4smemE;
	add.s32 	%r162, %r160, %r161;
	add.s32 	%r182, %r162, 128;
	add.s32 	%r163, %r45, %r159;
	add.s32 	%r181, %r161, %r163;
	mul.wide.s32 	%rd123, %r4, 4;
	add.s64 	%rd62, %rd1, %rd123;
$L__BB7_29:
	.pragma "nounroll";
	mul.wide.s32 	%rd124, %r180, 4;
	add.s64 	%rd125, %rd62, %rd124;
	ld.shared.f32 	%f1, [%r181];
	ld.shared.f32 	%f2, [%r182];
	mul.f32 	%f3, %f1, %f2;
	st.global.f32 	[%rd125], %f3;
	add.s32 	%r183, %r183, 1;
	setp.eq.s32 	%p24, %r183, 0;
	add.s32 	%r182, %r182, 512;
	add.s32 	%r181, %r181, 512;
	add.s32 	%r180, %r180, 128;
	@%p24 bra 	$L__BB7_35;
	bra.uni 	$L__BB7_29;
$L__BB7_30:
	setp.lt.s32 	%p25, %r70, 1;
	@%p25 bra 	$L__BB7_35;
	mov.u32 	%r184, %tid.x;
	neg.s32 	%r187, %r70;
	add.s32 	%r164, %r2, %r7;
	shl.b32 	%r165, %r184, 2;
	add.s32 	%r166, %r164, %r165;
	mov.u32 	%r167, _ZN3cub18CUB_300001_SM_10006detail9transform4smemE;
	add.s32 	%r168, %r166, %r167;
	add.s32 	%r186, %r168, 128;
	add.s32 	%r169, %r45, %r165;
	add.s32 	%r185, %r167, %r169;
	mul.wide.s32 	%rd126, %r4, 4;
	add.s64 	%rd63, %rd1, %rd126;
$L__BB7_32:
	.pragma "nounroll";
	setp.ge.s32 	%p26, %r184, %r6;
	@%p26 bra 	$L__BB7_34;
	ld.shared.f32 	%f4, [%r185];
	ld.shared.f32 	%f5, [%r186];
	mul.f32 	%f6, %f4, %f5;
	mul.wide.s32 	%rd127, %r184, 4;
	add.s64 	%rd128, %rd63, %rd127;
	st.global.f32 	[%rd128], %f6;
$L__BB7_34:
	add.s32 	%r187, %r187, 1;
	setp.ne.s32 	%p27, %r187, 0;
	add.s32 	%r186, %r186, 512;
	add.s32 	%r185, %r185, 512;
	add.s32 	%r184, %r184, 128;
	@%p27 bra 	$L__BB7_32;
$L__BB7_35:
	ret;

}
	// .globl	_ZN3cub18CUB_300001_SM_10006detail9transform16transform_kernelINS2_10policy_hubILb0EN4cuda3std3__45tupleIJN6thrust24THRUST_300001_SM_1000_NS6detail15normal_iteratorINSA_10device_ptrIfEEEESF_EEEE10policy1000ElNS7_10multipliesIfEESF_JPfSL_EEEvT0_iT1_T2_DpNS2_10kernel_argIT3_EE
.visible .entry _ZN3cub18CUB_300001_SM_10006detail9transform16transform_kernelINS2_10policy_hubILb0EN4cuda3std3__45tupleIJN6thrust24THRUST_300001_SM_1000_NS6detail15normal_iteratorINSA_10device_ptrIfEEEESF_EEEE10policy1000ElNS7_10multipliesIfEESF_JPfSL_EEEvT0_iT1_T2_DpNS2_10kernel_argIT3_EE(
	.param .u64 _ZN3cub18CUB_300001_SM_10006detail9transform16transform_kernelINS2_10policy_hubILb0EN4cuda3std3__45tupleIJN6thrust24THRUST_300001_SM_1000_NS6detail15normal_iteratorINSA_10device_ptrIfEEEESF_EEEE10policy1000ElNS7_10multipliesIfEESF_JPfSL_EEEvT0_iT1_T2_DpNS2_10kernel_argIT3_EE_param_0,
	.param .u32 _ZN3cub18CUB_300001_SM_10006detail9transform16transform_kernelINS2_10policy_hubILb0EN4cuda3std3__45tupleIJN6thrust24THRUST_300001_SM_1000_NS6detail15normal_iteratorINSA_10device_ptrIfEEEESF_EEEE10policy1000ElNS7_10multipliesIfEESF_JPfSL_EEEvT0_iT1_T2_DpNS2_10kernel_argIT3_EE_param_1,
	.param .align 1 .b8 _ZN3cub18CUB_300001_SM_10006detail9transform16transform_kernelINS2_10policy_hubILb0EN4cuda3std3__45tupleIJN6thrust24THRUST_300001_SM_1000_NS6detail15normal_iteratorINSA_10device_ptrIfEEEESF_EEEE10policy1000ElNS7_10multipliesIfEESF_JPfSL_EEEvT0_iT1_T2_DpNS2_10kernel_argIT3_EE_param_2[1],
	.param .align 8 .b8 _ZN3cub18CUB_300001_SM_10006detail9transform16transform_kernelINS2_10policy_hubILb0EN4cuda3std3__45tupleIJN6thrust24THRUST_300001_SM_1000_NS6detail15normal_iteratorINSA_10device_ptrIfEEEESF_EEEE10policy1000ElNS7_10multipliesIfEESF_JPfSL_EEEvT0_iT1_T2_DpNS2_10kernel_argIT3_EE_param_3[8],
	.param .align 8 .b8 _ZN3cub18CUB_300001_SM_10006detail9transform16transform_kernelINS2_10policy_hubILb0EN4cuda3std3__45tupleIJN6thrust24THRUST_300001_SM_1000_NS6detail15normal_iteratorINSA_10device_ptrIfEEEESF_EEEE10policy1000ElNS7_10multipliesIfEESF_JPfSL_EEEvT0_iT1_T2_DpNS2_10kernel_argIT3_EE_param_4[16],
	.param .align 8 .b8 _ZN3cub18CUB_300001_SM_10006detail9transform16transform_kernelINS2_10policy_hubILb0EN4cuda3std3__45tupleIJN6thrust24THRUST_300001_SM_1000_NS6detail15normal_iteratorINSA_10device_ptrIfEEEESF_EEEE10policy1000ElNS7_10multipliesIfEESF_JPfSL_EEEvT0_iT1_T2_DpNS2_10kernel_argIT3_EE_param_5[16]
)
.maxntid 128
{
	.reg .pred 	%p<28>;
	.reg .b32 	%r<181>;
	.reg .b32 	%f<7>;
	.reg .b64 	%rd<147>;
	// demoted variable
	.shared .align 8 .u64 _ZZN3cub18CUB_300001_SM_10006detail9transform23transform_kernel_ublkcpINS2_19async_copy_policy_tILi128EEElN4cuda3std3__410multipliesIfEEN6thrust24THRUST_300001_SM_1000_NS6detail15normal_iteratorINSC_10device_ptrIfEEEEJffEEEvT0_iT1_T2_DpNS2_16aligned_base_ptrIT3_EEE3bar;
	ld.param.u64 	%rd68, [_ZN3cub18CUB_300001_SM_10006detail9transform16transform_kernelINS2_10policy_hubILb0EN4cuda3std3__45tupleIJN6thrust24THRUST_300001_SM_1000_NS6detail15normal_iteratorINSA_10device_ptrIfEEEESF_EEEE10policy1000ElNS7_10multipliesIfEESF_JPfSL_EEEvT0_iT1_T2_DpNS2_10kernel_argIT3_EE_param_5];
	ld.param.u64 	%rd66, [_ZN3cub18CUB_300001_SM_10006detail9transform16transform_kernelINS2_10policy_hubILb0EN4cuda3std3__45tupleIJN6thrust24THRUST_300001_SM_1000_NS6detail15normal_iteratorINSA_10device_ptrIfEEEESF_EEEE10policy1000ElNS7_10multipliesIfEESF_JPfSL_EEEvT0_iT1_T2_DpNS2_10kernel_argIT3_EE_param_4];
	ld.param.u64 	%rd70, [_ZN3cub18CUB_300001_SM_10006detail9transform16transform_kernelINS2_10policy_hubILb0EN4cuda3std3__45tupleIJN6thrust24THRUST_300001_SM_1000_NS6detail15normal_iteratorINSA_10device_ptrIfEEEESF_EEEE10policy1000ElNS7_10multipliesIfEESF_JPfSL_EEEvT0_iT1_T2_DpNS2_10kernel_argIT3_EE_param_0];
	ld.param.u64 	%rd69, [_ZN3cub18CUB_300001_SM_10006detail9transform16transform_kernelINS2_10policy_hubILb0EN4cuda3std3__45tupleIJN6thrust24THRUST_300001_SM_1000_NS6detail15normal_iteratorINSA_10device_ptrIfEEEESF_EEEE10policy1000ElNS7_10multipliesIfEESF_JPfSL_EEEvT0_iT1_T2_DpNS2_10kernel_argIT3_EE_param_5+8];
	ld.param.u64 	%rd67, [_ZN3cub18CUB_300001_SM_10006detail9transform16transform_kernelINS2_10policy_hubILb0EN4cuda3std3__45tupleIJN6thrust24THRUST_300001_SM_1000_NS6detail15normal_iteratorINSA_10device_ptrIfEEEESF_EEEE10policy1000ElNS7_10multipliesIfEESF_JPfSL_EEEvT0_iT1_T2_DpNS2_10kernel_argIT3_EE_param_4+8];
	ld.param.u64 	%rd71, [_ZN3cub18CUB_300001_SM_10006detail9transform16transform_kernelINS2_10policy_hubILb0EN4cuda3std3__45tupleIJN6thrust24THRUST_300001_SM_1000_NS6detail15normal_iteratorINSA_10device_ptrIfEEEESF_EEEE10policy1000ElNS7_10multipliesIfEESF_JPfSL_EEEvT0_iT1_T2_DpNS2_10kernel_argIT3_EE_param_3];
	ld.param.u32 	%r68, [_ZN3cub18CUB_300001_SM_10006detail9transform16transform_kernelINS2_10policy_hubILb0EN4cuda3std3__45tupleIJN6thrust24THRUST_300001_SM_1000_NS6detail15normal_iteratorINSA_10device_ptrIfEEEESF_EEEE10policy1000ElNS7_10multipliesIfEESF_JPfSL_EEEvT0_iT1_T2_DpNS2_10kernel_argIT3_EE_param_1];
	cvta.to.global.u64 	%rd1, %rd71;
	cvt.u32.u64 	%r1, %rd67;
	cvt.u32.u64 	%r2, %rd69;
	shl.b32 	%r3, %r68, 7;
	mov.u32 	%r69, %ctaid.x;
	cvt.u64.u32 	%rd72, %r69;
	cvt.s64.s32 	%rd73, %r3;
	mul.lo.s64 	%rd4, %rd73, %rd72;
	sub.s64 	%rd74, %rd70, %rd4;
	min.s64 	%rd75, %rd74, %rd73;
	cvt.u32.u64 	%r4, %rd75;
	setp.eq.s32 	%p1, %r69, 0;
	add.s32 	%r71, %r69, 2;
	mov.u32 	%r72, %nctaid.x;
	setp.ge.u32 	%p2, %r71, %r72;
	shl.b32 	%r5, %r68, 9;
	or.pred  	%p3, %p1, %p2;
	@%p3 bra 	$L__BB8_5;
	mov.b32 	%r132, -1;
	// begin inline asm
	{
	 .reg .pred P_OUT; 
	elect.sync _|P_OUT, %r132;
	selp.b32 %r131, 1, 0, P_OUT; 
}
	// end inline asm
	mov.u32 	%r133, %tid.x;
	setp.gt.u32 	%p18, %r133, 31;
	setp.eq.s32 	%p19, %r131, 0;
	or.pred  	%p20, %p18, %p19;
	@%p20 bra 	$L__BB8_3;
	mov.u32 	%r134, _ZZN3cub18CUB_300001_SM_10006detail9transform23transform_kernel_ublkcpINS2_19async_copy_policy_tILi128EEElN4cuda3std3__410multipliesIfEEN6thrust24THRUST_300001_SM_1000_NS6detail15normal_iteratorINSC_10device_ptrIfEEEEJffEEEvT0_iT1_T2_DpNS2_16aligned_base_ptrIT3_EEE3bar;
	mov.b32 	%r135, 1;
	// begin inline asm
	mbarrier.init.shared.b64 [%r134], %r135;
	// end inline asm
	// begin inline asm
	fence.proxy.async.shared::cta; // 6.
	// end inline asm
	shl.b64 	%rd124, %rd4, 2;
	add.s32 	%r144, %r5, 15;
	add.s32 	%r145, %r144, %r1;
	and.b32  	%r137, %r145, -16;
	cvta.to.global.u64 	%rd125, %rd66;
	add.s64 	%rd121, %rd125, %rd124;
	mov.u32 	%r136, _ZN3cub18CUB_300001_SM_10006detail9transform4smemE;
	// begin inline asm
	cp.async.bulk.shared::cluster.global.mbarrier::complete_tx::bytes [%r136], [%rd121], %r137, [%r134];
	// end inline asm
	add.s32 	%r146, %r144, %r2;
	and.b32  	%r140, %r146, -16;
	add.s32 	%r147, %r136, %r5;
	add.s32 	%r139, %r147, 128;
	cvta.to.global.u64 	%rd126, %rd68;
	add.s64 	%rd122, %rd126, %rd124;
	// begin inline asm
	cp.async.bulk.shared::cluster.global.mbarrier::complete_tx::bytes [%r139], [%rd122], %r140, [%r134];
	// end inline asm
	add.s32 	%r143, %r140, %r137;
	// begin inline asm
	mbarrier.arrive.expect_tx.release.cta.shared::cta.b64 %rd123, [%r134], %r143; // 8. 
	// end inline asm
$L__BB8_3:
	bar.sync 	0;
	mov.u32 	%r149, _ZZN3cub18CUB_300001_SM_10006detail9transform23transform_kernel_ublkcpINS2_19async_copy_policy_tILi128EEElN4cuda3std3__410multipliesIfEEN6thrust24THRUST_300001_SM_1000_NS6detail15normal_iteratorINSC_10device_ptrIfEEEEJffEEEvT0_iT1_T2_DpNS2_16aligned_base_ptrIT3_EEE3bar;
$L__BB8_4:
	mov.b32 	%r150, 0;
	// begin inline asm
	{
	 .reg .pred P_OUT; 
	mbarrier.try_wait.parity.shared::cta.b64  P_OUT, [%r149], %r150;                                // 7a. 
	selp.b32 %r148, 1, 0, P_OUT; 
}
	// end inline asm
	setp.eq.s32 	%p21, %r148, 0;
	@%p21 bra 	$L__BB8_4;
	bra.uni 	$L__BB8_26;
$L__BB8_5:
	cvt.s64.s32 	%rd5, %r1;
	shl.b32 	%r74, %r4, 2;
	cvt.s64.s32 	%rd76, %r74;
	shr.u64 	%rd6, %rd76, 2;
	mov.u32 	%r6, %ntid.x;
	mov.u32 	%r7, %ntid.y;
	mul.lo.s32 	%r75, %r6, %r7;
	mov.u32 	%r8, %ntid.z;
	mul.lo.s32 	%r9, %r75, %r8;
	mov.u32 	%r76, %tid.x;
	mov.u32 	%r77, %tid.y;
	mov.u32 	%r78, %tid.z;
	mad.lo.s32 	%r79, %r78, %r7, %r77;
	mad.lo.s32 	%r80, %r79, %r6, %r76;
	cvt.u64.u32 	%rd144, %r80;
	setp.le.u64 	%p4, %rd6, %rd144;
	@%p4 bra 	$L__BB8_15;
	cvt.u32.u64 	%r81, %rd144;
	cvt.u64.u32 	%rd8, %r9;
	add.s32 	%r82, %r81, %r9;
	cvt.u64.u32 	%rd77, %r82;
	max.u64 	%rd78, %rd6, %rd77;
	setp.gt.u64 	%p5, %rd6, %rd77;
	selp.u64 	%rd9, 1, 0, %p5;
	add.s64 	%rd79, %rd9, %rd77;
	sub.s64 	%rd10, %rd78, %rd79;
	and.b64  	%rd80, %rd10, -4294967296;
	setp.ne.s64 	%p6, %rd80, 0;
	@%p6 bra 	$L__BB8_8;
	cvt.u32.u64 	%r83, %rd8;
	cvt.u32.u64 	%r84, %rd10;
	div.u32 	%r85, %r84, %r83;
	cvt.u64.u32 	%rd133, %r85;
	bra.uni 	$L__BB8_9;
$L__BB8_8:
	div.u64 	%rd133, %rd10, %rd8;
$L__BB8_9:
	add.s64 	%rd14, %rd133, %rd9;
	and.b64  	%rd81, %rd14, 3;
	setp.eq.s64 	%p7, %rd81, 3;
	mov.u64 	%rd137, %rd144;
	@%p7 bra 	$L__BB8_12;
	shl.b64 	%rd82, %rd4, 2;
	shl.b64 	%rd83, %rd144, 2;
	add.s64 	%rd84, %rd82, %rd83;
	add.s64 	%rd85, %rd84, %rd5;
	add.s64 	%rd135, %rd66, %rd85;
	shl.b64 	%rd16, %rd8, 2;
	mov.u32 	%r87, _ZN3cub18CUB_300001_SM_10006detail9transform4smemE;
	add.s32 	%r88, %r1, %r87;
	shl.b32 	%r89, %r81, 2;
	add.s32 	%r163, %r88, %r89;
	mul.lo.s32 	%r90, %r8, %r7;
	mul.lo.s32 	%r91, %r90, %r6;
	shl.b32 	%r11, %r91, 2;
	add.s64 	%rd86, %rd14, 1;
	and.b64  	%rd87, %rd86, 3;
	neg.s64 	%rd134, %rd87;
	mov.u64 	%rd137, %rd144;
$L__BB8_11:
	.pragma "nounroll";
	// begin inline asm
	cp.async.ca.shared.global [%r163], [%rd135], 4, 4;
	// end inline asm
	add.s64 	%rd137, %rd137, %rd8;
	add.s64 	%rd135, %rd135, %rd16;
	add.s32 	%r163, %r163, %r11;
	add.s64 	%rd134, %rd134, 1;
	setp.ne.s64 	%p8, %rd134, 0;
	@%p8 bra 	$L__BB8_11;
$L__BB8_12:
	setp.lt.u64 	%p9, %rd14, 3;
	@%p9 bra 	$L__BB8_15;
	shl.b64 	%rd25, %rd8, 2;
	shl.b64 	%rd89, %rd4, 2;
	shl.b64 	%rd90, %rd137, 2;
	add.s64 	%rd26, %rd89, %rd90;
	shl.b64 	%rd27, %rd8, 4;
	shl.b64 	%rd91, %rd8, 3;
	add.s64 	%rd28, %rd26, %rd91;
	add.s64 	%rd92, %rd137, %rd4;
	shl.b64 	%rd93, %rd92, 2;
	mad.lo.s64 	%rd29, %rd8, 12, %rd93;
	mov.u32 	%r93, _ZN3cub18CUB_300001_SM_10006detail9transform4smemE;
	add.s32 	%r94, %r1, %r93;
	mul.lo.s32 	%r95, %r8, %r7;
	mul.lo.s32 	%r96, %r95, %r6;
	shl.b32 	%r97, %r96, 2;
	cvt.u32.u64 	%r98, %rd137;
	shl.b32 	%r99, %r98, 2;
	add.s32 	%r164, %r94, %r99;
	add.s32 	%r167, %r164, %r97;
	shl.b32 	%r15, %r96, 4;
	shl.b32 	%r100, %r96, 3;
	add.s32 	%r166, %r164, %r100;
	mad.lo.s32 	%r165, %r96, 12, %r164;
	cvt.s64.s32 	%rd94, %r1;
	add.s64 	%rd138, %rd66, %rd94;
$L__BB8_14:
	add.s64 	%rd95, %rd138, %rd26;
	// begin inline asm
	cp.async.ca.shared.global [%r164], [%rd95], 4, 4;
	// end inline asm
	add.s64 	%rd99, %rd26, %rd25;
	add.s64 	%rd96, %rd138, %rd99;
	// begin inline asm
	cp.async.ca.shared.global [%r167], [%rd96], 4, 4;
	// end inline asm
	add.s64 	%rd97, %rd138, %rd28;
	// begin inline asm
	cp.async.ca.shared.global [%r166], [%rd97], 4, 4;
	// end inline asm
	add.s64 	%rd98, %rd138, %rd29;
	// begin inline asm
	cp.async.ca.shared.global [%r165], [%rd98], 4, 4;
	// end inline asm
	add.s64 	%rd137, %rd137, %rd25;
	add.s64 	%rd138, %rd138, %rd27;
	add.s32 	%r167, %r167, %r15;
	add.s32 	%r166, %r166, %r15;
	add.s32 	%r165, %r165, %r15;
	add.s32 	%r164, %r164, %r15;
	setp.lt.u64 	%p10, %rd137, %rd6;
	@%p10 bra 	$L__BB8_14;
$L__BB8_15:
	setp.le.u64 	%p11, %rd6, %rd144;
	// begin inline asm
	cp.async.commit_group;
	// end inline asm
	cvt.s64.s32 	%rd35, %r2;
	@%p11 bra 	$L__BB8_25;
	cvt.u32.u64 	%r105, %rd144;
	cvt.u64.u32 	%rd36, %r9;
	add.s32 	%r106, %r105, %r9;
	cvt.u64.u32 	%rd100, %r106;
	max.u64 	%rd101, %rd6, %rd100;
	setp.gt.u64 	%p12, %rd6, %rd100;
	selp.u64 	%rd37, 1, 0, %p12;
	add.s64 	%rd102, %rd37, %rd100;
	sub.s64 	%rd38, %rd101, %rd102;
	and.b64  	%rd103, %rd38, -4294967296;
	setp.ne.s64 	%p13, %rd103, 0;
	@%p13 bra 	$L__BB8_18;
	cvt.u32.u64 	%r107, %rd36;
	cvt.u32.u64 	%r108, %rd38;
	div.u32 	%r109, %r108, %r107;
	cvt.u64.u32 	%rd140, %r109;
	bra.uni 	$L__BB8_19;
$L__BB8_18:
	div.u64 	%rd140, %rd38, %rd36;
$L__BB8_19:
	add.s64 	%rd42, %rd140, %rd37;
	and.b64  	%rd104, %rd42, 3;
	setp.eq.s64 	%p14, %rd104, 3;
	@%p14 bra 	$L__BB8_22;
	shl.b64 	%rd105, %rd4, 2;
	shl.b64 	%rd106, %rd144, 2;
	add.s64 	%rd107, %rd105, %rd106;
	add.s64 	%rd108, %rd107, %rd35;
	add.s64 	%rd142, %rd68, %rd108;
	shl.b64 	%rd44, %rd36, 2;
	mov.u32 	%r111, _ZN3cub18CUB_300001_SM_10006detail9transform4smemE;
	add.s32 	%r112, %r2, %r111;
	add.s32 	%r113, %r112, %r5;
	shl.b32 	%r114, %r105, 2;
	add.s32 	%r168, %r113, %r114;
	mul.lo.s32 	%r115, %r8, %r7;
	mul.lo.s32 	%r116, %r115, %r6;
	shl.b32 	%r28, %r116, 2;
	add.s64 	%rd109, %rd42, 1;
	and.b64  	%rd110, %rd109, 3;
	neg.s64 	%rd141, %rd110;
$L__BB8_21:
	.pragma "nounroll";
	add.s32 	%r117, %r168, 128;
	// begin inline asm
	cp.async.ca.shared.global [%r117], [%rd142], 4, 4;
	// end inline asm
	add.s64 	%rd144, %rd144, %rd36;
	add.s64 	%rd142, %rd142, %rd44;
	add.s32 	%r168, %r168, %r28;
	add.s64 	%rd141, %rd141, 1;
	setp.ne.s64 	%p15, %rd141, 0;
	@%p15 bra 	$L__BB8_21;
$L__BB8_22:
	setp.lt.u64 	%p16, %rd42, 3;
	@%p16 bra 	$L__BB8_25;
	shl.b64 	%rd53, %rd36, 2;
	shl.b64 	%rd112, %rd4, 2;
	shl.b64 	%rd113, %rd144, 2;
	add.s64 	%rd54, %rd112, %rd113;
	add.s64 	%rd55, %rd54, %rd53;
	shl.b64 	%rd56, %rd36, 4;
	shl.b64 	%rd114, %rd36, 3;
	add.s64 	%rd57, %rd54, %rd114;
	add.s64 	%rd115, %rd144, %rd4;
	shl.b64 	%rd116, %rd115, 2;
	mad.lo.s64 	%rd58, %rd36, 12, %rd116;
	mov.u32 	%r118, _ZN3cub18CUB_300001_SM_10006detail9transform4smemE;
	add.s32 	%r119, %r2, %r118;
	mul.lo.s32 	%r120, %r8, %r7;
	mul.lo.s32 	%r121, %r120, %r6;
	shl.b32 	%r122, %r121, 2;
	cvt.u32.u64 	%r123, %rd144;
	shl.b32 	%r124, %r123, 2;
	add.s32 	%r125, %r119, %r5;
	add.s32 	%r169, %r125, %r124;
	add.s32 	%r172, %r169, %r122;
	shl.b32 	%r32, %r121, 4;
	shl.b32 	%r126, %r121, 3;
	add.s32 	%r171, %r169, %r126;
	mad.lo.s32 	%r170, %r121, 12, %r169;
	add.s64 	%rd145, %rd68, %rd35;
$L__BB8_24:
	add.s64 	%rd117, %rd145, %rd54;
	add.s32 	%r127, %r169, 128;
	// begin inline asm
	cp.async.ca.shared.global [%r127], [%rd117], 4, 4;
	// end inline asm
	add.s64 	%rd118, %rd145, %rd55;
	add.s32 	%r128, %r172, 128;
	// begin inline asm
	cp.async.ca.shared.global [%r128], [%rd118], 4, 4;
	// end inline asm
	add.s64 	%rd119, %rd145, %rd57;
	add.s32 	%r129, %r171, 128;
	// begin inline asm
	cp.async.ca.shared.global [%r129], [%rd119], 4, 4;
	// end inline asm
	add.s64 	%rd120, %rd145, %rd58;
	add.s32 	%r130, %r170, 128;
	// begin inline asm
	cp.async.ca.shared.global [%r130], [%rd120], 4, 4;
	// end inline asm
	add.s64 	%rd144, %rd144, %rd53;
	add.s64 	%rd145, %rd145, %rd56;
	add.s32 	%r172, %r172, %r32;
	add.s32 	%r171, %r171, %r32;
	add.s32 	%r170, %r170, %r32;
	add.s32 	%r169, %r169, %r32;
	setp.lt.u64 	%p17, %rd144, %rd6;
	@%p17 bra 	$L__BB8_24;
$L__BB8_25:
	// begin inline asm
	cp.async.commit_group;
	// end inline asm
	// begin inline asm
	cp.async.wait_group 0;
	// end inline asm
	barrier.sync 	0;
$L__BB8_26:
	setp.eq.s32 	%p22, %r3, %r4;
	@%p22 bra 	$L__BB8_32;
	setp.lt.s32 	%p23, %r68, 1;
	@%p23 bra 	$L__BB8_35;
	mov.u32 	%r177, %tid.x;
	neg.s32 	%r180, %r68;
	add.s32 	%r151, %r2, %r5;
	shl.b32 	%r152, %r177, 2;
	add.s32 	%r153, %r151, %r152;
	mov.u32 	%r154, _ZN3cub18CUB_300001_SM_10006detail9transform4smemE;
	add.s32 	%r155, %r153, %r154;
	add.s32 	%r179, %r155, 128;
	add.s32 	%r156, %r1, %r152;
	add.s32 	%r178, %r154, %r156;
	shl.b64 	%rd127, %rd4, 2;
	add.s64 	%rd64, %rd1, %rd127;
$L__BB8_29:
	.pragma "nounroll";
	setp.ge.s32 	%p24, %r177, %r4;
	@%p24 bra 	$L__BB8_31;
	ld.shared.f32 	%f1, [%r178];
	ld.shared.f32 	%f2, [%r179];
	mul.f32 	%f3, %f1, %f2;
	mul.wide.s32 	%rd128, %r177, 4;
	add.s64 	%rd129, %rd64, %rd128;
	st.global.f32 	[%rd129], %f3;
$L__BB8_31:
	add.s32 	%r180, %r180, 1;
	setp.ne.s32 	%p25, %r180, 0;
	add.s32 	%r179, %r179, 512;
	add.s32 	%r178, %r178, 512;
	add.s32 	%r177, %r177, 128;
	@%p25 bra 	$L__BB8_29;
	bra.uni 	$L__BB8_35;
$L__BB8_32:
	setp.lt.s32 	%p26, %r68, 1;
	@%p26 bra 	$L__BB8_35;
	mov.u32 	%r173, %tid.x;
	neg.s32 	%r176, %r68;
	add.s32 	%r157, %r2, %r5;
	shl.b32 	%r158, %r173, 2;
	add.s32 	%r159, %r157, %r158;
	mov.u32 	%r160, _ZN3cub18CUB_300001_SM_10006detail9transform4smemE;
	add.s32 	%r161, %r159, %r160;
	add.s32 	%r175, %r161, 128;
	add.s32 	%r162, %r1, %r158;
	add.s32 	%r174, %r160, %r162;
	shl.b64 	%rd130, %rd4, 2;
	add.s64 	%rd65, %rd1, %rd130;
$L__BB8_34:
	.pragma "nounroll";
	mul.wide.s32 	%rd131, %r173, 4;
	add.s64 	%rd132, %rd65, %rd131;
	ld.shared.f32 	%f4, [%r174];
	ld.shared.f32 	%f5, [%r175];
	mul.f32 	%f6, %f4, %f5;
	st.global.f32 	[%rd132], %f6;
	add.s32 	%r176, %r176, 1;
	setp.eq.s32 	%p27, %r176, 0;
	add.s32 	%r175, %r175, 512;
	add.s32 	%r174, %r174, 512;
	add.s32 	%r173, %r173, 128;
	@%p27 bra 	$L__BB8_35;
	bra.uni 	$L__BB8_34;
$L__BB8_35:
	ret;

}
	// .globl	_ZN3cub18CUB_300001_SM_10006detail9transform16transform_kernelINS2_10policy_hubILb0EN4cuda3std3__45tupleIJN6thrust24THRUST_300001_SM_1000_NS6detail15normal_iteratorINSA_10device_ptrIfEEEESF_EEEE10policy1000EiNS7_4plusIfEESF_JPfSL_EEEvT0_iT1_T2_DpNS2_10kernel_argIT3_EE
.visible .entry _ZN3cub18CUB_300001_SM_10006detail9transform16transform_kernelINS2_10policy_hubILb0EN4cuda3std3__45tupleIJN6thrust24THRUST_300001_SM_1000_NS6detail15normal_iteratorINSA_10device_ptrIfEEEESF_EEEE10policy1000EiNS7_4plusIfEESF_JPfSL_EEEvT0_iT1_T2_DpNS2_10kernel_argIT3_EE(
	.param .u32 _ZN3cub18CUB_300001_SM_10006detail9transform16transform_kernelINS2_10policy_hubILb0EN4cuda3std3__45tupleIJN6thrust24THRUST_300001_SM_1000_NS6detail15normal_iteratorINSA_10device_ptrIfEEEESF_EEEE10policy1000EiNS7_4plusIfEESF_JPfSL_EEEvT0_iT1_T2_DpNS2_10kernel_argIT3_EE_param_0,
	.param .u32 _ZN3cub18CUB_300001_SM_10006detail9transform16transform_kernelINS2_10policy_hubILb0EN4cuda3std3__45tupleIJN6thrust24THRUST_300001_SM_1000_NS6detail15normal_iteratorINSA_10device_ptrIfEEEESF_EEEE10policy1000EiNS7_4plusIfEESF_JPfSL_EEEvT0_iT1_T2_DpNS2_10kernel_argIT3_EE_param_1,
	.param .align 1 .b8 _ZN3cub18CUB_300001_SM_10006detail9transform16transform_kernelINS2_10policy_hubILb0EN4cuda3std3__45tupleIJN6thrust24THRUST_300001_SM_1000_NS6detail15normal_iteratorINSA_10device_ptrIfEEEESF_EEEE10policy1000EiNS7_4plusIfEESF_JPfSL_EEEvT0_iT1_T2_DpNS2_10kernel_argIT3_EE_param_2[1],
	.param .align 8 .b8 _ZN3cub18CUB_300001_SM_10006detail9transform16transform_kernelINS2_10policy_hubILb0EN4cuda3std3__45tupleIJN6thrust24THRUST_300001_SM_1000_NS6detail15normal_iteratorINSA_10device_ptrIfEEEESF_EEEE10policy1000EiNS7_4plusIfEESF_JPfSL_EEEvT0_iT1_T2_DpNS2_10kernel_argIT3_EE_param_3[8],
	.param .align 8 .b8 _ZN3cub18CUB_300001_SM_10006detail9transform16transform_kernelINS2_10policy_hubILb0EN4cuda3std3__45tupleIJN6thrust24THRUST_300001_SM_1000_NS6detail15normal_iteratorINSA_10device_ptrIfEEEESF_EEEE10policy1000EiNS7_4plusIfEESF_JPfSL_EEEvT0_iT1_T2_DpNS2_10kernel_argIT3_EE_param_4[16],
	.param .align 8 .b8 _ZN3cub18CUB_300001_SM_10006detail9transform16transform_kernelINS2_10policy_hubILb0EN4cuda3std3__45tupleIJN6thrust24THRUST_300001_SM_1000_NS6detail15normal_iteratorINSA_10device_ptrIfEEEESF_EEEE10policy1000EiNS7_4plusIfEESF_JPfSL_EEEvT0_iT1_T2_DpNS2_10kernel_argIT3_EE_param_5[16]
)
.maxntid 128
{
	.reg .pred 	%p<28>;
	.reg .b32 	%r<188>;
	.reg .b32 	%f<7>;
	.reg .b64 	%rd<143>;
	// demoted variable
	.shared .align 8 .u64 _ZZN3cub18CUB_300001_SM_10006detail9transform23transform_kernel_ublkcpINS2_19async_copy_policy_tILi128EEEiN4cuda3std3__44plusIfEEN6thrust24THRUST_300001_SM_1000_NS6detail15normal_iteratorINSC_10device_ptrIfEEEEJffEEEvT0_iT1_T2_DpNS2_16aligned_base_ptrIT3_EEE3bar;
	ld.param.u64 	%rd66, [_ZN3cub18CUB_300001_SM_10006detail9transform16transform_kernelINS2_10policy_hubILb0EN4cuda3std3__45tupleIJN6thrust24THRUST_300001_SM_1000_NS6detail15normal_iteratorINSA_10device_ptrIfEEEESF_EEEE10policy1000EiNS7_4plusIfEESF_JPfSL_EEEvT0_iT1_T2_DpNS2_10kernel_argIT3_EE_param_5];
	ld.param.u64 	%rd64, [_ZN3cub18CUB_300001_SM_10006detail9transform16transform_kernelINS2_10policy_hubILb0EN4cuda3std3__45tupleIJN6thrust24THRUST_300001_SM_1000_NS6detail15normal_iteratorINSA_10device_ptrIfEEEESF_EEEE10policy1000EiNS7_4plusIfEESF_JPfSL_EEEvT0_iT1_T2_DpNS2_10kernel_argIT3_EE_param_4];
	ld.param.u32 	%r71, [_ZN3cub18CUB_300001_SM_10006detail9transform16transform_kernelINS2_10policy_hubILb0EN4cuda3std3__45tupleIJN6thrust24THRUST_300001_SM_1000_NS6detail15normal_iteratorINSA_10device_ptrIfEEEESF_EEEE10policy1000EiNS7_4plusIfEESF_JPfSL_EEEvT0_iT1_T2_DpNS2_10kernel_argIT3_EE_param_0];
	ld.param.u64 	%rd67, [_ZN3cub18CUB_300001_SM_10006detail9transform16transform_kernelINS2_10policy_hubILb0EN4cuda3std3__45tupleIJN6thrust24THRUST_300001_SM_1000_NS6detail15normal_iteratorINSA_10device_ptrIfEEEESF_EEEE10policy1000EiNS7_4plusIfEESF_JPfSL_EEEvT0_iT1_T2_DpNS2_10kernel_argIT3_EE_param_5+8];
	ld.param.u64 	%rd65, [_ZN3cub18CUB_300001_SM_10006detail9transform16transform_kernelINS2_10policy_hubILb0EN4cuda3std3__45tupleIJN6thrust24THRUST_300001_SM_1000_NS6detail15normal_iteratorINSA_10device_ptrIfEEEESF_EEEE10policy1000EiNS7_4plusIfEESF_JPfSL_EEEvT0_iT1_T2_DpNS2_10kernel_argIT3_EE_param_4+8];
	ld.param.u64 	%rd68, [_ZN3cub18CUB_300001_SM_10006detail9transform16transform_kernelINS2_10policy_hubILb0EN4cuda3std3__45tupleIJN6thrust24THRUST_300001_SM_1000_NS6detail15normal_iteratorINSA_10device_ptrIfEEEESF_EEEE10policy1000EiNS7_4plusIfEESF_JPfSL_EEEvT0_iT1_T2_DpNS2_10kernel_argIT3_EE_param_3];
	ld.param.u32 	%r70, [_ZN3cub18CUB_300001_SM_10006detail9transform16transform_kernelINS2_10policy_hubILb0EN4cuda3std3__45tupleIJN6thrust24THRUST_300001_SM_1000_NS6detail15normal_iteratorINSA_10device_ptrIfEEEESF_EEEE10policy1000EiNS7_4plusIfEESF_JPfSL_EEEvT0_iT1_T2_DpNS2_10kernel_argIT3_EE_param_1];
	cvta.to.global.u64 	%rd1, %rd68;
	cvt.u32.u64 	%r1, %rd65;
	cvt.u32.u64 	%r2, %rd67;
	shl.b32 	%r3, %r70, 7;
	mov.u32 	%r72, %ctaid.x;
	mul.lo.s32 	%r4, %r3, %r72;
	sub.s32 	%r5, %r71, %r4;
	min.s32 	%r6, %r3, %r5;
	setp.eq.s32 	%p1, %r72, 0;
	add.s32 	%r74, %r72, 2;
	mov.u32 	%r75, %nctaid.x;
	setp.ge.u32 	%p2, %r74, %r75;
	shl.b32 	%r7, %r70, 9;
	or.pred  	%p3, %p1, %p2;
	@%p3 bra 	$L__BB9_5;
	mov.b32 	%r139, -1;
	// begin inline asm
	{
	 .reg .pred P_OUT; 
	elect.sync _|P_OUT, %r139;
	selp.b32 %r138, 1, 0, P_OUT; 
}
	// end inline asm
	mov.u32 	%r140, %tid.x;
	setp.gt.u32 	%p18, %r140, 31;
	setp.eq.s32 	%p19, %r138, 0;
	or.pred  	%p20, %p18, %p19;
	@%p20 bra 	$L__BB9_3;
	mov.u32 	%r141, _ZZN3cub18CUB_300001_SM_10006detail9transform23transform_kernel_ublkcpINS2_19async_copy_policy_tILi128EEEiN4cuda3std3__44plusIfEEN6thrust24THRUST_300001_SM_1000_NS6detail15normal_iteratorINSC_10device_ptrIfEEEEJffEEEvT0_iT1_T2_DpNS2_16aligned_base_ptrIT3_EEE3bar;
	mov.b32 	%r142, 1;
	// begin inline asm
	mbarrier.init.shared.b64 [%r141], %r142;
	// end inline asm
	// begin inline asm
	fence.proxy.async.shared::cta; // 6.
	// end inline asm
	mul.wide.s32 	%rd120, %r4, 4;
	add.s32 	%r151, %r7, 15;
	add.s32 	%r152, %r151, %r1;
	and.b32  	%r144, %r152, -16;
	cvta.to.global.u64 	%rd121, %rd64;
	add.s64 	%rd117, %rd121, %rd120;
	mov.u32 	%r143, _ZN3cub18CUB_300001_SM_10006detail9transform4smemE;
	// begin inline asm
	cp.async.bulk.shared::cluster.global.mbarrier::complete_tx::bytes [%r143], [%rd117], %r144, [%r141];
	// end inline asm
	add.s32 	%r153, %r151, %r2;
	and.b32  	%r147, %r153, -16;
	add.s32 	%r154, %r143, %r7;
	add.s32 	%r146, %r154, 128;
	cvta.to.global.u64 	%rd122, %rd66;
	add.s64 	%rd118, %rd122, %rd120;
	// begin inline asm
	cp.async.bulk.shared::cluster.global.mbarrier::complete_tx::bytes [%r146], [%rd118], %r147, [%r141];
	// end inline asm
	add.s32 	%r150, %r147, %r144;
	// begin inline asm
	mbarrier.arrive.expect_tx.release.cta.shared::cta.b64 %rd119, [%r141], %r150; // 8. 
	// end inline asm
$L__BB9_3:
	bar.sync 	0;
	mov.u32 	%r156, _ZZN3cub18CUB_300001_SM_10006detail9transform23transform_kernel_ublkcpINS2_19async_copy_policy_tILi128EEEiN4cuda3std3__44plusIfEEN6thrust24THRUST_300001_SM_1000_NS6detail15normal_iteratorINSC_10device_ptrIfEEEEJffEEEvT0_iT1_T2_DpNS2_16aligned_base_ptrIT3_EEE3bar;
$L__BB9_4:
	mov.b32 	%r157, 0;
	// begin inline asm
	{
	 .reg .pred P_OUT; 
	mbarrier.try_wait.parity.shared::cta.b64  P_OUT, [%r156], %r157;                                // 7a. 
	selp.b32 %r155, 1, 0, P_OUT; 
}
	// end inline asm
	setp.eq.s32 	%p21, %r155, 0;
	@%p21 bra 	$L__BB9_4;
	bra.uni 	$L__BB9_26;
$L__BB9_5:
	cvt.s64.s32 	%rd4, %r1;
	cvt.s64.s32 	%rd5, %r4;
	shl.b32 	%r77, %r6, 2;
	cvt.s64.s32 	%rd69, %r77;
	shr.u64 	%rd6, %rd69, 2;
	mov.u32 	%r8, %ntid.x;
	mov.u32 	%r9, %ntid.y;
	mul.lo.s32 	%r78, %r8, %r9;
	mov.u32 	%r10, %ntid.z;
	mul.lo.s32 	%r11, %r78, %r10;
	mov.u32 	%r79, %tid.x;
	mov.u32 	%r80, %tid.y;
	mov.u32 	%r81, %tid.z;
	mad.lo.s32 	%r82, %r81, %r9, %r80;
	mad.lo.s32 	%r83, %r82, %r8, %r79;
	cvt.u64.u32 	%rd140, %r83;
	setp.le.u64 	%p4, %rd6, %rd140;
	@%p4 bra 	$L__BB9_15;
	cvt.u32.u64 	%r84, %rd140;
	cvt.u64.u32 	%rd8, %r11;
	add.s32 	%r85, %r84, %r11;
	cvt.u64.u32 	%rd70, %r85;
	max.u64 	%rd71, %rd6, %rd70;
	setp.gt.u64 	%p5, %rd6, %rd70;
	selp.u64 	%rd9, 1, 0, %p5;
	add.s64 	%rd72, %rd9, %rd70;
	sub.s64 	%rd10, %rd71, %rd72;
	and.b64  	%rd73, %rd10, -4294967296;
	setp.ne.s64 	%p6, %rd73, 0;
	@%p6 bra 	$L__BB9_8;
	cvt.u32.u64 	%r86, %rd8;
	cvt.u32.u64 	%r87, %rd10;
	div.u32 	%r88, %r87, %r86;
	cvt.u64.u32 	%rd129, %r88;
	bra.uni 	$L__BB9_9;
$L__BB9_8:
	div.u64 	%rd129, %rd10, %rd8;
$L__BB9_9:
	add.s64 	%rd14, %rd129, %rd9;
	and.b64  	%rd74, %rd14, 3;
	setp.eq.s64 	%p7, %rd74, 3;
	mov.u64 	%rd133, %rd140;
	@%p7 bra 	$L__BB9_12;
	shl.b64 	%rd75, %rd140, 2;
	shl.b64 	%rd76, %rd5, 2;
	add.s64 	%rd77, %rd75, %rd76;
	add.s64 	%rd78, %rd77, %rd4;
	add.s64 	%rd131, %rd64, %rd78;
	mov.u32 	%r90, _ZN3cub18CUB_300001_SM_10006detail9transform4smemE;
	add.s32 	%r91, %r1, %r90;
	shl.b32 	%r92, %r84, 2;
	add.s32 	%r170, %r91, %r92;
	mul.lo.s32 	%r93, %r10, %r9;
	mul.lo.s32 	%r94, %r93, %r8;
	shl.b32 	%r13, %r94, 2;
	add.s64 	%rd79, %rd14, 1;
	and.b64  	%rd80, %rd79, 3;
	neg.s64 	%rd130, %rd80;
	mov.u64 	%rd133, %rd140;
$L__BB9_11:
	.pragma "nounroll";
	// begin inline asm
	cp.async.ca.shared.global [%r170], [%rd131], 4, 4;
	// end inline asm
	add.s64 	%rd133, %rd133, %rd8;
	shl.b64 	%rd82, %rd8, 2;
	add.s64 	%rd131, %rd131, %rd82;
	add.s32 	%r170, %r170, %r13;
	add.s64 	%rd130, %rd130, 1;
	setp.ne.s64 	%p8, %rd130, 0;
	@%p8 bra 	$L__BB9_11;
$L__BB9_12:
	setp.lt.u64 	%p9, %rd14, 3;
	@%p9 bra 	$L__BB9_15;
	shl.b64 	%rd24, %rd8, 2;
	shl.b64 	%rd83, %rd133, 2;
	shl.b64 	%rd84, %rd5, 2;
	add.s64 	%rd25, %rd83, %rd84;
	shl.b64 	%rd85, %rd8, 3;
	add.s64 	%rd26, %rd25, %rd85;
	add.s64 	%rd86, %rd133, %rd5;
	shl.b64 	%rd87, %rd86, 2;
	mad.lo.s64 	%rd27, %rd8, 12, %rd87;
	cvt.u32.u64 	%r96, %rd65;
	mov.u32 	%r97, _ZN3cub18CUB_300001_SM_10006detail9transform4smemE;
	add.s32 	%r98, %r96, %r97;
	mul.lo.s32 	%r99, %r10, %r9;
	mul.lo.s32 	%r100, %r99, %r8;
	shl.b32 	%r101, %r100, 2;
	cvt.u32.u64 	%r102, %rd133;
	shl.b32 	%r103, %r102, 2;
	add.s32 	%r171, %r98, %r103;
	add.s32 	%r174, %r171, %r101;
	shl.b32 	%r104, %r100, 3;
	add.s32 	%r173, %r171, %r104;
	mad.lo.s32 	%r172, %r100, 12, %r171;
	cvt.s64.s32 	%rd88, %rd65;
	add.s64 	%rd134, %rd64, %rd88;
$L__BB9_14:
	add.s64 	%rd89, %rd134, %rd25;
	// begin inline asm
	cp.async.ca.shared.global [%r171], [%rd89], 4, 4;
	// end inline asm
	add.s64 	%rd93, %rd25, %rd24;
	add.s64 	%rd90, %rd134, %rd93;
	// begin inline asm
	cp.async.ca.shared.global [%r174], [%rd90], 4, 4;
	// end inline asm
	add.s64 	%rd91, %rd134, %rd26;
	// begin inline asm
	cp.async.ca.shared.global [%r173], [%rd91], 4, 4;
	// end inline asm
	add.s64 	%rd92, %rd134, %rd27;
	// begin inline asm
	cp.async.ca.shared.global [%r172], [%rd92], 4, 4;
	// end inline asm
	add.s64 	%rd133, %rd133, %rd24;
	mul.wide.u32 	%rd94, %r11, 16;
	add.s64 	%rd134, %rd134, %rd94;
	mul.lo.s32 	%r109, %r10, %r9;
	mul.lo.s32 	%r110, %r109, %r8;
	shl.b32 	%r111, %r110, 4;
	add.s32 	%r174, %r174, %r111;
	add.s32 	%r173, %r173, %r111;
	add.s32 	%r172, %r172, %r111;
	add.s32 	%r171, %r171, %r111;
	setp.lt.u64 	%p10, %rd133, %rd6;
	@%p10 bra 	$L__BB9_14;
$L__BB9_15:
	setp.le.u64 	%p11, %rd6, %rd140;
	// begin inline asm
	cp.async.commit_group;
	// end inline asm
	cvt.s64.s32 	%rd33, %r2;
	@%p11 bra 	$L__BB9_25;
	cvt.u32.u64 	%r112, %rd140;
	cvt.u64.u32 	%rd34, %r11;
	add.s32 	%r113, %r112, %r11;
	cvt.u64.u32 	%rd95, %r113;
	max.u64 	%rd96, %rd6, %rd95;
	setp.gt.u64 	%p12, %rd6, %rd95;
	selp.u64 	%rd35, 1, 0, %p12;
	add.s64 	%rd97, %rd35, %rd95;
	sub.s64 	%rd36, %rd96, %rd97;
	and.b64  	%rd98, %rd36, -4294967296;
	setp.ne.s64 	%p13, %rd98, 0;
	@%p13 bra 	$L__BB9_18;
	cvt.u32.u64 	%r114, %rd34;
	cvt.u32.u64 	%r115, %rd36;
	div.u32 	%r116, %r115, %r114;
	cvt.u64.u32 	%rd136, %r116;
	bra.uni 	$L__BB9_19;
$L__BB9_18:
	div.u64 	%rd136, %rd36, %rd34;
$L__BB9_19:
	add.s64 	%rd40, %rd136, %rd35;
	and.b64  	%rd99, %rd40, 3;
	setp.eq.s64 	%p14, %rd99, 3;
	@%p14 bra 	$L__BB9_22;
	shl.b64 	%rd100, %rd140, 2;
	shl.b64 	%rd101, %rd5, 2;
	add.s64 	%rd102, %rd100, %rd101;
	add.s64 	%rd103, %rd102, %rd33;
	add.s64 	%rd138, %rd66, %rd103;
	shl.b64 	%rd42, %rd34, 2;
	mov.u32 	%r118, _ZN3cub18CUB_300001_SM_10006detail9transform4smemE;
	add.s32 	%r119, %r2, %r118;
	add.s32 	%r120, %r119, %r7;
	shl.b32 	%r121, %r112, 2;
	add.s32 	%r175, %r120, %r121;
	mul.lo.s32 	%r122, %r10, %r9;
	mul.lo.s32 	%r123, %r122, %r8;
	shl.b32 	%r29, %r123, 2;
	add.s64 	%rd104, %rd40, 1;
	and.b64  	%rd105, %rd104, 3;
	neg.s64 	%rd137, %rd105;
$L__BB9_21:
	.pragma "nounroll";
	add.s32 	%r124, %r175, 128;
	// begin inline asm
	cp.async.ca.shared.global [%r124], [%rd138], 4, 4;
	// end inline asm
	add.s64 	%rd140, %rd140, %rd34;
	add.s64 	%rd138, %rd138, %rd42;
	add.s32 	%r175, %r175, %r29;
	add.s64 	%rd137, %rd137, 1;
	setp.ne.s64 	%p15, %rd137, 0;
	@%p15 bra 	$L__BB9_21;
$L__BB9_22:
	setp.lt.u64 	%p16, %rd40, 3;
	@%p16 bra 	$L__BB9_25;
	shl.b64 	%rd51, %rd34, 2;
	shl.b64 	%rd107, %rd140, 2;
	shl.b64 	%rd108, %rd5, 2;
	add.s64 	%rd52, %rd107, %rd108;
	add.s64 	%rd53, %rd52, %rd51;
	shl.b64 	%rd54, %rd34, 4;
	shl.b64 	%rd109, %rd34, 3;
	add.s64 	%rd55, %rd52, %rd109;
	add.s64 	%rd110, %rd140, %rd5;
	shl.b64 	%rd111, %rd110, 2;
	mad.lo.s64 	%rd56, %rd34, 12, %rd111;
	mov.u32 	%r125, _ZN3cub18CUB_300001_SM_10006detail9transform4smemE;
	add.s32 	%r126, %r2, %r125;
	mul.lo.s32 	%r127, %r10, %r9;
	mul.lo.s32 	%r128, %r127, %r8;
	shl.b32 	%r129, %r128, 2;
	cvt.u32.u64 	%r130, %rd140;
	shl.b32 	%r131, %r130, 2;
	add.s32 	%r132, %r126, %r7;
	add.s32 	%r176, %r132, %r131;
	add.s32 	%r179, %r176, %r129;
	shl.b32 	%r33, %r128, 4;
	shl.b32 	%r133, %r128, 3;
	add.s32 	%r178, %r176, %r133;
	mad.lo.s32 	%r177, %r128, 12, %r176;
	add.s64 	%rd141, %rd66, %rd33;
$L__BB9_24:
	add.s64 	%rd113, %rd141, %rd52;
	add.s32 	%r134, %r176, 128;
	// begin inline asm
	cp.async.ca.shared.global [%r134], [%rd113], 4, 4;
	// end inline asm
	add.s64 	%rd114, %rd141, %rd53;
	add.s32 	%r135, %r179, 128;
	// begin inline asm
	cp.async.ca.shared.global [%r135], [%rd114], 4, 4;
	// end inline asm
	add.s64 	%rd115, %rd141, %rd55;
	add.s32 	%r136, %r178, 128;
	// begin inline asm
	cp.async.ca.shared.global [%r136], [%rd115], 4, 4;
	// end inline asm
	add.s64 	%rd116, %rd141, %rd56;
	add.s32 	%r137, %r177, 128;
	// begin inline asm
	cp.async.ca.shared.global [%r137], [%rd116], 4, 4;
	// end inline asm
	add.s64 	%rd140, %rd140, %rd51;
	add.s64 	%rd141, %rd141, %rd54;
	add.s32 	%r179, %r179, %r33;
	add.s32 	%r178, %r178, %r33;
	add.s32 	%r177, %r177, %r33;
	add.s32 	%r176, %r176, %r33;
	setp.lt.u64 	%p17, %rd140, %rd6;
	@%p17 bra 	$L__BB9_24;
$L__BB9_25:
	// begin inline asm
	cp.async.commit_group;
	// end inline asm
	// begin inline asm
	cp.async.wait_group 0;
	// end inline asm
	barrier.sync 	0;
$L__BB9_26:
	cvt.u32.u64 	%r45, %rd65;
	setp.gt.s32 	%p22, %r3, %r5;
	@%p22 bra 	$L__BB9_30;
	setp.lt.s32 	%p23, %r70, 1;
	@%p23 bra 	$L__BB9_35;
	mov.u32 	%r180, %tid.x;
	neg.s32 	%r183, %r70;
	add.s32 	%r158, %r2, %r7;
	shl.b32 	%r159, %r180, 2;
	add.s32 	%r160, %r158, %r159;
	mov.u32 	%r161, _ZN3cub18CUB_300001_SM_10006detail9transform4smemE;
	add.s32 	%r162, %r160, %r161;
	add.s32 	%r182, %r162, 128;
	add.s32 	%r163, %r45, %r159;
	add.s32 	%r181, %r161, %r163;
	mul.wide.s32 	%rd123, %r4, 4;
	add.s64 	%rd62, %rd1, %rd123;
$L__BB9_29:
	.pragma "nounroll";
	mul.wide.s32 	%rd124, %r180, 4;
	add.s64 	%rd125, %rd62, %rd124;
	ld.shared.f32 	%f1, [%r181];
	ld.shared.f32 	%f2, [%r182];
	add.f32 	%f3, %f1, %f2;
	st.global.f32 	[%rd125], %f3;
	add.s32 	%r183, %r183, 1;
	setp.eq.s32 	%p24, %r183, 0;
	add.s32 	%r182, %r182, 512;
	add.s32 	%r181, %r181, 512;
	add.s32 	%r180, %r180, 128;
	@%p24 bra 	$L__BB9_35;
	bra.uni 	$L__BB9_29;
$L__BB9_30:
	setp.lt.s32 	%p25, %r70, 1;
	@%p25 bra 	$L__BB9_35;
	mov.u32 	%r184, %tid.x;
	neg.s32 	%r187, %r70;
	add.s32 	%r164, %r2, %r7;
	shl.b32 	%r165, %r184, 2;
	add.s32 	%r166, %r164, %r165;
	mov.u32 	%r167, _ZN3cub18CUB_300001_SM_10006detail9transform4smemE;
	add.s32 	%r168, %r166, %r167;
	add.s32 	%r186, %r168, 128;
	add.s32 	%r169, %r45, %r165;
	add.s32 	%r185, %r167, %r169;
	mul.wide.s32 	%rd126, %r4, 4;
	add.s64 	%rd63, %rd1, %rd126;
$L__BB9_32:
	.pragma "nounroll";
	setp.ge.s32 	%p26, %r184, %r6;
	@%p26 bra 	$L__BB9_34;
	ld.shared.f32 	%f4, [%r185];
	ld.shared.f32 	%f5, [%r186];
	add.f32 	%f6, %f4, %f5;
	mul.wide.s32 	%rd127, %r184, 4;
	add.s64 	%rd128, %rd63, %rd127;
	st.global.f32 	[%rd128], %f6;
$L__BB9_34:
	add.s32 	%r187, %r187, 1;
	setp.ne.s32 	%p27, %r187, 0;
	add.s32 	%r186, %r186, 512;
	add.s32 	%r185, %r185, 512;
	add.s32 	%r184, %r184, 128;
	@%p27 bra 	$L__BB9_32;
$L__BB9_35:
	ret;

}
	// .globl	_ZN3cub18CUB_300001_SM_10006detail9transform16transform_kernelINS2_10policy_hubILb0EN4cuda3std3__45tupleIJN6thrust24THRUST_300001_SM_1000_NS6detail15normal_iteratorINSA_10device_ptrIfEEEESF_EEEE10policy1000ElNS7_4plusIfEESF_JPfSL_EEEvT0_iT1_T2_DpNS2_10kernel_argIT3_EE
.visible .entry _ZN3cub18CUB_300001_SM_10006detail9transform16transform_kernelINS2_10policy_hubILb0EN4cuda3std3__45tupleIJN6thrust24THRUST_300001_SM_1000_NS6detail15normal_iteratorINSA_10device_ptrIfEEEESF_EEEE10policy1000ElNS7_4plusIfEESF_JPfSL_EEEvT0_iT1_T2_DpNS2_10kernel_argIT3_EE(
	.param .u64 _ZN3cub18CUB_300001_SM_10006detail9transform16transform_kernelINS2_10policy_hubILb0EN4cuda3std3__45tupleIJN6thrust24THRUST_300001_SM_1000_NS6detail15normal_iteratorINSA_10device_ptrIfEEEESF_EEEE10policy1000ElNS7_4plusIfEESF_JPfSL_EEEvT0_iT1_T2_DpNS2_10kernel_argIT3_EE_param_0,
	.param .u32 _ZN3cub18CUB_300001_SM_10006detail9transform16transform_kernelINS2_10policy_hubILb0EN4cuda3std3__45tupleIJN6thrust24THRUST_300001_SM_1000_NS6detail15normal_iteratorINSA_10device_ptrIfEEEESF_EEEE10policy1000ElNS7_4plusIfEESF_JPfSL_EEEvT0_iT1_T2_DpNS2_10kernel_argIT3_EE_param_1,
	.param .align 1 .b8 _ZN3cub18CUB_300001_SM_10006detail9transform16transform_kernelINS2_10policy_hubILb0EN4cuda3std3__45tupleIJN6thrust24THRUST_300001_SM_1000_NS6detail15normal_iteratorINSA_10device_ptrIfEEEESF_EEEE10policy1000ElNS7_4plusIfEESF_JPfSL_EEEvT0_iT1_T2_DpNS2_10kernel_argIT3_EE_param_2[1],
	.param .align 8 .b8 _ZN3cub18CUB_300001_SM_10006detail9transform16transform_kernelINS2_10policy_hubILb0EN4cuda3std3__45tupleIJN6thrust24THRUST_300001_SM_1000_NS6detail15normal_iteratorINSA_10device_ptrIfEEEESF_EEEE10policy1000ElNS7_4plusIfEESF_JPfSL_EEEvT0_iT1_T2_DpNS2_10kernel_argIT3_EE_param_3[8],
	.param .align 8 .b8 _ZN3cub18CUB_300001_SM_10006detail9transform16transform_kernelINS2_10policy_hubILb0EN4cuda3std3__45tupleIJN6thrust24THRUST_300001_SM_1000_NS6detail15normal_iteratorINSA_10device_ptrIfEEEESF_EEEE10policy1000ElNS7_4plusIfEESF_JPfSL_EEEvT0_iT1_T2_DpNS2_10kernel_argIT3_EE_param_4[16],
	.param .align 8 .b8 _ZN3cub18CUB_300001_SM_10006detail9transform16transform_kernelINS2_10policy_hubILb0EN4cuda3std3__45tupleIJN6thrust24THRUST_300001_SM_1000_NS6detail15normal_iteratorINSA_10device_ptrIfEEEESF_EEEE10policy1000ElNS7_4plusIfEESF_JPfSL_EEEvT0_iT1_T2_DpNS2_10kernel_argIT3_EE_param_5[16]
)
.maxntid 128
{
	.reg .pred 	%p<28>;
	.reg .b32 	%r<181>;
	.reg .b32 	%f<7>;
	.reg .b64 	%rd<147>;
	// demoted variable
	.shared .align 8 .u64 _ZZN3cub18CUB_300001_SM_10006detail9transform23transform_kernel_ublkcpINS2_19async_copy_policy_tILi128EEElN4cuda3std3__44plusIfEEN6thrust24THRUST_300001_SM_1000_NS6detail15normal_iteratorINSC_10device_ptrIfEEEEJffEEEvT0_iT1_T2_DpNS2_16aligned_base_ptrIT3_EEE3bar;
	ld.param.u64 	%rd68, [_ZN3cub18CUB_300001_SM_10006detail9transform16transform_kernelINS2_10policy_hubILb0EN4cuda3std3__45tupleIJN6thrust24THRUST_300001_SM_1000_NS6detail15normal_iteratorINSA_10device_ptrIfEEEESF_EEEE10policy1000ElNS7_4plusIfEESF_JPfSL_EEEvT0_iT1_T2_DpNS2_10kernel_argIT3_EE_param_5];
	ld.param.u64 	%rd66, [_ZN3cub18CUB_300001_SM_10006detail9transform16transform_kernelINS2_10policy_hubILb0EN4cuda3std3__45tupleIJN6thrust24THRUST_300001_SM_1000_NS6detail15normal_iteratorINSA_10device_ptrIfEEEESF_EEEE10policy1000ElNS7_4plusIfEESF_JPfSL_EEEvT0_iT1_T2_DpNS2_10kernel_argIT3_EE_param_4];
	ld.param.u64 	%rd70, [_ZN3cub18CUB_300001_SM_10006detail9transform16transform_kernelINS2_10policy_hubILb0EN4cuda3std3__45tupleIJN6thrust24THRUST_300001_SM_1000_NS6detail15normal_iteratorINSA_10device_ptrIfEEEESF_EEEE10policy1000ElNS7_4plusIfEESF_JPfSL_EEEvT0_iT1_T2_DpNS2_10kernel_argIT3_EE_param_0];
	ld.param.u64 	%rd69, [_ZN3cub18CUB_300001_SM_10006detail9transform16transform_kernelINS2_10policy_hubILb0EN4cuda3std3__45tupleIJN6thrust24THRUST_300001_SM_1000_NS6detail15normal_iteratorINSA_10device_ptrIfEEEESF_EEEE10policy1000ElNS7_4plusIfEESF_JPfSL_EEEvT0_iT1_T2_DpNS2_10kernel_argIT3_EE_param_5+8];
	ld.param.u64 	%rd67, [_ZN3cub18CUB_300001_SM_10006detail9transform16transform_kernelINS2_10policy_hubILb0EN4cuda3std3__45tupleIJN6thrust24THRUST_300001_SM_1000_NS6detail15normal_iteratorINSA_10device_ptrIfEEEESF_EEEE10policy1000ElNS7_4plusIfEESF_JPfSL_EEEvT0_iT1_T2_DpNS2_10kernel_argIT3_EE_param_4+8];
	ld.param.u64 	%rd71, [_ZN3cub18CUB_300001_SM_10006detail9transform16transform_kernelINS2_10policy_hubILb0EN4cuda3std3__45tupleIJN6thrust24THRUST_300001_SM_1000_NS6detail15normal_iteratorINSA_10device_ptrIfEEEESF_EEEE10policy1000ElNS7_4plusIfEESF_JPfSL_EEEvT0_iT1_T2_DpNS2_10kernel_argIT3_EE_param_3];
	ld.param.u32 	%r68, [_ZN3cub18CUB_300001_SM_10006detail9transform16transform_kernelINS2_10policy_hubILb0EN4cuda3std3__45tupleIJN6thrust24THRUST_300001_SM_1000_NS6detail15normal_iteratorINSA_10device_ptrIfEEEESF_EEEE10policy1000ElNS7_4plusIfEESF_JPfSL_EEEvT0_iT1_T2_DpNS2_10kernel_argIT3_EE_param_1];
	cvta.to.global.u64 	%rd1, %rd71;
	cvt.u32.u64 	%r1, %rd67;
	cvt.u32.u64 	%r2, %rd69;
	shl.b32 	%r3, %r68, 7;
	mov.u32 	%r69, %ctaid.x;
	cvt.u64.u32 	%rd72, %r69;
	cvt.s64.s32 	%rd73, %r3;
	mul.lo.s64 	%rd4, %rd73, %rd72;
	sub.s64 	%rd74, %rd70, %rd4;
	min.s64 	%rd75, %rd74, %rd73;
	cvt.u32.u64 	%r4, %rd75;
	setp.eq.s32 	%p1, %r69, 0;
	add.s32 	%r71, %r69, 2;
	mov.u32 	%r72, %nctaid.x;
	setp.ge.u32 	%p2, %r71, %r72;
	shl.b32 	%r5, %r68, 9;
	or.pred  	%p3, %p1, %p2;
	@%p3 bra 	$L__BB10_5;
	mov.b32 	%r132, -1;
	// begin inline asm
	{
	 .reg .pred P_OUT; 
	elect.sync _|P_OUT, %r132;
	selp.b32 %r131, 1, 0, P_OUT; 
}
	// end inline asm
	mov.u32 	%r133, %tid.x;
	setp.gt.u32 	%p18, %r133, 31;
	setp.eq.s32 	%p19, %r131, 0;
	or.pred  	%p20, %p18, %p19;
	@%p20 bra 	$L__BB10_3;
	mov.u32 	%r134, _ZZN3cub18CUB_300001_SM_10006detail9transform23transform_kernel_ublkcpINS2_19async_copy_policy_tILi128EEElN4cuda3std3__44plusIfEEN6thrust24THRUST_300001_SM_1000_NS6detail15normal_iteratorINSC_10device_ptrIfEEEEJffEEEvT0_iT1_T2_DpNS2_16aligned_base_ptrIT3_EEE3bar;
	mov.b32 	%r135, 1;
	// begin inline asm
	mbarrier.init.shared.b64 [%r134], %r135;
	// end inline asm
	// begin inline asm
	fence.proxy.async.shared::cta; // 6.
	// end inline asm
	shl.b64 	%rd124, %rd4, 2;
	add.s32 	%r144, %r5, 15;
	add.s32 	%r145, %r144, %r1;
	and.b32  	%r137, %r145, -16;
	cvta.to.global.u64 	%rd125, %rd66;
	add.s64 	%rd121, %rd125, %rd124;
	mov.u32 	%r136, _ZN3cub18CUB_300001_SM_10006detail9transform4smemE;
	// begin inline asm
	cp.async.bulk.shared::cluster.global.mbarrier::complete_tx::bytes [%r136], [%rd121], %r137, [%r134];
	// end inline asm
	add.s32 	%r146, %r144, %r2;
	and.b32  	%r140, %r146, -16;
	add.s32 	%r147, %r136, %r5;
	add.s32 	%r139, %r147, 128;
	cvta.to.global.u64 	%rd126, %rd68;
	add.s64 	%rd122, %rd126, %rd124;
	// begin inline asm
	cp.async.bulk.shared::cluster.global.mbarrier::complete_tx::bytes [%r139], [%rd122], %r140, [%r134];
	// end inline asm
	add.s32 	%r143, %r140, %r137;
	// begin inline asm
	mbarrier.arrive.expect_tx.release.cta.shared::cta.b64 %rd123, [%r134], %r143; // 8. 
	// end inline asm
$L__BB10_3:
	bar.sync 	0;
	mov.u32 	%r149, _ZZN3cub18CUB_300001_SM_10006detail9transform23transform_kernel_ublkcpINS2_19async_copy_policy_tILi128EEElN4cuda3std3__44plusIfEEN6thrust24THRUST_300001_SM_1000_NS6detail15normal_iteratorINSC_10device_ptrIfEEEEJffEEEvT0_iT1_T2_DpNS2_16aligned_base_ptrIT3_EEE3bar;
$L__BB10_4:
	mov.b32 	%r150, 0;
	// begin inline asm
	{
	 .reg .pred P_OUT; 
	mbarrier.try_wait.parity.shared::cta.b64  P_OUT, [%r149], %r150;                                // 7a. 
	selp.b32 %r148, 1, 0, P_OUT; 
}
	// end inline asm
	setp.eq.s32 	%p21, %r148, 0;
	@%p21 bra 	$L__BB10_4;
	bra.uni 	$L__BB10_26;
$L__BB10_5:
	cvt.s64.s32 	%rd5, %r1;
	shl.b32 	%r74, %r4, 2;
	cvt.s64.s32 	%rd76, %r74;
	shr.u64 	%rd6, %rd76, 2;
	mov.u32 	%r6, %ntid.x;
	mov.u32 	%r7, %ntid.y;
	mul.lo.s32 	%r75, %r6, %r7;
	mov.u32 	%r8, %ntid.z;
	mul.lo.s32 	%r9, %r75, %r8;
	mov.u32 	%r76, %tid.x;
	mov.u32 	%r77, %tid.y;
	mov.u32 	%r78, %tid.z;
	mad.lo.s32 	%r79, %r78, %r7, %r77;
	mad.lo.s32 	%r80, %r79, %r6, %r76;
	cvt.u64.u32 	%rd144, %r80;
	setp.le.u64 	%p4, %rd6, %rd144;
	@%p4 bra 	$L__BB10_15;
	cvt.u32.u64 	%r81, %rd144;
	cvt.u64.u32 	%rd8, %r9;
	add.s32 	%r82, %r81, %r9;
	cvt.u64.u32 	%rd77, %r82;
	max.u64 	%rd78, %rd6, %rd77;
	setp.gt.u64 	%p5, %rd6, %rd77;
	selp.u64 	%rd9, 1, 0, %p5;
	add.s64 	%rd79, %rd9, %rd77;
	sub.s64 	%rd10, %rd78, %rd79;
	and.b64  	%rd80, %rd10, -4294967296;
	setp.ne.s64 	%p6, %rd80, 0;
	@%p6 bra 	$L__BB10_8;
	cvt.u32.u64 	%r83, %rd8;
	cvt.u32.u64 	%r84, %rd10;
	div.u32 	%r85, %r84, %r83;
	cvt.u64.u32 	%rd133, %r85;
	bra.uni 	$L__BB10_9;
$L__BB10_8:
	div.u64 	%rd133, %rd10, %rd8;
$L__BB10_9:
	add.s64 	%rd14, %rd133, %rd9;
	and.b64  	%rd81, %rd14, 3;
	setp.eq.s64 	%p7, %rd81, 3;
	mov.u64 	%rd137, %rd144;
	@%p7 bra 	$L__BB10_12;
	shl.b64 	%rd82, %rd4, 2;
	shl.b64 	%rd83, %rd144, 2;
	add.s64 	%rd84, %rd82, %rd83;
	add.s64 	%rd85, %rd84, %rd5;
	add.s64 	%rd135, %rd66, %rd85;
	shl.b64 	%rd16, %rd8, 2;
	mov.u32 	%r87, _ZN3cub18CUB_300001_SM_10006detail9transform4smemE;
	add.s32 	%r88, %r1, %r87;
	shl.b32 	%r89, %r81, 2;
	add.s32 	%r163, %r88, %r89;
	mul.lo.s32 	%r90, %r8, %r7;
	mul.lo.s32 	%r91, %r90, %r6;
	shl.b32 	%r11, %r91, 2;
	add.s64 	%rd86, %rd14, 1;
	and.b64  	%rd87, %rd86, 3;
	neg.s64 	%rd134, %rd87;
	mov.u64 	%rd137, %rd144;
$L__BB10_11:
	.pragma "nounroll";
	// begin inline asm
	cp.async.ca.shared.global [%r163], [%rd135], 4, 4;
	// end inline asm
	add.s64 	%rd137, %rd137, %rd8;
	add.s64 	%rd135, %rd135, %rd16;
	add.s32 	%r163, %r163, %r11;
	add.s64 	%rd134, %rd134, 1;
	setp.ne.s64 	%p8, %rd134, 0;
	@%p8 bra 	$L__BB10_11;
$L__BB10_12:
	setp.lt.u64 	%p9, %rd14, 3;
	@%p9 bra 	$L__BB10_15;
	shl.b64 	%rd25, %rd8, 2;
	shl.b64 	%rd89, %rd4, 2;
	shl.b64 	%rd90, %rd137, 2;
	add.s64 	%rd26, %rd89, %rd90;
	shl.b64 	%rd27, %rd8, 4;
	shl.b64 	%rd91, %rd8, 3;
	add.s64 	%rd28, %rd26, %rd91;
	add.s64 	%rd92, %rd137, %rd4;
	shl.b64 	%rd93, %rd92, 2;
	mad.lo.s64 	%rd29, %rd8, 12, %rd93;
	mov.u32 	%r93, _ZN3cub18CUB_300001_SM_10006detail9transform4smemE;
	add.s32 	%r94, %r1, %r93;
	mul.lo.s32 	%r95, %r8, %r7;
	mul.lo.s32 	%r96, %r95, %r6;
	shl.b32 	%r97, %r96, 2;
	cvt.u32.u64 	%r98, %rd137;
	shl.b32 	%r99, %r98, 2;
	add.s32 	%r164, %r94, %r99;
	add.s32 	%r167, %r164, %r97;
	shl.b32 	%r15, %r96, 4;
	shl.b32 	%r100, %r96, 3;
	add.s32 	%r166, %r164, %r100;
	mad.lo.s32 	%r165, %r96, 12, %r164;
	cvt.s64.s32 	%rd94, %r1;
	add.s64 	%rd138, %rd66, %rd94;
$L__BB10_14:
	add.s64 	%rd95, %rd138, %rd26;
	// begin inline asm
	cp.async.ca.shared.global [%r164], [%rd95], 4, 4;
	// end inline asm
	add.s64 	%rd99, %rd26, %rd25;
	add.s64 	%rd96, %rd138, %rd99;
	// begin inline asm
	cp.async.ca.shared.global [%r167], [%rd96], 4, 4;
	// end inline asm
	add.s64 	%rd97, %rd138, %rd28;
	// begin inline asm
	cp.async.ca.shared.global [%r166], [%rd97], 4, 4;
	// end inline asm
	add.s64 	%rd98, %rd138, %rd29;
	// begin inline asm
	cp.async.ca.shared.global [%r165], [%rd98], 4, 4;
	// end inline asm
	add.s64 	%rd137, %rd137, %rd25;
	add.s64 	%rd138, %rd138, %rd27;
	add.s32 	%r167, %r167, %r15;
	add.s32 	%r166, %r166, %r15;
	add.s32 	%r165, %r165, %r15;
	add.s32 	%r164, %r164, %r15;
	setp.lt.u64 	%p10, %rd137, %rd6;
	@%p10 bra 	$L__BB10_14;
$L__BB10_15:
	setp.le.u64 	%p11, %rd6, %rd144;
	// begin inline asm
	cp.async.commit_group;
	// end inline asm
	cvt.s64.s32 	%rd35, %r2;
	@%p11 bra 	$L__BB10_25;
	cvt.u32.u64 	%r105, %rd144;
	cvt.u64.u32 	%rd36, %r9;
	add.s32 	%r106, %r105, %r9;
	cvt.u64.u32 	%rd100, %r106;
	max.u64 	%rd101, %rd6, %rd100;
	setp.gt.u64 	%p12, %rd6, %rd100;
	selp.u64 	%rd37, 1, 0, %p12;
	add.s64 	%rd102, %rd37, %rd100;
	sub.s64 	%rd38, %rd101, %rd102;
	and.b64  	%rd103, %rd38, -4294967296;
	setp.ne.s64 	%p13, %rd103, 0;
	@%p13 bra 	$L__BB10_18;
	cvt.u32.u64 	%r107, %rd36;
	cvt.u32.u64 	%r108, %rd38;
	div.u32 	%r109, %r108, %r107;
	cvt.u64.u32 	%rd140, %r109;
	bra.uni 	$L__BB10_19;
$L__BB10_18:
	div.u64 	%rd140, %rd38, %rd36;
$L__BB10_19:
	add.s64 	%rd42, %rd140, %rd37;
	and.b64  	%rd104, %rd42, 3;
	setp.eq.s64 	%p14, %rd104, 3;
	@%p14 bra 	$L__BB10_22;
	shl.b64 	%rd105, %rd4, 2;
	shl.b64 	%rd106, %rd144, 2;
	add.s64 	%rd107, %rd105, %rd106;
	add.s64 	%rd108, %rd107, %rd35;
	add.s64 	%rd142, %rd68, %rd108;
	shl.b64 	%rd44, %rd36, 2;
	mov.u32 	%r111, _ZN3cub18CUB_300001_SM_10006detail9transform4smemE;
	add.s32 	%r112, %r2, %r111;
	add.s32 	%r113, %r112, %r5;
	shl.b32 	%r114, %r105, 2;
	add.s32 	%r168, %r113, %r114;
	mul.lo.s32 	%r115, %r8, %r7;
	mul.lo.s32 	%r116, %r115, %r6;
	shl.b32 	%r28, %r116, 2;
	add.s64 	%rd109, %rd42, 1;
	and.b64  	%rd110, %rd109, 3;
	neg.s64 	%rd141, %rd110;
$L__BB10_21:
	.pragma "nounroll";
	add.s32 	%r117, %r168, 128;
	// begin inline asm
	cp.async.ca.shared.global [%r117], [%rd142], 4, 4;
	// end inline asm
	add.s64 	%rd144, %rd144, %rd36;
	add.s64 	%rd142, %rd142, %rd44;
	add.s32 	%r168, %r168, %r28;
	add.s64 	%rd141, %rd141, 1;
	setp.ne.s64 	%p15, %rd141, 0;
	@%p15 bra 	$L__BB10_21;
$L__BB10_22:
	setp.lt.u64 	%p16, %rd42, 3;
	@%p16 bra 	$L__BB10_25;
	shl.b64 	%rd53, %rd36, 2;
	shl.b64 	%rd112, %rd4, 2;
	shl.b64 	%rd113, %rd144, 2;
	add.s64 	%rd54, %rd112, %rd113;
	add.s64 	%rd55, %rd54, %rd53;
	shl.b64 	%rd56, %rd36, 4;
	shl.b64 	%rd114, %rd36, 3;
	add.s64 	%rd57, %rd54, %rd114;
	add.s64 	%rd115, %rd144, %rd4;
	shl.b64 	%rd116, %rd115, 2;
	mad.lo.s64 	%rd58, %rd36, 12, %rd116;
	mov.u32 	%r118, _ZN3cub18CUB_300001_SM_10006detail9transform4smemE;
	add.s32 	%r119, %r2, %r118;
	mul.lo.s32 	%r120, %r8, %r7;
	mul.lo.s32 	%r121, %r120, %r6;
	shl.b32 	%r122, %r121, 2;
	cvt.u32.u64 	%r123, %rd144;
	shl.b32 	%r124, %r123, 2;
	add.s32 	%r125, %r119, %r5;
	add.s32 	%r169, %r125, %r124;
	add.s32 	%r172, %r169, %r122;
	shl.b32 	%r32, %r121, 4;
	shl.b32 	%r126, %r121, 3;
	add.s32 	%r171, %r169, %r126;
	mad.lo.s32 	%r170, %r121, 12, %r169;
	add.s64 	%rd145, %rd68, %rd35;
$L__BB10_24:
	add.s64 	%rd117, %rd145, %rd54;
	add.s32 	%r127, %r169, 128;
	// begin inline asm
	cp.async.ca.shared.global [%r127], [%rd117], 4, 4;
	// end inline asm
	add.s64 	%rd118, %rd145, %rd55;
	add.s32 	%r128, %r172, 128;
	// begin inline asm
	cp.async.ca.shared.global [%r128], [%rd118], 4, 4;
	// end inline asm
	add.s64 	%rd119, %rd145, %rd57;
	add.s32 	%r129, %r171, 128;
	// begin inline asm
	cp.async.ca.shared.global [%r129], [%rd119], 4, 4;
	// end inline asm
	add.s64 	%rd120, %rd145, %rd58;
	add.s32 	%r130, %r170, 128;
	// begin inline asm
	cp.async.ca.shared.global [%r130], [%rd120], 4, 4;
	// end inline asm
	add.s64 	%rd144, %rd144, %rd53;
	add.s64 	%rd145, %rd145, %rd56;
	add.s32 	%r172, %r172, %r32;
	add.s32 	%r171, %r171, %r32;
	add.s32 	%r170, %r170, %r32;
	add.s32 	%r169, %r169, %r32;
	setp.lt.u64 	%p17, %rd144, %rd6;
	@%p17 bra 	$L__BB10_24;
$L__BB10_25:
	// begin inline asm
	cp.async.commit_group;
	// end inline asm
	// begin inline asm
	cp.async.wait_group 0;
	// end inline asm
	barrier.sync 	0;
$L__BB10_26:
	setp.eq.s32 	%p22, %r3, %r4;
	@%p22 bra 	$L__BB10_32;
	setp.lt.s32 	%p23, %r68, 1;
	@%p23 bra 	$L__BB10_35;
	mov.u32 	%r177, %tid.x;
	neg.s32 	%r180, %r68;
	add.s32 	%r151, %r2, %r5;
	shl.b32 	%r152, %r177, 2;
	add.s32 	%r153, %r151, %r152;
	mov.u32 	%r154, _ZN3cub18CUB_300001_SM_10006detail9transform4smemE;
	add.s32 	%r155, %r153, %r154;
	add.s32 	%r179, %r155, 128;
	add.s32 	%r156, %r1, %r152;
	add.s32 	%r178, %r154, %r156;
	shl.b64 	%rd127, %rd4, 2;
	add.s64 	%rd64, %rd1, %rd127;
$L__BB10_29:
	.pragma "nounroll";
	setp.ge.s32 	%p24, %r177, %r4;
	@%p24 bra 	$L__BB10_31;
	ld.shared.f32 	%f1, [%r178];
	ld.shared.f32 	%f2, [%r179];
	add.f32 	%f3, %f1, %f2;
	mul.wide.s32 	%rd128, %r177, 4;
	add.s64 	%rd129, %rd64, %rd128;
	st.global.f32 	[%rd129], %f3;
$L__BB10_31:
	add.s32 	%r180, %r180, 1;
	setp.ne.s32 	%p25, %r180, 0;
	add.s32 	%r179, %r179, 512;
	add.s32 	%r178, %r178, 512;
	add.s32 	%r177, %r177, 128;
	@%p25 bra 	$L__BB10_29;
	bra.uni 	$L__BB10_35;
$L__BB10_32:
	setp.lt.s32 	%p26, %r68, 1;
	@%p26 bra 	$L__BB10_35;
	mov.u32 	%r173, %tid.x;
	neg.s32 	%r176, %r68;
	add.s32 	%r157, %r2, %r5;
	shl.b32 	%r158, %r173, 2;
	add.s32 	%r159, %r157, %r158;
	mov.u32 	%r160, _ZN3cub18CUB_300001_SM_10006detail9transform4smemE;
	add.s32 	%r161, %r159, %r160;
	add.s32 	%r175, %r161, 128;
	add.s32 	%r162, %r1, %r158;
	add.s32 	%r174, %r160, %r162;
	shl.b64 	%rd130, %rd4, 2;
	add.s64 	%rd65, %rd1, %rd130;
$L__BB10_34:
	.pragma "nounroll";
	mul.wide.s32 	%rd131, %r173, 4;
	add.s64 	%rd132, %rd65, %rd131;
	ld.shared.f32 	%f4, [%r174];
	ld.shared.f32 	%f5, [%r175];
	add.f32 	%f6, %f4, %f5;
	st.global.f32 	[%rd132], %f6;
	add.s32 	%r176, %r176, 1;
	setp.eq.s32 	%p27, %r176, 0;
	add.s32 	%r175, %r175, 512;
	add.s32 	%r174, %r174, 512;
	add.s32 	%r173, %r173, 128;
	@%p27 bra 	$L__BB10_35;
	bra.uni 	$L__BB10_34;
$L__BB10_35:
	ret;

}
	// .globl	_ZN3cub18CUB_300001_SM_10006detail6reduce28DeviceReduceSingleTileKernelINS2_10policy_hubIfjN4cuda3std3__44plusIfEEE10Policy1000EN6thrust24THRUST_300001_SM_1000_NS6detail15normal_iteratorINSD_10device_ptrIfEEEEPfjS9_ff6squareIfEEEvT0_T1_T2_T3_T4_T6_
.visible .entry _ZN3cub18CUB_300001_SM_10006detail6reduce28DeviceReduceSingleTileKernelINS2_10policy_hubIfjN4cuda3std3__44plusIfEEE10Policy1000EN6thrust24THRUST_300001_SM_1000_NS6detail15normal_iteratorINSD_10device_ptrIfEEEEPfjS9_ff6squareIfEEEvT0_T1_T2_T3_T4_T6_(
	.param .align 8 .b8 _ZN3cub18CUB_300001_SM_10006detail6reduce28DeviceReduceSingleTileKernelINS2_10policy_hubIfjN4cuda3std3__44plusIfEEE10Policy1000EN6thrust24THRUST_300001_SM_1000_NS6detail15normal_iteratorINSD_10device_ptrIfEEEEPfjS9_ff6squareIfEEEvT0_T1_T2_T3_T4_T6__param_0[8],
	.param .u64 .ptr .align 1 _ZN3cub18CUB_300001_SM_10006detail6reduce28DeviceReduceSingleTileKernelINS2_10policy_hubIfjN4cuda3std3__44plusIfEEE10Policy1000EN6thrust24THRUST_300001_SM_1000_NS6detail15normal_iteratorINSD_10device_ptrIfEEEEPfjS9_ff6squareIfEEEvT0_T1_T2_T3_T4_T6__param_1,
	.param .u32 _ZN3cub18CUB_300001_SM_10006detail6reduce28DeviceReduceSingleTileKernelINS2_10policy_hubIfjN4cuda3std3__44plusIfEEE10Policy1000EN6thrust24THRUST_300001_SM_1000_NS6detail15normal_iteratorINSD_10device_ptrIfEEEEPfjS9_ff6squareIfEEEvT0_T1_T2_T3_T4_T6__param_2,
	.param .align 1 .b8 _ZN3cub18CUB_300001_SM_10006detail6reduce28DeviceReduceSingleTileKernelINS2_10policy_hubIfjN4cuda3std3__44plusIfEEE10Policy1000EN6thrust24THRUST_300001_SM_1000_NS6detail15normal_iteratorINSD_10device_ptrIfEEEEPfjS9_ff6squareIfEEEvT0_T1_T2_T3_T4_T6__param_3[1],
	.param .f32 _ZN3cub18CUB_300001_SM_10006detail6reduce28DeviceReduceSingleTileKernelINS2_10policy_hubIfjN4cuda3std3__44plusIfEEE10Policy1000EN6thrust24THRUST_300001_SM_1000_NS6detail15normal_iteratorINSD_10device_ptrIfEEEEPfjS9_ff6squareIfEEEvT0_T1_T2_T3_T4_T6__param_4,
	.param .align 1 .b8 _ZN3cub18CUB_300001_SM_10006detail6reduce28DeviceReduceSingleTileKernelINS2_10policy_hubIfjN4cuda3std3__44plusIfEEE10Policy1000EN6thrust24THRUST_300001_SM_1000_NS6detail15normal_iteratorINSD_10device_ptrIfEEEEPfjS9_ff6squareIfEEEvT0_T1_T2_T3_T4_T6__param_5[1]
)
.maxntid 512
.minnctapersm 1
{
	.reg .pred 	%p<67>;
	.reg .b32 	%r<211>;
	.reg .b32 	%f<400>;
	.reg .b64 	%rd<84>;
	// demoted variable
	.shared .align 4 .b8 _ZZN3cub18CUB_300001_SM_10006detail6reduce28DeviceReduceSingleTileKernelINS2_10policy_hubIfjN4cuda3std3__44plusIfEEE10Policy1000EN6thrust24THRUST_300001_SM_1000_NS6detail15normal_iteratorINSD_10device_ptrIfEEEEPfjS9_ff6squareIfEEEvT0_T1_T2_T3_T4_T6_E12temp_storage[84];
	ld.param.u64 	%rd9, [_ZN3cub18CUB_300001_SM_10006detail6reduce28DeviceReduceSingleTileKernelINS2_10policy_hubIfjN4cuda3std3__44plusIfEEE10Policy1000EN6thrust24THRUST_300001_SM_1000_NS6detail15normal_iteratorINSD_10device_ptrIfEEEEPfjS9_ff6squareIfEEEvT0_T1_T2_T3_T4_T6__param_0];
	ld.param.u64 	%rd10, [_ZN3cub18CUB_300001_SM_10006detail6reduce28DeviceReduceSingleTileKernelINS2_10policy_hubIfjN4cuda3std3__44plusIfEEE10Policy1000EN6thrust24THRUST_300001_SM_1000_NS6detail15normal_iteratorINSD_10device_ptrIfEEEEPfjS9_ff6squareIfEEEvT0_T1_T2_T3_T4_T6__param_1];
	ld.param.u32 	%r51, [_ZN3cub18CUB_300001_SM_10006detail6reduce28DeviceReduceSingleTileKernelINS2_10policy_hubIfjN4cuda3std3__44plusIfEEE10Policy1000EN6thrust24THRUST_300001_SM_1000_NS6detail15normal_iteratorINSD_10device_ptrIfEEEEPfjS9_ff6squareIfEEEvT0_T1_T2_T3_T4_T6__param_2];
	ld.param.f32 	%f42, [_ZN3cub18CUB_300001_SM_10006detail6reduce28DeviceReduceSingleTileKernelINS2_10policy_hubIfjN4cuda3std3__44plusIfEEE10Policy1000EN6thrust24THRUST_300001_SM_1000_NS6detail15normal_iteratorINSD_10device_ptrIfEEEEPfjS9_ff6squareIfEEEvT0_T1_T2_T3_T4_T6__param_4];
	cvta.to.global.u64 	%rd1, %rd10;
	setp.ne.s32 	%p1, %r51, 0;
	@%p1 bra 	$L__BB11_3;
	mov.u32 	%r193, %tid.x;
	setp.ne.s32 	%p66, %r193, 0;
	@%p66 bra 	$L__BB11_52;
	st.global.f32 	[%rd1], %f42;
	bra.uni 	$L__BB11_52;
$L__BB11_3:
	cvta.to.global.u64 	%rd2, %rd9;
	setp.gt.u32 	%p2, %r51, 8191;
	@%p2 bra 	$L__BB11_28;
	mov.u32 	%r1, %tid.x;
	setp.ge.u32 	%p24, %r1, %r51;
	mov.f32 	%f387, 0f00000000;
	mov.u32 	%r197, %r1;
	@%p24 bra 	$L__BB11_6;
	mul.wide.u32 	%rd73, %r1, 4;
	add.s64 	%rd74, %rd2, %rd73;
	ld.global.f32 	%f219, [%rd74];
	mul.f32 	%f387, %f219, %f219;
	add.s32 	%r197, %r1, 512;
$L__BB11_6:
	setp.ge.u32 	%p25, %r197, %r51;
	@%p25 bra 	$L__BB11_19;
	not.b32 	%r120, %r197;
	add.s32 	%r121, %r51, %r120;
	shr.u32 	%r122, %r121, 9;
	add.s32 	%r4, %r122, 1;
	and.b32  	%r5, %r4, 15;
	setp.lt.u32 	%p26, %r121, 7680;
	@%p26 bra 	$L__BB11_10;
	and.b32  	%r123, %r4, 16777200;
	neg.s32 	%r195, %r123;
	mul.wide.u32 	%rd75, %r197, 4;
	add.s64 	%rd76, %rd75, %rd2;
	add.s64 	%rd82, %rd76, 16384;
$L__BB11_9:
	.pragma "nounroll";
	ld.global.f32 	%f221, [%rd82+-16384];
	fma.rn.f32 	%f222, %f221, %f221, %f387;
	ld.global.f32 	%f223, [%rd82+-14336];
	fma.rn.f32 	%f224, %f223, %f223, %f222;
	ld.global.f32 	%f225, [%rd82+-12288];
	fma.rn.f32 	%f226, %f225, %f225, %f224;
	ld.global.f32 	%f227, [%rd82+-10240];
	fma.rn.f32 	%f228, %f227, %f227, %f226;
	ld.global.f32 	%f229, [%rd82+-8192];
	fma.rn.f32 	%f230, %f229, %f229, %f228;
	ld.global.f32 	%f231, [%rd82+-6144];
	fma.rn.f32 	%f232, %f231, %f231, %f230;
	ld.global.f32 	%f233, [%rd82+-4096];
	fma.rn.f32 	%f234, %f233, %f233, %f232;
	ld.global.f32 	%f235, [%rd82+-2048];
	fma.rn.f32 	%f236, %f235, %f235, %f234;
	ld.global.f32 	%f237, [%rd82];
	fma.rn.f32 	%f238, %f237, %f237, %f236;
	ld.global.f32 	%f239, [%rd82+2048];
	fma.rn.f32 	%f240, %f239, %f239, %f238;
	ld.global.f32 	%f241, [%rd82+4096];
	fma.rn.f32 	%f242, %f241, %f241, %f240;
	ld.global.f32 	%f243, [%rd82+6144];
	fma.rn.f32 	%f244, %f243, %f243, %f242;
	ld.global.f32 	%f245, [%rd82+8192];
	fma.rn.f32 	%f246, %f245, %f245, %f244;
	ld.global.f32 	%f247, [%rd82+10240];
	fma.rn.f32 	%f248, %f247, %f247, %f246;
	ld.global.f32 	%f249, [%rd82+12288];
	fma.rn.f32 	%f250, %f249, %f249, %f248;
	ld.global.f32 	%f251, [%rd82+14336];
	fma.rn.f32 	%f387, %f251, %f251, %f250;
	add.s32 	%r197, %r197, 8192;
	add.s32 	%r195, %r195, 16;
	add.s64 	%rd82, %rd82, 32768;
	setp.ne.s32 	%p27, %r195, 0;
	@%p27 bra 	$L__BB11_9;
$L__BB11_10:
	setp.eq.s32 	%p28, %r5, 0;
	@%p28 bra 	$L__BB11_19;
	and.b32  	%r12, %r4, 7;
	setp.lt.u32 	%p29, %r5, 8;
	@%p29 bra 	$L__BB11_13;
	mul.wide.u32 	%rd77, %r197, 4;
	add.s64 	%rd78, %rd2, %rd77;
	ld.global.f32 	%f253, [%rd78];
	fma.rn.f32 	%f254, %f253, %f253, %f387;
	ld.global.f32 	%f255, [%rd78+2048];
	fma.rn.f32 	%f256, %f255, %f255, %f254;
	ld.global.f32 	%f257, [%rd78+4096];
	fma.rn.f32 	%f258, %f257, %f257, %f256;
	ld.global.f32 	%f259, [%rd78+6144];
	fma.rn.f32 	%f260, %f259, %f259, %f258;
	ld.global.f32 	%f261, [%rd78+8192];
	fma.rn.f32 	%f262, %f261, %f261, %f260;
	ld.global.f32 	%f263, [%rd78+10240];
	fma.rn.f32 	%f264, %f263, %f263, %f262;
	ld.global.f32 	%f265, [%rd78+12288];
	fma.rn.f32 	%f266, %f265, %f265, %f264;
	ld.global.f32 	%f267, [%rd78+14336];
	fma.rn.f32 	%f387, %f267, %f267, %f266;
	add.s32 	%r197, %r197, 4096;
$L__BB11_13:
	setp.eq.s32 	%p30, %r12, 0;
	@%p30 bra 	$L__BB11_19;
	and.b32  	%r15, %r4, 3;
	setp.lt.u32 	%p31, %r12, 4;
	@%p31 bra 	$L__BB11_16;
	mul.wide.u32 	%rd79, %r197, 4;
	add.s64 	%rd80, %rd2, %rd79;
	ld.global.f32 	%f269, [%rd80];
	fma.rn.f32 	%f270, %f269, %f269, %f387;
	ld.global.f32 	%f271, [%rd80+2048];
	fma.rn.f32 	%f272, %f271, %f271, %f270;
	ld.global.f32 	%f273, [%rd80+4096];
	fma.rn.f32 	%f274, %f273, %f273, %f272;
	ld.global.f32 	%f275, [%rd80+6144];
	fma.rn.f32 	%f387, %f275, %f275, %f274;
	add.s32 	%r197, %r197, 2048;
$L__BB11_16:
	setp.eq.s32 	%p32, %r15, 0;
	@%p32 bra 	$L__BB11_19;
	mul.wide.u32 	%rd81, %r197, 4;
	add.s64 	%rd83, %rd2, %rd81;
	neg.s32 	%r200, %r15;
$L__BB11_18:
	.pragma "nounroll";
	ld.global.f32 	%f276, [%rd83];
	fma.rn.f32 	%f387, %f276, %f276, %f387;
	add.s64 	%rd83, %rd83, 2048;
	add.s32 	%r200, %r200, 1;
	setp.ne.s32 	%p33, %r200, 0;
	@%p33 bra 	$L__BB11_18;
$L__BB11_19:
	setp.lt.u32 	%p34, %r51, 512;
	@%p34 bra 	$L__BB11_24;
	// begin inline asm
	mov.u32 %r162, %laneid;
	// end inline asm
	mov.b32 	%r164, %f387;
	mov.b32 	%r165, 1;
	mov.b32 	%r186, 31;
	mov.b32 	%r187, -1;
	// begin inline asm
	shfl.sync.down.b32 %r163, %r164, %r165, %r186, %r187;
	// end inline asm
	setp.gt.s32 	%p58, %r162, 30;
	mov.b32 	%f335, %r163;
	add.f32 	%f336, %f387, %f335;
	selp.f32 	%f337, %f387, %f336, %p58;
	mov.b32 	%r169, %f337;
	mov.b32 	%r170, 2;
	// begin inline asm
	shfl.sync.down.b32 %r168, %r169, %r170, %r186, %r187;
	// end inline asm
	setp.gt.s32 	%p59, %r162, 29;
	mov.b32 	%f338, %r168;
	add.f32 	%f339, %f337, %f338;
	selp.f32 	%f340, %f337, %f339, %p59;
	mov.b32 	%r174, %f340;
	mov.b32 	%r175, 4;
	// begin inline asm
	shfl.sync.down.b32 %r173, %r174, %r175, %r186, %r187;
	// end inline asm
	setp.gt.s32 	%p60, %r162, 27;
	mov.b32 	%f341, %r173;
	add.f32 	%f342, %f340, %f341;
	selp.f32 	%f343, %f340, %f342, %p60;
	mov.b32 	%r179, %f343;
	mov.b32 	%r180, 8;
	// begin inline asm
	shfl.sync.down.b32 %r178, %r179, %r180, %r186, %r187;
	// end inline asm
	setp.gt.s32 	%p61, %r162, 23;
	mov.b32 	%f344, %r178;
	add.f32 	%f345, %f343, %f344;
	selp.f32 	%f346, %f343, %f345, %p61;
	mov.b32 	%r184, %f346;
	mov.b32 	%r185, 16;
	// begin inline asm
	shfl.sync.down.b32 %r183, %r184, %r185, %r186, %r187;
	// end inline asm
	setp.gt.s32 	%p62, %r162, 15;
	mov.b32 	%f347, %r183;
	add.f32 	%f16, %f346, %f347;
	selp.f32 	%f399, %f346, %f16, %p62;
	setp.ne.s32 	%p63, %r162, 0;
	@%p63 bra 	$L__BB11_22;
	shr.u32 	%r188, %r1, 3;
	and.b32  	%r189, %r188, 124;
	mov.u32 	%r190, _ZZN3cub18CUB_300001_SM_10006detail6reduce28DeviceReduceSingleTileKernelINS2_10policy_hubIfjN4cuda3std3__44plusIfEEE10Policy1000EN6thrust24THRUST_300001_SM_1000_NS6detail15normal_iteratorINSD_10device_ptrIfEEEEPfjS9_ff6squareIfEEEvT0_T1_T2_T3_T4_T6_E12temp_storage;
	add.s32 	%r191, %r190, %r189;
	st.shared.f32 	[%r191+16], %f16;
$L__BB11_22:
	bar.sync 	0;
	setp.ne.s32 	%p64, %r1, 0;
	@%p64 bra 	$L__BB11_50;
	ld.shared.f32 	%f348, [_ZZN3cub18CUB_300001_SM_10006detail6reduce28DeviceReduceSingleTileKernelINS2_10policy_hubIfjN4cuda3std3__44plusIfEEE10Policy1000EN6thrust24THRUST_300001_SM_1000_NS6detail15normal_iteratorINSD_10device_ptrIfEEEEPfjS9_ff6squareIfEEEvT0_T1_T2_T3_T4_T6_E12temp_storage+20];
	add.f32 	%f349, %f399, %f348;
	ld.shared.f32 	%f350, [_ZZN3cub18CUB_300001_SM_10006detail6reduce28DeviceReduceSingleTileKernelINS2_10policy_hubIfjN4cuda3std3__44plusIfEEE10Policy1000EN6thrust24THRUST_300001_SM_1000_NS6detail15normal_iteratorINSD_10device_ptrIfEEEEPfjS9_ff6squareIfEEEvT0_T1_T2_T3_T4_T6_E12temp_storage+24];
	add.f32 	%f351, %f349, %f350;
	ld.shared.f32 	%f352, [_ZZN3cub18CUB_300001_SM_10006detail6reduce28DeviceReduceSingleTileKernelINS2_10policy_hubIfjN4cuda3std3__44plusIfEEE10Policy1000EN6thrust24THRUST_300001_SM_1000_NS6detail15normal_iteratorINSD_10device_ptrIfEEEEPfjS9_ff6squareIfEEEvT0_T1_T2_T3_T4_T6_E12temp_storage+28];
	add.f32 	%f353, %f351, %f352;
	ld.shared.f32 	%f354, [_ZZN3cub18CUB_300001_SM_10006detail6reduce28DeviceReduceSingleTileKernelINS2_10policy_hubIfjN4cuda3std3__44plusIfEEE10Policy1000EN6thrust24THRUST_300001_SM_1000_NS6detail15normal_iteratorINSD_10device_ptrIfEEEEPfjS9_ff6squareIfEEEvT0_T1_T2_T3_T4_T6_E12temp_storage+32];
	add.f32 	%f355, %f353, %f354;
	ld.shared.f32 	%f356, [_ZZN3cub18CUB_300001_SM_10006detail6reduce28DeviceReduceSingleTileKernelINS2_10policy_hubIfjN4cuda3std3__44plusIfEEE10Policy1000EN6thrust24THRUST_300001_SM_1000_NS6detail15normal_iteratorINSD_10device_ptrIfEEEEPfjS9_ff6squareIfEEEvT0_T1_T2_T3_T4_T6_E12temp_storage+36];
	add.f32 	%f357, %f355, %f356;
	ld.shared.f32 	%f358, [_ZZN3cub18CUB_300001_SM_10006detail6reduce28DeviceReduceSingleTileKernelINS2_10policy_hubIfjN4cuda3std3__44plusIfEEE10Policy1000EN6thrust24THRUST_300001_SM_1000_NS6detail15normal_iteratorINSD_10device_ptrIfEEEEPfjS9_ff6squareIfEEEvT0_T1_T2_T3_T4_T6_E12temp_storage+40];
	add.f32 	%f359, %f357, %f358;
	ld.shared.f32 	%f360, [_ZZN3cub18CUB_300001_SM_10006detail6reduce28DeviceReduceSingleTileKernelINS2_10policy_hubIfjN4cuda3std3__44plusIfEEE10Policy1000EN6thrust24THRUST_300001_SM_1000_NS6detail15normal_iteratorINSD_10device_ptrIfEEEEPfjS9_ff6squareIfEEEvT0_T1_T2_T3_T4_T6_E12temp_storage+44];
	add.f32 	%f361, %f359, %f360;
	ld.shared.f32 	%f362, [_ZZN3cub18CUB_300001_SM_10006detail6reduce28DeviceReduceSingleTileKernelINS2_10policy_hubIfjN4cuda3std3__44plusIfEEE10Policy1000EN6thrust24THRUST_300001_SM_1000_NS6detail15normal_iteratorINSD_10device_ptrIfEEEEPfjS9_ff6squareIfEEEvT0_T1_T2_T3_T4_T6_E12temp_storage+48];
	add.f32 	%f363, %f361, %f362;
	ld.shared.f32 	%f364, [_ZZN3cub18CUB_300001_SM_10006detail6reduce28DeviceReduceSingleTileKernelINS2_10policy_hubIfjN4cuda3std3__44plusIfEEE10Policy1000EN6thrust24THRUST_300001_SM_1000_NS6detail15normal_iteratorINSD_10device_ptrIfEEEEPfjS9_ff6squareIfEEEvT0_T1_T2_T3_T4_T6_E12temp_storage+52];
	add.f32 	%f365, %f363, %f364;
	ld.shared.f32 	%f366, [_ZZN3cub18CUB_300001_SM_10006detail6reduce28DeviceReduceSingleTileKernelINS2_10policy_hubIfjN4cuda3std3__44plusIfEEE10Policy1000EN6thrust24THRUST_300001_SM_1000_NS6detail15normal_iteratorINSD_10device_ptrIfEEEEPfjS9_ff6squareIfEEEvT0_T1_T2_T3_T4_T6_E12temp_storage+56];
	add.f32 	%f367, %f365, %f366;
	ld.shared.f32 	%f368, [_ZZN3cub18CUB_300001_SM_10006detail6reduce28DeviceReduceSingleTileKernelINS2_10policy_hubIfjN4cuda3std3__44plusIfEEE10Policy1000EN6thrust24THRUST_300001_SM_1000_NS6detail15normal_iteratorINSD_10device_ptrIfEEEEPfjS9_ff6squareIfEEEvT0_T1_T2_T3_T4_T6_E12temp_storage+60];
	add.f32 	%f369, %f367, %f368;
	ld.shared.f32 	%f370, [_ZZN3cub18CUB_300001_SM_10006detail6reduce28DeviceReduceSingleTileKernelINS2_10policy_hubIfjN4cuda3std3__44plusIfEEE10Policy1000EN6thrust24THRUST_300001_SM_1000_NS6detail15normal_iteratorINSD_10device_ptrIfEEEEPfjS9_ff6squareIfEEEvT0_T1_T2_T3_T4_T6_E12temp_storage+64];
	add.f32 	%f371, %f369, %f370;
	ld.shared.f32 	%f372, [_ZZN3cub18CUB_300001_SM_10006detail6reduce28DeviceReduceSingleTileKernelINS2_10policy_hubIfjN4cuda3std3__44plusIfEEE10Policy1000EN6thrust24THRUST_300001_SM_1000_NS6detail15normal_iteratorINSD_10device_ptrIfEEEEPfjS9_ff6squareIfEEEvT0_T1_T2_T3_T4_T6_E12temp_storage+68];
	add.f32 	%f373, %f371, %f372;
	ld.shared.f32 	%f374, [_ZZN3cub18CUB_300001_SM_10006detail6reduce28DeviceReduceSingleTileKernelINS2_10policy_hubIfjN4cuda3std3__44plusIfEEE10Policy1000EN6thrust24THRUST_300001_SM_1000_NS6detail15normal_iteratorINSD_10device_ptrIfEEEEPfjS9_ff6squareIfEEEvT0_T1_T2_T3_T4_T6_E12temp_storage+72];
	add.f32 	%f375, %f373, %f374;
	ld.shared.f32 	%f376, [_ZZN3cub18CUB_300001_SM_10006detail6reduce28DeviceReduceSingleTileKernelINS2_10policy_hubIfjN4cuda3std3__44plusIfEEE10Policy1000EN6thrust24THRUST_300001_SM_1000_NS6detail15normal_iteratorINSD_10device_ptrIfEEEEPfjS9_ff6squareIfEEEvT0_T1_T2_T3_T4_T6_E12temp_storage+76];
	add.f32 	%f399, %f375, %f376;
	bra.uni 	$L__BB11_50;
$L__BB11_24:
	// begin inline asm
	mov.u32 %r124, %laneid;
	// end inline asm
	and.b32  	%r150, %r1, 992;
	add.s32 	%r151, %r150, 32;
	setp.gt.u32 	%p35, %r151, %r51;
	not.b32 	%r152, %r150;
	add.s32 	%r153, %r51, %r152;
	selp.b32 	%r148, %r153, 31, %p35;
	mov.b32 	%r126, %f387;
	mov.b32 	%r127, 1;
	mov.b32 	%r149, -1;
	// begin inline asm
	shfl.sync.down.b32 %r125, %r126, %r127, %r148, %r149;
	// end inline asm
	setp.lt.s32 	%p36, %r124, %r148;
	mov.b32 	%f277, %r125;
	add.f32 	%f278, %f387, %f277;
	selp.f32 	%f279, %f278, %f387, %p36;
	mov.b32 	%r131, %f279;
	mov.b32 	%r132, 2;
	// begin inline asm
	shfl.sync.down.b32 %r130, %r131, %r132, %r148, %r149;
	// end inline asm
	add.s32 	%r154, %r124, 2;
	setp.gt.s32 	%p37, %r154, %r148;
	mov.b32 	%f280, %r130;
	add.f32 	%f281, %f279, %f280;
	selp.f32 	%f282, %f279, %f281, %p37;
	mov.b32 	%r136, %f282;
	mov.b32 	%r137, 4;
	// begin inline asm
	shfl.sync.down.b32 %r135, %r136, %r137, %r148, %r149;
	// end inline asm
	add.s32 	%r155, %r124, 4;
	setp.gt.s32 	%p38, %r155, %r148;
	mov.b32 	%f283, %r135;
	add.f32 	%f284, %f282, %f283;
	selp.f32 	%f285, %f282, %f284, %p38;
	mov.b32 	%r141, %f285;
	mov.b32 	%r142, 8;
	// begin inline asm
	shfl.sync.down.b32 %r140, %r141, %r142, %r148, %r149;
	// end inline asm
	add.s32 	%r156, %r124, 8;
	setp.gt.s32 	%p39, %r156, %r148;
	mov.b32 	%f286, %r140;
	add.f32 	%f287, %f285, %f286;
	selp.f32 	%f288, %f285, %f287, %p39;
	mov.b32 	%r146, %f288;
	mov.b32 	%r147, 16;
	// begin inline asm
	shfl.sync.down.b32 %r145, %r146, %r147, %r148, %r149;
	// end inline asm
	add.s32 	%r157, %r124, 16;
	setp.gt.s32 	%p40, %r157, %r148;
	mov.b32 	%f289, %r145;
	add.f32 	%f290, %f288, %f289;
	selp.f32 	%f399, %f288, %f290, %p40;
	setp.ne.s32 	%p41, %r124, 0;
	@%p41 bra 	$L__BB11_26;
	shr.u32 	%r158, %r1, 3;
	and.b32  	%r159, %r158, 124;
	mov.u32 	%r160, _ZZN3cub18CUB_300001_SM_10006detail6reduce28DeviceReduceSingleTileKernelINS2_10policy_hubIfjN4cuda3std3__44plusIfEEE10Policy1000EN6thrust24THRUST_300001_SM_1000_NS6detail15normal_iteratorINSD_10device_ptrIfEEEEPfjS9_ff6squareIfEEEvT0_T1_T2_T3_T4_T6_E12temp_storage;
	add.s32 	%r161, %r160, %r159;
	st.shared.f32 	[%r161+16], %f399;
$L__BB11_26:
	bar.sync 	0;
	setp.ne.s32 	%p42, %r1, 0;
	@%p42 bra 	$L__BB11_50;
	setp.gt.u32 	%p43, %r51, 32;
	ld.shared.f32 	%f291, [_ZZN3cub18CUB_300001_SM_10006detail6reduce28DeviceReduceSingleTileKernelINS2_10policy_hubIfjN4cuda3std3__44plusIfEEE10Policy1000EN6thrust24THRUST_300001_SM_1000_NS6detail15normal_iteratorINSD_10device_ptrIfEEEEPfjS9_ff6squareIfEEEvT0_T1_T2_T3_T4_T6_E12temp_storage+20];
	add.f32 	%f292, %f399, %f291;
	selp.f32 	%f293, %f292, %f399, %p43;
	setp.gt.u32 	%p44, %r51, 64;
	ld.shared.f32 	%f294, [_ZZN3cub18CUB_300001_SM_10006detail6reduce28DeviceReduceSingleTileKernelINS2_10policy_hubIfjN4cuda3std3__44plusIfEEE10Policy1000EN6thrust24THRUST_300001_SM_1000_NS6detail15normal_iteratorINSD_10device_ptrIfEEEEPfjS9_ff6squareIfEEEvT0_T1_T2_T3_T4_T6_E12temp_storage+24];
	add.f32 	%f295, %f294, %f293;
	selp.f32 	%f296, %f295, %f293, %p44;
	setp.gt.u32 	%p45, %r51, 96;
	ld.shared.f32 	%f297, [_ZZN3cub18CUB_300001_SM_10006detail6reduce28DeviceReduceSingleTileKernelINS2_10policy_hubIfjN4cuda3std3__44plusIfEEE10Policy1000EN6thrust24THRUST_300001_SM_1000_NS6detail15normal_iteratorINSD_10device_ptrIfEEEEPfjS9_ff6squareIfEEEvT0_T1_T2_T3_T4_T6_E12temp_storage+28];
	add.f32 	%f298, %f297, %f296;
	selp.f32 	%f299, %f298, %f296, %p45;
	setp.gt.u32 	%p46, %r51, 128;
	ld.shared.f32 	%f300, [_ZZN3cub18CUB_300001_SM_10006detail6reduce28DeviceReduceSingleTileKernelINS2_10policy_hubIfjN4cuda3std3__44plusIfEEE10Policy1000EN6thrust24THRUST_300001_SM_1000_NS6detail15normal_iteratorINSD_10device_ptrIfEEEEPfjS9_ff6squareIfEEEvT0_T1_T2_T3_T4_T6_E12temp_storage+32];
	add.f32 	%f301, %f300, %f299;
	selp.f32 	%f302, %f301, %f299, %p46;
	setp.gt.u32 	%p47, %r51, 160;
	ld.shared.f32 	%f303, [_ZZN3cub18CUB_300001_SM_10006detail6reduce28DeviceReduceSingleTileKernelINS2_10policy_hubIfjN4cuda3std3__44plusIfEEE10Policy1000EN6thrust24THRUST_300001_SM_1000_NS6detail15normal_iteratorINSD_10device_ptrIfEEEEPfjS9_ff6squareIfEEEvT0_T1_T2_T3_T4_T6_E12temp_storage+36];
	add.f32 	%f304, %f303, %f302;
	selp.f32 	%f305, %f304, %f302, %p47;
	setp.gt.u32 	%p48, %r51, 192;
	ld.shared.f32 	%f306, [_ZZN3cub18CUB_300001_SM_10006detail6reduce28DeviceReduceSingleTileKernelINS2_10policy_hubIfjN4cuda3std3__44plusIfEEE10Policy1000EN6thrust24THRUST_300001_SM_1000_NS6detail15normal_iteratorINSD_10device_ptrIfEEEEPfjS9_ff6squareIfEEEvT0_T1_T2_T3_T4_T6_E12temp_storage+40];
	add.f32 	%f307, %f306, %f305;
	selp.f32 	%f308, %f307, %f305, %p48;
	setp.gt.u32 	%p49, %r51, 224;
	ld.shared.f32 	%f309, [_ZZN3cub18CUB_300001_SM_10006detail6reduce28DeviceReduceSingleTileKernelINS2_10policy_hubIfjN4cuda3std3__44plusIfEEE10Policy1000EN6thrust24THRUST_300001_SM_1000_NS6detail15normal_iteratorINSD_10device_ptrIfEEEEPfjS9_ff6squareIfEEEvT0_T1_T2_T3_T4_T6_E12temp_storage+44];
	add.f32 	%f310, %f309, %f308;
	selp.f32 	%f311, %f310, %f308, %p49;
	setp.gt.u32 	%p50, %r51, 256;
	ld.shared.f32 	%f312, [_ZZN3cub18CUB_300001_SM_10006detail6reduce28DeviceReduceSingleTileKernelINS2_10policy_hubIfjN4cuda3std3__44plusIfEEE10Policy1000EN6thrust24THRUST_300001_SM_1000_NS6detail15normal_iteratorINSD_10device_ptrIfEEEEPfjS9_ff6squareIfEEEvT0_T1_T2_T3_T4_T6_E12temp_storage+48];
	add.f32 	%f313, %f312, %f311;
	selp.f32 	%f314, %f313, %f311, %p50;
	setp.gt.u32 	%p51, %r51, 288;
	ld.shared.f32 	%f315, [_ZZN3cub18CUB_300001_SM_10006detail6reduce28DeviceReduceSingleTileKernelINS2_10policy_hubIfjN4cuda3std3__44plusIfEEE10Policy1000EN6thrust24THRUST_300001_SM_1000_NS6detail15normal_iteratorINSD_10device_ptrIfEEEEPfjS9_ff6squareIfEEEvT0_T1_T2_T3_T4_T6_E12temp_storage+52];
	add.f32 	%f316, %f315, %f314;
	selp.f32 	%f317, %f316, %f314, %p51;
	setp.gt.u32 	%p52, %r51, 320;
	ld.shared.f32 	%f318, [_ZZN3cub18CUB_300001_SM_10006detail6reduce28DeviceReduceSingleTileKernelINS2_10policy_hubIfjN4cuda3std3__44plusIfEEE10Policy1000EN6thrust24THRUST_300001_SM_1000_NS6detail15normal_iteratorINSD_10device_ptrIfEEEEPfjS9_ff6squareIfEEEvT0_T1_T2_T3_T4_T6_E12temp_storage+56];
	add.f32 	%f319, %f318, %f317;
	selp.f32 	%f320, %f319, %f317, %p52;
	setp.gt.u32 	%p53, %r51, 352;
	ld.shared.f32 	%f321, [_ZZN3cub18CUB_300001_SM_10006detail6reduce28DeviceReduceSingleTileKernelINS2_10policy_hubIfjN4cuda3std3__44plusIfEEE10Policy1000EN6thrust24THRUST_300001_SM_1000_NS6detail15normal_iteratorINSD_10device_ptrIfEEEEPfjS9_ff6squareIfEEEvT0_T1_T2_T3_T4_T6_E12temp_storage+60];
	add.f32 	%f322, %f321, %f320;
	selp.f32 	%f323, %f322, %f320, %p53;
	setp.gt.u32 	%p54, %r51, 384;
	ld.shared.f32 	%f324, [_ZZN3cub18CUB_300001_SM_10006detail6reduce28DeviceReduceSingleTileKernelINS2_10policy_hubIfjN4cuda3std3__44plusIfEEE10Policy1000EN6thrust24THRUST_300001_SM_1000_NS6detail15normal_iteratorINSD_10device_ptrIfEEEEPfjS9_ff6squareIfEEEvT0_T1_T2_T3_T4_T6_E12temp_storage+64];
	add.f32 	%f325, %f324, %f323;
	selp.f32 	%f326, %f325, %f323, %p54;
	setp.gt.u32 	%p55, %r51, 416;
	ld.shared.f32 	%f327, [_ZZN3cub18CUB_300001_SM_10006detail6reduce28DeviceReduceSingleTileKernelINS2_10policy_hubIfjN4cuda3std3__44plusIfEEE10Policy1000EN6thrust24THRUST_300001_SM_1000_NS6detail15normal_iteratorINSD_10device_ptrIfEEEEPfjS9_ff6squareIfEEEvT0_T1_T2_T3_T4_T6_E12temp_storage+68];
	add.f32 	%f328, %f327, %f326;
	selp.f32 	%f329, %f328, %f326, %p55;
	setp.gt.u32 	%p56, %r51, 448;
	ld.shared.f32 	%f330, [_ZZN3cub18CUB_300001_SM_10006detail6reduce28DeviceReduceSingleTileKernelINS2_10policy_hubIfjN4cuda3std3__44plusIfEEE10Policy1000EN6thrust24THRUST_300001_SM_1000_NS6detail15normal_iteratorINSD_10device_ptrIfEEEEPfjS9_ff6squareIfEEEvT0_T1_T2_T3_T4_T6_E12temp_storage+72];
	add.f32 	%f331, %f330, %f329;
	selp.f32 	%f332, %f331, %f329, %p56;
	setp.gt.u32 	%p57, %r51, 480;
	ld.shared.f32 	%f333, [_ZZN3cub18CUB_300001_SM_10006detail6reduce28DeviceReduceSingleTileKernelINS2_10policy_hubIfjN4cuda3std3__44plusIfEEE10Policy1000EN6thrust24THRUST_300001_SM_1000_NS6detail15normal_iteratorINSD_10device_ptrIfEEEEPfjS9_ff6squareIfEEEvT0_T1_T2_T3_T4_T6_E12temp_storage+76];
	add.f32 	%f334, %f333, %f332;
	selp.f32 	%f399, %f334, %f332, %p57;
	bra.uni 	$L__BB11_50;
$L__BB11_28:
	mov.u32 	%r21, %tid.x;
	mul.wide.u32 	%rd11, %r21, 4;
	add.s64 	%rd12, %rd2, %rd11;
	ld.global.f32 	%f43, [%rd12];
	ld.global.f32 	%f44, [%rd12+2048];
	mul.f32 	%f45, %f44, %f44;
	ld.global.f32 	%f46, [%rd12+4096];
	ld.global.f32 	%f47, [%rd12+6144];
	mul.f32 	%f48, %f47, %f47;
	ld.global.f32 	%f49, [%rd12+8192];
	ld.global.f32 	%f50, [%rd12+10240];
	mul.f32 	%f51, %f50, %f50;
	ld.global.f32 	%f52, [%rd12+12288];
	ld.global.f32 	%f53, [%rd12+14336];
	mul.f32 	%f54, %f53, %f53;
	ld.global.f32 	%f55, [%rd12+16384];
	ld.global.f32 	%f56, [%rd12+18432];
	mul.f32 	%f57, %f56, %f56;
	ld.global.f32 	%f58, [%rd12+20480];
	ld.global.f32 	%f59, [%rd12+22528];
	mul.f32 	%f60, %f59, %f59;
	ld.global.f32 	%f61, [%rd12+24576];
	ld.global.f32 	%f62, [%rd12+26624];
	mul.f32 	%f63, %f62, %f62;
	ld.global.f32 	%f64, [%rd12+28672];
	ld.global.f32 	%f65, [%rd12+30720];
	mul.f32 	%f66, %f65, %f65;
	fma.rn.f32 	%f67, %f43, %f43, %f45;
	fma.rn.f32 	%f68, %f46, %f46, %f48;
	fma.rn.f32 	%f69, %f49, %f49, %f51;
	fma.rn.f32 	%f70, %f52, %f52, %f54;
	fma.rn.f32 	%f71, %f55, %f55, %f57;
	fma.rn.f32 	%f72, %f58, %f58, %f60;
	fma.rn.f32 	%f73, %f61, %f61, %f63;
	fma.rn.f32 	%f74, %f64, %f64, %f66;
	add.f32 	%f75, %f67, %f68;
	add.f32 	%f76, %f69, %f70;
	add.f32 	%f77, %f71, %f72;
	add.f32 	%f78, %f73, %f74;
	add.f32 	%f79, %f75, %f76;
	add.f32 	%f80, %f77, %f78;
	add.f32 	%f398, %f79, %f80;
	add.s32 	%r22, %r51, -8192;
	setp.lt.u32 	%p3, %r22, 8192;
	mov.b32 	%r202, 8192;
	@%p3 bra 	$L__BB11_32;
	mov.b32 	%r202, 8192;
$L__BB11_30:
	add.s32 	%r54, %r21, %r202;
	mul.wide.u32 	%rd13, %r54, 4;
	add.s64 	%rd14, %rd2, %rd13;
	ld.global.f32 	%f81, [%rd14];
	ld.global.f32 	%f82, [%rd14+2048];
	ld.global.f32 	%f83, [%rd14+4096];
	mul.f32 	%f84, %f83, %f83;
	ld.global.f32 	%f85, [%rd14+6144];
	ld.global.f32 	%f86, [%rd14+8192];
	mul.f32 	%f87, %f86, %f86;
	ld.global.f32 	%f88, [%rd14+10240];
	ld.global.f32 	%f89, [%rd14+12288];
	mul.f32 	%f90, %f89, %f89;
	ld.global.f32 	%f91, [%rd14+14336];
	ld.global.f32 	%f92, [%rd14+16384];
	mul.f32 	%f93, %f92, %f92;
	ld.global.f32 	%f94, [%rd14+18432];
	ld.global.f32 	%f95, [%rd14+20480];
	mul.f32 	%f96, %f95, %f95;
	ld.global.f32 	%f97, [%rd14+22528];
	ld.global.f32 	%f98, [%rd14+24576];
	mul.f32 	%f99, %f98, %f98;
	ld.global.f32 	%f100, [%rd14+26624];
	ld.global.f32 	%f101, [%rd14+28672];
	mul.f32 	%f102, %f101, %f101;
	ld.global.f32 	%f103, [%rd14+30720];
	fma.rn.f32 	%f104, %f81, %f81, %f398;
	fma.rn.f32 	%f105, %f82, %f82, %f84;
	fma.rn.f32 	%f106, %f85, %f85, %f87;
	fma.rn.f32 	%f107, %f88, %f88, %f90;
	fma.rn.f32 	%f108, %f91, %f91, %f93;
	fma.rn.f32 	%f109, %f94, %f94, %f96;
	fma.rn.f32 	%f110, %f97, %f97, %f99;
	fma.rn.f32 	%f111, %f100, %f100, %f102;
	add.f32 	%f112, %f104, %f105;
	add.f32 	%f113, %f106, %f107;
	add.f32 	%f114, %f108, %f109;
	add.f32 	%f115, %f110, %f111;
	add.f32 	%f116, %f112, %f113;
	add.f32 	%f117, %f114, %f115;
	add.f32 	%f118, %f116, %f117;
	fma.rn.f32 	%f398, %f103, %f103, %f118;
	sub.s32 	%r55, %r51, %r202;
	setp.lt.u32 	%p4, %r55, 8192;
	@%p4 bra 	$L__BB11_46;
	add.s32 	%r202, %r202, 8192;
	setp.le.u32 	%p5, %r202, %r22;
	@%p5 bra 	$L__BB11_30;
$L__BB11_32:
	setp.le.u32 	%p6, %r51, %r202;
	sub.s32 	%r56, %r51, %r202;
	setp.ge.s32 	%p7, %r21, %r56;
	or.pred  	%p8, %p6, %p7;
	@%p8 bra 	$L__BB11_46;
	not.b32 	%r58, %r21;
	add.s32 	%r59, %r51, %r58;
	sub.s32 	%r60, %r59, %r202;
	shr.u32 	%r61, %r60, 9;
	add.s32 	%r26, %r61, 1;
	and.b32  	%r27, %r26, 15;
	setp.lt.u32 	%p9, %r60, 7680;
	mov.u32 	%r207, %r21;
	@%p9 bra 	$L__BB11_37;
	or.b32  	%r205, %r21, 4096;
	add.s32 	%r204, %r21, %r202;
	and.b32  	%r62, %r26, 16777200;
	neg.s32 	%r203, %r62;
$L__BB11_35:
	.pragma "nounroll";
	mul.wide.u32 	%rd15, %r204, 4;
	add.s64 	%rd16, %rd2, %rd15;
	ld.global.f32 	%f120, [%rd16];
	fma.rn.f32 	%f121, %f120, %f120, %f398;
	add.s32 	%r63, %r204, 512;
	mul.wide.u32 	%rd17, %r63, 4;
	add.s64 	%rd18, %rd2, %rd17;
	ld.global.f32 	%f122, [%rd18];
	fma.rn.f32 	%f123, %f122, %f122, %f121;
	add.s32 	%r64, %r204, 1024;
	mul.wide.u32 	%rd19, %r64, 4;
	add.s64 	%rd20, %rd2, %rd19;
	ld.global.f32 	%f124, [%rd20];
	fma.rn.f32 	%f125, %f124, %f124, %f123;
	add.s32 	%r65, %r204, 1536;
	mul.wide.u32 	%rd21, %r65, 4;
	add.s64 	%rd22, %rd2, %rd21;
	ld.global.f32 	%f126, [%rd22];
	fma.rn.f32 	%f127, %f126, %f126, %f125;
	add.s32 	%r66, %r204, 2048;
	mul.wide.u32 	%rd23, %r66, 4;
	add.s64 	%rd24, %rd2, %rd23;
	ld.global.f32 	%f128, [%rd24];
	fma.rn.f32 	%f129, %f128, %f128, %f127;
	add.s32 	%r67, %r204, 2560;
	mul.wide.u32 	%rd25, %r67, 4;
	add.s64 	%rd26, %rd2, %rd25;
	ld.global.f32 	%f130, [%rd26];
	fma.rn.f32 	%f131, %f130, %f130, %f129;
	add.s32 	%r68, %r204, 3072;
	mul.wide.u32 	%rd27, %r68, 4;
	add.s64 	%rd28, %rd2, %rd27;
	ld.global.f32 	%f132, [%rd28];
	fma.rn.f32 	%f133, %f132, %f132, %f131;
	add.s32 	%r69, %r204, 3584;
	mul.wide.u32 	%rd29, %r69, 4;
	add.s64 	%rd30, %rd2, %rd29;
	ld.global.f32 	%f134, [%rd30];
	fma.rn.f32 	%f135, %f134, %f134, %f133;
	add.s32 	%r70, %r204, 4096;
	mul.wide.u32 	%rd31, %r70, 4;
	add.s64 	%rd32, %rd2, %rd31;
	ld.global.f32 	%f136, [%rd32];
	fma.rn.f32 	%f137, %f136, %f136, %f135;
	add.s32 	%r71, %r204, 4608;
	mul.wide.u32 	%rd33, %r71, 4;
	add.s64 	%rd34, %rd2, %rd33;
	ld.global.f32 	%f138, [%rd34];
	fma.rn.f32 	%f139, %f138, %f138, %f137;
	add.s32 	%r72, %r204, 5120;
	mul.wide.u32 	%rd35, %r72, 4;
	add.s64 	%rd36, %rd2, %rd35;
	ld.global.f32 	%f140, [%rd36];
	fma.rn.f32 	%f141, %f140, %f140, %f139;
	add.s32 	%r73, %r204, 5632;
	mul.wide.u32 	%rd37, %r73, 4;
	add.s64 	%rd38, %rd2, %rd37;
	ld.global.f32 	%f142, [%rd38];
	fma.rn.f32 	%f143, %f142, %f142, %f141;
	add.s32 	%r74, %r204, 6144;
	mul.wide.u32 	%rd39, %r74, 4;
	add.s64 	%rd40, %rd2, %rd39;
	ld.global.f32 	%f144, [%rd40];
	fma.rn.f32 	%f145, %f144, %f144, %f143;
	add.s32 	%r75, %r204, 6656;
	mul.wide.u32 	%rd41, %r75, 4;
	add.s64 	%rd42, %rd2, %rd41;
	ld.global.f32 	%f146, [%rd42];
	fma.rn.f32 	%f147, %f146, %f146, %f145;
	add.s32 	%r76, %r204, 7168;
	mul.wide.u32 	%rd43, %r76, 4;
	add.s64 	%rd44, %rd2, %rd43;
	ld.global.f32 	%f148, [%rd44];
	fma.rn.f32 	%f149, %f148, %f148, %f147;
	add.s32 	%r77, %r204, 7680;
	mul.wide.u32 	%rd45, %r77, 4;
	add.s64 	%rd46, %rd2, %rd45;
	ld.global.f32 	%f150, [%rd46];
	fma.rn.f32 	%f398, %f150, %f150, %f149;
	add.s32 	%r205, %r205, 8192;
	add.s32 	%r204, %r204, 8192;
	add.s32 	%r203, %r203, 16;
	setp.ne.s32 	%p10, %r203, 0;
	@%p10 bra 	$L__BB11_35;
	add.s32 	%r207, %r205, -4096;
$L__BB11_37:
	setp.eq.s32 	%p11, %r27, 0;
	@%p11 bra 	$L__BB11_46;
	and.b32  	%r39, %r26, 7;
	setp.lt.u32 	%p12, %r27, 8;
	@%p12 bra 	$L__BB11_40;
	add.s32 	%r78, %r207, %r202;
	mul.wide.u32 	%rd47, %r78, 4;
	add.s64 	%rd48, %rd2, %rd47;
	ld.global.f32 	%f152, [%rd48];
	fma.rn.f32 	%f153, %f152, %f152, %f398;
	add.s32 	%r79, %r78, 512;
	mul.wide.u32 	%rd49, %r79, 4;
	add.s64 	%rd50, %rd2, %rd49;
	ld.global.f32 	%f154, [%rd50];
	fma.rn.f32 	%f155, %f154, %f154, %f153;
	add.s32 	%r80, %r78, 1024;
	mul.wide.u32 	%rd51, %r80, 4;
	add.s64 	%rd52, %rd2, %rd51;
	ld.global.f32 	%f156, [%rd52];
	fma.rn.f32 	%f157, %f156, %f156, %f155;
	add.s32 	%r81, %r78, 1536;
	mul.wide.u32 	%rd53, %r81, 4;
	add.s64 	%rd54, %rd2, %rd53;
	ld.global.f32 	%f158, [%rd54];
	fma.rn.f32 	%f159, %f158, %f158, %f157;
	add.s32 	%r82, %r78, 2048;
	mul.wide.u32 	%rd55, %r82, 4;
	add.s64 	%rd56, %rd2, %rd55;
	ld.global.f32 	%f160, [%rd56];
	fma.rn.f32 	%f161, %f160, %f160, %f159;
	add.s32 	%r83, %r78, 2560;
	mul.wide.u32 	%rd57, %r83, 4;
	add.s64 	%rd58, %rd2, %rd57;
	ld.global.f32 	%f162, [%rd58];
	fma.rn.f32 	%f163, %f162, %f162, %f161;
	add.s32 	%r84, %r78, 3072;
	mul.wide.u32 	%rd59, %r84, 4;
	add.s64 	%rd60, %rd2, %rd59;
	ld.global.f32 	%f164, [%rd60];
	fma.rn.f32 	%f165, %f164, %f164, %f163;
	add.s32 	%r85, %r78, 3584;
	mul.wide.u32 	%rd61, %r85, 4;
	add.s64 	%rd62, %rd2, %rd61;
	ld.global.f32 	%f166, [%rd62];
	fma.rn.f32 	%f398, %f166, %f166, %f165;
	add.s32 	%r207, %r207, 4096;
$L__BB11_40:
	setp.eq.s32 	%p13, %r39, 0;
	@%p13 bra 	$L__BB11_46;
	and.b32  	%r42, %r26, 3;
	setp.lt.u32 	%p14, %r39, 4;
	@%p14 bra 	$L__BB11_43;
	add.s32 	%r86, %r207, %r202;
	mul.wide.u32 	%rd63, %r86, 4;
	add.s64 	%rd64, %rd2, %rd63;
	ld.global.f32 	%f168, [%rd64];
	fma.rn.f32 	%f169, %f168, %f168, %f398;
	add.s32 	%r87, %r86, 512;
	mul.wide.u32 	%rd65, %r87, 4;
	add.s64 	%rd66, %rd2, %rd65;
	ld.global.f32 	%f170, [%rd66];
	fma.rn.f32 	%f171, %f170, %f170, %f169;
	add.s32 	%r88, %r86, 1024;
	mul.wide.u32 	%rd67, %r88, 4;
	add.s64 	%rd68, %rd2, %rd67;
	ld.global.f32 	%f172, [%rd68];
	fma.rn.f32 	%f173, %f172, %f172, %f171;
	add.s32 	%r89, %r86, 1536;
	mul.wide.u32 	%rd69, %r89, 4;
	add.s64 	%rd70, %rd2, %rd69;
	ld.global.f32 	%f174, [%rd70];
	fma.rn.f32 	%f398, %f174, %f174, %f173;
	add.s32 	%r207, %r207, 2048;
$L__BB11_43:
	setp.eq.s32 	%p15, %r42, 0;
	@%p15 bra 	$L__BB11_46;
	add.s32 	%r210, %r207, %r202;
	neg.s32 	%r209, %r42;
$L__BB11_45:
	.pragma "nounroll";
	mul.wide.u32 	%rd71, %r210, 4;
	add.s64 	%rd72, %rd2, %rd71;
	ld.global.f32 	%f175, [%rd72];
	fma.rn.f32 	%f398, %f175, %f175, %f398;
	add.s32 	%r210, %r210, 512;
	add.s32 	%r209, %r209, 1;
	setp.ne.s32 	%p16, %r209, 0;
	@%p16 bra 	$L__BB11_45;
$L__BB11_46:
	// begin inline asm
	mov.u32 %r90, %laneid;
	// end inline asm
	mov.b32 	%r92, %f398;
	mov.b32 	%r93, 1;
	mov.b32 	%r114, 31;
	mov.b32 	%r115, -1;
	// begin inline asm
	shfl.sync.down.b32 %r91, %r92, %r93, %r114, %r115;
	// end inline asm
	setp.gt.s32 	%p17, %r90, 30;
	mov.b32 	%f176, %r91;
	add.f32 	%f177, %f398, %f176;
	selp.f32 	%f178, %f398, %f177, %p17;
	mov.b32 	%r97, %f178;
	mov.b32 	%r98, 2;
	// begin inline asm
	shfl.sync.down.b32 %r96, %r97, %r98, %r114, %r115;
	// end inline asm
	setp.gt.s32 	%p18, %r90, 29;
	mov.b32 	%f179, %r96;
	add.f32 	%f180, %f178, %f179;
	selp.f32 	%f181, %f178, %f180, %p18;
	mov.b32 	%r102, %f181;
	mov.b32 	%r103, 4;
	// begin inline asm
	shfl.sync.down.b32 %r101, %r102, %r103, %r114, %r115;
	// end inline asm
	setp.gt.s32 	%p19, %r90, 27;
	mov.b32 	%f182, %r101;
	add.f32 	%f183, %f181, %f182;
	selp.f32 	%f184, %f181, %f183, %p19;
	mov.b32 	%r107, %f184;
	mov.b32 	%r108, 8;
	// begin inline asm
	shfl.sync.down.b32 %r106, %r107, %r108, %r114, %r115;
	// end inline asm
	setp.gt.s32 	%p20, %r90, 23;
	mov.b32 	%f185, %r106;
	add.f32 	%f186, %f184, %f185;
	selp.f32 	%f187, %f184, %f186, %p20;
	mov.b32 	%r112, %f187;
	mov.b32 	%r113, 16;
	// begin inline asm
	shfl.sync.down.b32 %r111, %r112, %r113, %r114, %r115;
	// end inline asm
	setp.gt.s32 	%p21, %r90, 15;
	mov.b32 	%f188, %r111;
	add.f32 	%f38, %f187, %f188;
	selp.f32 	%f399, %f187, %f38, %p21;
	setp.ne.s32 	%p22, %r90, 0;
	@%p22 bra 	$L__BB11_48;
	shr.u32 	%r116, %r21, 3;
	and.b32  	%r117, %r116, 124;
	mov.u32 	%r118, _ZZN3cub18CUB_300001_SM_10006detail6reduce28DeviceReduceSingleTileKernelINS2_10policy_hubIfjN4cuda3std3__44plusIfEEE10Policy1000EN6thrust24THRUST_300001_SM_1000_NS6detail15normal_iteratorINSD_10device_ptrIfEEEEPfjS9_ff6squareIfEEEvT0_T1_T2_T3_T4_T6_E12temp_storage;
	add.s32 	%r119, %r118, %r117;
	st.shared.f32 	[%r119+16], %f38;
$L__BB11_48:
	bar.sync 	0;
	setp.ne.s32 	%p23, %r21, 0;
	@%p23 bra 	$L__BB11_50;
	ld.shared.f32 	%f189, [_ZZN3cub18CUB_300001_SM_10006detail6reduce28DeviceReduceSingleTileKernelINS2_10policy_hubIfjN4cuda3std3__44plusIfEEE10Policy1000EN6thrust24THRUST_300001_SM_1000_NS6detail15normal_iteratorINSD_10device_ptrIfEEEEPfjS9_ff6squareIfEEEvT0_T1_T2_T3_T4_T6_E12temp_storage+20];
	add.f32 	%f190, %f399, %f189;
	ld.shared.f32 	%f191, [_ZZN3cub18CUB_300001_SM_10006detail6reduce28DeviceReduceSingleTileKernelINS2_10policy_hubIfjN4cuda3std3__44plusIfEEE10Policy1000EN6thrust24THRUST_300001_SM_1000_NS6detail15normal_iteratorINSD_10device_ptrIfEEEEPfjS9_ff6squareIfEEEvT0_T1_T2_T3_T4_T6_E12temp_storage+24];
	add.f32 	%f192, %f190, %f191;
	ld.shared.f32 	%f193, [_ZZN3cub18CUB_300001_SM_10006detail6reduce28DeviceReduceSingleTileKernelINS2_10policy_hubIfjN4cuda3std3__44plusIfEEE10Policy1000EN6thrust24THRUST_300001_SM_1000_NS6detail15normal_iteratorINSD_10device_ptrIfEEEEPfjS9_ff6squareIfEEEvT0_T1_T2_T3_T4_T6_E12temp_storage+28];
	add.f32 	%f194, %f192, %f193;
	ld.shared.f32 	%f195, [_ZZN3cub18CUB_300001_SM_10006detail6reduce28DeviceReduceSingleTileKernelINS2_10policy_hubIfjN4cuda3std3__44plusIfEEE10Policy1000EN6thrust24THRUST_300001_SM_1000_NS6detail15normal_iteratorINSD_10device_ptrIfEEEEPfjS9_ff6squareIfEEEvT0_T1_T2_T3_T4_T6_E12temp_storage+32];
	add.f32 	%f196, %f194, %f195;
	ld.shared.f32 	%f197, [_ZZN3cub18CUB_300001_SM_10006detail6reduce28DeviceReduceSingleTileKernelINS2_10policy_hubIfjN4cuda3std3__44plusIfEEE10Policy1000EN6thrust24THRUST_300001_SM_1000_NS6detail15normal_iteratorINSD_10device_ptrIfEEEEPfjS9_ff6squareIfEEEvT0_T1_T2_T3_T4_T6_E12temp_storage+36];
	add.f32 	%f198, %f196, %f197;
	ld.shared.f32 	%f199, [_ZZN3cub18CUB_300001_SM_10006detail6reduce28DeviceReduceSingleTileKernelINS2_10policy_hubIfjN4cuda3std3__44plusIfEEE10Policy1000EN6thrust24THRUST_300001_SM_1000_NS6detail15normal_iteratorINSD_10device_ptrIfEEEEPfjS9_ff6squareIfEEEvT0_T1_T2_T3_T4_T6_E12temp_storage+40];
	add.f32 	%f200, %f198, %f199;
	ld.shared.f32 	%f201, [_ZZN3cub18CUB_300001_SM_10006detail6reduce28DeviceReduceSingleTileKernelINS2_10policy_hubIfjN4cuda3std3__44plusIfEEE10Policy1000EN6thrust24THRUST_300001_SM_1000_NS6detail15normal_iteratorINSD_10device_ptrIfEEEEPfjS9_ff6squareIfEEEvT0_T1_T2_T3_T4_T6_E12temp_storage+44];
	add.f32 	%f202, %f200, %f201;
	ld.shared.f32 	%f203, [_ZZN3cub18CUB_300001_SM_10006detail6reduce28DeviceReduceSingleTileKernelINS2_10policy_hubIfjN4cuda3std3__44plusIfEEE10Policy1000EN6thrust24THRUST_300001_SM_1000_NS6detail15normal_iteratorINSD_10device_ptrIfEEEEPfjS9_ff6squareIfEEEvT0_T1_T2_T3_T4_T6_E12temp_storage+48];
	add.f32 	%f204, %f202, %f203;
	ld.shared.f32 	%f205, [_ZZN3cub18CUB_300001_SM_10006detail6reduce28DeviceReduceSingleTileKernelINS2_10policy_hubIfjN4cuda3std3__44plusIfEEE10Policy1000EN6thrust24THRUST_300001_SM_1000_NS6detail15normal_iteratorINSD_10device_ptrIfEEEEPfjS9_ff6squareIfEEEvT0_T1_T2_T3_T4_T6_E12temp_storage+52];
	add.f32 	%f206, %f204, %f205;
	ld.shared.f32 	%f207, [_ZZN3cub18CUB_300001_SM_10006detail6reduce28DeviceReduceSingleTileKernelINS2_10policy_hubIfjN4cuda3std3__44plusIfEEE10Policy1000EN6thrust24THRUST_300001_SM_1000_NS6detail15normal_iteratorINSD_10device_ptrIfEEEEPfjS9_ff6squareIfEEEvT0_T1_T2_T3_T4_T6_E12temp_storage+56];
	add.f32 	%f208, %f206, %f207;
	ld.shared.f32 	%f209, [_ZZN3cub18CUB_300001_SM_10006detail6reduce28DeviceReduceSingleTileKernelINS2_10policy_hubIfjN4cuda3std3__44plusIfEEE10Policy1000EN6thrust24THRUST_300001_SM_1000_NS6detail15normal_iteratorINSD_10device_ptrIfEEEEPfjS9_ff6squareIfEEEvT0_T1_T2_T3_T4_T6_E12temp_storage+60];
	add.f32 	%f210, %f208, %f209;
	ld.shared.f32 	%f211, [_ZZN3cub18CUB_300001_SM_10006detail6reduce28DeviceReduceSingleTileKernelINS2_10policy_hubIfjN4cuda3std3__44plusIfEEE10Policy1000EN6thrust24THRUST_300001_SM_1000_NS6detail15normal_iteratorINSD_10device_ptrIfEEEEPfjS9_ff6squareIfEEEvT0_T1_T2_T3_T4_T6_E12temp_storage+64];
	add.f32 	%f212, %f210, %f211;
	ld.shared.f32 	%f213, [_ZZN3cub18CUB_300001_SM_10006detail6reduce28DeviceReduceSingleTileKernelINS2_10policy_hubIfjN4cuda3std3__44plusIfEEE10Policy1000EN6thrust24THRUST_300001_SM_1000_NS6detail15normal_iteratorINSD_10device_ptrIfEEEEPfjS9_ff6squareIfEEEvT0_T1_T2_T3_T4_T6_E12temp_storage+68];
	add.f32 	%f214, %f212, %f213;
	ld.shared.f32 	%f215, [_ZZN3cub18CUB_300001_SM_10006detail6reduce28DeviceReduceSingleTileKernelINS2_10policy_hubIfjN4cuda3std3__44plusIfEEE10Policy1000EN6thrust24THRUST_300001_SM_1000_NS6detail15normal_iteratorINSD_10device_ptrIfEEEEPfjS9_ff6squareIfEEEvT0_T1_T2_T3_T4_T6_E12temp_storage+72];
	add.f32 	%f216, %f214, %f215;
	ld.shared.f32 	%f217, [_ZZN3cub18CUB_300001_SM_10006detail6reduce28DeviceReduceSingleTileKernelINS2_10policy_hubIfjN4cuda3std3__44plusIfEEE10Policy1000EN6thrust24THRUST_300001_SM_1000_NS6detail15normal_iteratorINSD_10device_ptrIfEEEEPfjS9_ff6squareIfEEEvT0_T1_T2_T3_T4_T6_E12temp_storage+76];
	add.f32 	%f399, %f216, %f217;
$L__BB11_50:
	mov.u32 	%r192, %tid.x;
	setp.ne.s32 	%p65, %r192, 0;
	@%p65 bra 	$L__BB11_52;
	add.f32 	%f377, %f42, %f399;
	st.global.f32 	[%rd1], %f377;
$L__BB11_52:
	ret;

}
	// .globl	_ZN3cub18CUB_300001_SM_10006detail6reduce18DeviceReduceKernelINS2_10policy_hubIfjN4cuda3std3__44plusIfEEE10Policy1000EN6thrust24THRUST_300001_SM_1000_NS6detail15normal_iteratorINSD_10device_ptrIfEEEEjS9_f6squareIfEEEvT0_PT3_T1_NS0_13GridEvenShareISO_EET2_T4_
.visible .entry _ZN3cub18CUB_300001_SM_10006detail6reduce18DeviceReduceKernelINS2_10policy_hubIfjN4cuda3std3__44plusIfEEE10Policy1000EN6thrust24THRUST_300001_SM_1000_NS6detail15normal_iteratorINSD_10device_ptrIfEEEEjS9_f6squareIfEEEvT0_PT3_T1_NS0_13GridEvenShareISO_EET2_T4_(
	.param .align 8 .b8 _ZN3cub18CUB_300001_SM_10006detail6reduce18DeviceReduceKernelINS2_10policy_hubIfjN4cuda3std3__44plusIfEEE10Policy1000EN6thrust24THRUST_300001_SM_1000_NS6detail15normal_iteratorINSD_10device_ptrIfEEEEjS9_f6squareIfEEEvT0_PT3_T1_NS0_13GridEvenShareISO_EET2_T4__param_0[8],
	.param .u64 .ptr .align 1 _ZN3cub18CUB_300001_SM_10006detail6reduce18DeviceReduceKernelINS2_10policy_hubIfjN4cuda3std3__44plusIfEEE10Policy1000EN6thrust24THRUST_300001_SM_1000_NS6detail15normal_iteratorINSD_10device_ptrIfEEEEjS9_f6squareIfEEEvT0_PT3_T1_NS0_13GridEvenShareISO_EET2_T4__param_1,
	.param .u32 _ZN3cub18CUB_300001_SM_10006detail6reduce18DeviceReduceKernelINS2_10policy_hubIfjN4cuda3std3__44plusIfEEE10Policy1000EN6thrust24THRUST_300001_SM_1000_NS6detail15normal_iteratorINSD_10device_ptrIfEEEEjS9_f6squareIfEEEvT0_PT3_T1_NS0_13GridEvenShareISO_EET2_T4__param_2,
	.param .align 4 .b8 _ZN3cub18CUB_300001_SM_10006detail6reduce18DeviceReduceKernelINS2_10policy_hubIfjN4cuda3std3__44plusIfEEE10Policy1000EN6thrust24THRUST_300001_SM_1000_NS6detail15normal_iteratorINSD_10device_ptrIfEEEEjS9_f6squareIfEEEvT0_PT3_T1_NS0_13GridEvenShareISO_EET2_T4__param_3[40],
	.param .align 1 .b8 _ZN3cub18CUB_300001_SM_10006detail6reduce18DeviceReduceKernelINS2_10policy_hubIfjN4cuda3std3__44plusIfEEE10Policy1000EN6thrust24THRUST_300001_SM_1000_NS6detail15normal_iteratorINSD_10device_ptrIfEEEEjS9_f6squareIfEEEvT0_PT3_T1_NS0_13GridEvenShareISO_EET2_T4__param_4[1],
	.param .align 1 .b8 _ZN3cub18CUB_300001_SM_10006detail6reduce18DeviceReduceKernelINS2_10policy_hubIfjN4cuda3std3__44plusIfEEE10Policy1000EN6thrust24THRUST_300001_SM_1000_NS6detail15normal_iteratorINSD_10device_ptrIfEEEEjS9_f6squareIfEEEvT0_PT3_T1_NS0_13GridEvenShareISO_EET2_T4__param_5[1]
)
.maxntid 512
{
	.reg .pred 	%p<65>;
	.reg .b16 	%rs<4>;
	.reg .b32 	%r<277>;
	.reg .b32 	%f<396>;
	.reg .b64 	%rd<129>;
	// demoted variable
	.shared .align 4 .b8 _ZZN3cub18CUB_300001_SM_10006detail6reduce18DeviceReduceKernelINS2_10policy_hubIfjN4cuda3std3__44plusIfEEE10Policy1000EN6thrust24THRUST_300001_SM_1000_NS6detail15normal_iteratorINSD_10device_ptrIfEEEEjS9_f6squareIfEEEvT0_PT3_T1_NS0_13GridEvenShareISO_EET2_T4_E12temp_storage[84];
	ld.param.u32 	%r1, [_ZN3cub18CUB_300001_SM_10006detail6reduce18DeviceReduceKernelINS2_10policy_hubIfjN4cuda3std3__44plusIfEEE10Policy1000EN6thrust24THRUST_300001_SM_1000_NS6detail15normal_iteratorINSD_10device_ptrIfEEEEjS9_f6squareIfEEEvT0_PT3_T1_NS0_13GridEvenShareISO_EET2_T4__param_3+20];
	ld.param.u32 	%r2, [_ZN3cub18CUB_300001_SM_10006detail6reduce18DeviceReduceKernelINS2_10policy_hubIfjN4cuda3std3__44plusIfEEE10Policy1000EN6thrust24THRUST_300001_SM_1000_NS6detail15normal_iteratorINSD_10device_ptrIfEEEEjS9_f6squareIfEEEvT0_PT3_T1_NS0_13GridEvenShareISO_EET2_T4__param_3+24];
	ld.param.u64 	%rd3, [_ZN3cub18CUB_300001_SM_10006detail6reduce18DeviceReduceKernelINS2_10policy_hubIfjN4cuda3std3__44plusIfEEE10Policy1000EN6thrust24THRUST_300001_SM_1000_NS6detail15normal_iteratorINSD_10device_ptrIfEEEEjS9_f6squareIfEEEvT0_PT3_T1_NS0_13GridEvenShareISO_EET2_T4__param_0];
	ld.param.u64 	%rd2, [_ZN3cub18CUB_300001_SM_10006detail6reduce18DeviceReduceKernelINS2_10policy_hubIfjN4cuda3std3__44plusIfEEE10Policy1000EN6thrust24THRUST_300001_SM_1000_NS6detail15normal_iteratorINSD_10device_ptrIfEEEEjS9_f6squareIfEEEvT0_PT3_T1_NS0_13GridEvenShareISO_EET2_T4__param_1];
	cvta.to.global.u64 	%rd1, %rd3;
	mov.u32 	%r3, %ctaid.x;
	shl.b32 	%r4, %r2, 13;
	shl.b32 	%r268, %r3, 13;
	sub.s32 	%r6, %r1, %r268;
	setp.gt.u32 	%p1, %r6, 8191;
	@%p1 bra 	$L__BB12_26;
	mov.u32 	%r7, %tid.x;
	setp.ge.u32 	%p23, %r7, %r6;
	mov.f32 	%f384, 0f00000000;
	mov.u32 	%r259, %r7;
	@%p23 bra 	$L__BB12_3;
	add.s32 	%r153, %r268, %r7;
	mul.wide.u32 	%rd66, %r153, 4;
	add.s64 	%rd67, %rd1, %rd66;
	ld.global.f32 	%f217, [%rd67];
	mul.f32 	%f384, %f217, %f217;
	add.s32 	%r259, %r7, 512;
$L__BB12_3:
	setp.ge.u32 	%p24, %r259, %r6;
	@%p24 bra 	$L__BB12_17;
	not.b32 	%r154, %r259;
	add.s32 	%r155, %r1, %r154;
	sub.s32 	%r156, %r155, %r268;
	shr.u32 	%r157, %r156, 9;
	add.s32 	%r10, %r157, 1;
	and.b32  	%r11, %r10, 15;
	setp.lt.u32 	%p25, %r156, 7680;
	@%p25 bra 	$L__BB12_8;
	or.b32  	%r258, %r259, 4096;
	add.s32 	%r257, %r259, %r268;
	and.b32  	%r158, %r10, 16777200;
	neg.s32 	%r256, %r158;
$L__BB12_6:
	.pragma "nounroll";
	mul.wide.u32 	%rd68, %r257, 4;
	add.s64 	%rd69, %rd1, %rd68;
	ld.global.f32 	%f219, [%rd69];
	fma.rn.f32 	%f220, %f219, %f219, %f384;
	add.s32 	%r159, %r257, 512;
	mul.wide.u32 	%rd70, %r159, 4;
	add.s64 	%rd71, %rd1, %rd70;
	ld.global.f32 	%f221, [%rd71];
	fma.rn.f32 	%f222, %f221, %f221, %f220;
	add.s32 	%r160, %r257, 1024;
	mul.wide.u32 	%rd72, %r160, 4;
	add.s64 	%rd73, %rd1, %rd72;
	ld.global.f32 	%f223, [%rd73];
	fma.rn.f32 	%f224, %f223, %f223, %f222;
	add.s32 	%r161, %r257, 1536;
	mul.wide.u32 	%rd74, %r161, 4;
	add.s64 	%rd75, %rd1, %rd74;
	ld.global.f32 	%f225, [%rd75];
	fma.rn.f32 	%f226, %f225, %f225, %f224;
	add.s32 	%r162, %r257, 2048;
	mul.wide.u32 	%rd76, %r162, 4;
	add.s64 	%rd77, %rd1, %rd76;
	ld.global.f32 	%f227, [%rd77];
	fma.rn.f32 	%f228, %f227, %f227, %f226;
	add.s32 	%r163, %r257, 2560;
	mul.wide.u32 	%rd78, %r163, 4;
	add.s64 	%rd79, %rd1, %rd78;
	ld.global.f32 	%f229, [%rd79];
	fma.rn.f32 	%f230, %f229, %f229, %f228;
	add.s32 	%r164, %r257, 3072;
	mul.wide.u32 	%rd80, %r164, 4;
	add.s64 	%rd81, %rd1, %rd80;
	ld.global.f32 	%f231, [%rd81];
	fma.rn.f32 	%f232, %f231, %f231, %f230;
	add.s32 	%r165, %r257, 3584;
	mul.wide.u32 	%rd82, %r165, 4;
	add.s64 	%rd83, %rd1, %rd82;
	ld.global.f32 	%f233, [%rd83];
	fma.rn.f32 	%f234, %f233, %f233, %f232;
	add.s32 	%r166, %r257, 4096;
	mul.wide.u32 	%rd84, %r166, 4;
	add.s64 	%rd85, %rd1, %rd84;
	ld.global.f32 	%f235, [%rd85];
	fma.rn.f32 	%f236, %f235, %f235, %f234;
	add.s32 	%r167, %r257, 4608;
	mul.wide.u32 	%rd86, %r167, 4;
	add.s64 	%rd87, %rd1, %rd86;
	ld.global.f32 	%f237, [%rd87];
	fma.rn.f32 	%f238, %f237, %f237, %f236;
	add.s32 	%r168, %r257, 5120;
	mul.wide.u32 	%rd88, %r168, 4;
	add.s64 	%rd89, %rd1, %rd88;
	ld.global.f32 	%f239, [%rd89];
	fma.rn.f32 	%f240, %f239, %f239, %f238;
	add.s32 	%r169, %r257, 5632;
	mul.wide.u32 	%rd90, %r169, 4;
	add.s64 	%rd91, %rd1, %rd90;
	ld.global.f32 	%f241, [%rd91];
	fma.rn.f32 	%f242, %f241, %f241, %f240;
	add.s32 	%r170, %r257, 6144;
	mul.wide.u32 	%rd92, %r170, 4;
	add.s64 	%rd93, %rd1, %rd92;
	ld.global.f32 	%f243, [%rd93];
	fma.rn.f32 	%f244, %f243, %f243, %f242;
	add.s32 	%r171, %r257, 6656;
	mul.wide.u32 	%rd94, %r171, 4;
	add.s64 	%rd95, %rd1, %rd94;
	ld.global.f32 	%f245, [%rd95];
	fma.rn.f32 	%f246, %f245, %f245, %f244;
	add.s32 	%r172, %r257, 7168;
	mul.wide.u32 	%rd96, %r172, 4;
	add.s64 	%rd97, %rd1, %rd96;
	ld.global.f32 	%f247, [%rd97];
	fma.rn.f32 	%f248, %f247, %f247, %f246;
	add.s32 	%r173, %r257, 7680;
	mul.wide.u32 	%rd98, %r173, 4;
	add.s64 	%rd99, %rd1, %rd98;
	ld.global.f32 	%f249, [%rd99];
	fma.rn.f32 	%f384, %f249, %f249, %f248;
	add.s32 	%r258, %r258, 8192;
	add.s32 	%r257, %r257, 8192;
	add.s32 	%r256, %r256, 16;
	setp.ne.s32 	%p26, %r256, 0;
	@%p26 bra 	$L__BB12_6;
	add.s32 	%r259, %r258, -4096;
$L__BB12_8:
	setp.eq.s32 	%p27, %r11, 0;
	@%p27 bra 	$L__BB12_17;
	and.b32  	%r23, %r10, 7;
	setp.lt.u32 	%p28, %r11, 8;
	@%p28 bra 	$L__BB12_11;
	add.s32 	%r174, %r268, %r259;
	mul.wide.u32 	%rd100, %r174, 4;
	add.s64 	%rd101, %rd1, %rd100;
	ld.global.f32 	%f251, [%rd101];
	fma.rn.f32 	%f252, %f251, %f251, %f384;
	add.s32 	%r175, %r174, 512;
	mul.wide.u32 	%rd102, %r175, 4;
	add.s64 	%rd103, %rd1, %rd102;
	ld.global.f32 	%f253, [%rd103];
	fma.rn.f32 	%f254, %f253, %f253, %f252;
	add.s32 	%r176, %r174, 1024;
	mul.wide.u32 	%rd104, %r176, 4;
	add.s64 	%rd105, %rd1, %rd104;
	ld.global.f32 	%f255, [%rd105];
	fma.rn.f32 	%f256, %f255, %f255, %f254;
	add.s32 	%r177, %r174, 1536;
	mul.wide.u32 	%rd106, %r177, 4;
	add.s64 	%rd107, %rd1, %rd106;
	ld.global.f32 	%f257, [%rd107];
	fma.rn.f32 	%f258, %f257, %f257, %f256;
	add.s32 	%r178, %r174, 2048;
	mul.wide.u32 	%rd108, %r178, 4;
	add.s64 	%rd109, %rd1, %rd108;
	ld.global.f32 	%f259, [%rd109];
	fma.rn.f32 	%f260, %f259, %f259, %f258;
	add.s32 	%r179, %r174, 2560;
	mul.wide.u32 	%rd110, %r179, 4;
	add.s64 	%rd111, %rd1, %rd110;
	ld.global.f32 	%f261, [%rd111];
	fma.rn.f32 	%f262, %f261, %f261, %f260;
	add.s32 	%r180, %r174, 3072;
	mul.wide.u32 	%rd112, %r180, 4;
	add.s64 	%rd113, %rd1, %rd112;
	ld.global.f32 	%f263, [%rd113];
	fma.rn.f32 	%f264, %f263, %f263, %f262;
	add.s32 	%r181, %r174, 3584;
	mul.wide.u32 	%rd114, %r181, 4;
	add.s64 	%rd115, %rd1, %rd114;
	ld.global.f32 	%f265, [%rd115];
	fma.rn.f32 	%f384, %f265, %f265, %f264;
	add.s32 	%r259, %r259, 4096;
$L__BB12_11:
	setp.eq.s32 	%p29, %r23, 0;
	@%p29 bra 	$L__BB12_17;
	and.b32  	%r26, %r10, 3;
	setp.lt.u32 	%p30, %r23, 4;
	@%p30 bra 	$L__BB12_14;
	add.s32 	%r182, %r268, %r259;
	mul.wide.u32 	%rd116, %r182, 4;
	add.s64 	%rd117, %rd1, %rd116;
	ld.global.f32 	%f267, [%rd117];
	fma.rn.f32 	%f268, %f267, %f267, %f384;
	add.s32 	%r183, %r182, 512;
	mul.wide.u32 	%rd118, %r183, 4;
	add.s64 	%rd119, %rd1, %rd118;
	ld.global.f32 	%f269, [%rd119];
	fma.rn.f32 	%f270, %f269, %f269, %f268;
	add.s32 	%r184, %r182, 1024;
	mul.wide.u32 	%rd120, %r184, 4;
	add.s64 	%rd121, %rd1, %rd120;
	ld.global.f32 	%f271, [%rd121];
	fma.rn.f32 	%f272, %f271, %f271, %f270;
	add.s32 	%r185, %r182, 1536;
	mul.wide.u32 	%rd122, %r185, 4;
	add.s64 	%rd123, %rd1, %rd122;
	ld.global.f32 	%f273, [%rd123];
	fma.rn.f32 	%f384, %f273, %f273, %f272;
	add.s32 	%r259, %r259, 2048;
$L__BB12_14:
	setp.eq.s32 	%p31, %r26, 0;
	@%p31 bra 	$L__BB12_17;
	add.s32 	%r263, %r259, %r268;
	neg.s32 	%r262, %r26;
$L__BB12_16:
	.pragma "nounroll";
	mul.wide.u32 	%rd124, %r263, 4;
	add.s64 	%rd125, %rd1, %rd124;
	ld.global.f32 	%f274, [%rd125];
	fma.rn.f32 	%f384, %f274, %f274, %f384;
	add.s32 	%r263, %r263, 512;
	add.s32 	%r262, %r262, 1;
	setp.ne.s32 	%p32, %r262, 0;
	@%p32 bra 	$L__BB12_16;
$L__BB12_17:
	setp.lt.u32 	%p33, %r6, 512;
	@%p33 bra 	$L__BB12_22;
	// begin inline asm
	mov.u32 %r224, %laneid;
	// end inline asm
	mov.b32 	%r226, %f384;
	mov.b32 	%r227, 1;
	mov.b32 	%r248, 31;
	mov.b32 	%r249, -1;
	// begin inline asm
	shfl.sync.down.b32 %r225, %r226, %r227, %r248, %r249;
	// end inline asm
	setp.gt.s32 	%p57, %r224, 30;
	mov.b32 	%f333, %r225;
	add.f32 	%f334, %f384, %f333;
	selp.f32 	%f335, %f384, %f334, %p57;
	mov.b32 	%r231, %f335;
	mov.b32 	%r232, 2;
	// begin inline asm
	shfl.sync.down.b32 %r230, %r231, %r232, %r248, %r249;
	// end inline asm
	setp.gt.s32 	%p58, %r224, 29;
	mov.b32 	%f336, %r230;
	add.f32 	%f337, %f335, %f336;
	selp.f32 	%f338, %f335, %f337, %p58;
	mov.b32 	%r236, %f338;
	mov.b32 	%r237, 4;
	// begin inline asm
	shfl.sync.down.b32 %r235, %r236, %r237, %r248, %r249;
	// end inline asm
	setp.gt.s32 	%p59, %r224, 27;
	mov.b32 	%f339, %r235;
	add.f32 	%f340, %f338, %f339;
	selp.f32 	%f341, %f338, %f340, %p59;
	mov.b32 	%r241, %f341;
	mov.b32 	%r242, 8;
	// begin inline asm
	shfl.sync.down.b32 %r240, %r241, %r242, %r248, %r249;
	// end inline asm
	setp.gt.s32 	%p60, %r224, 23;
	mov.b32 	%f342, %r240;
	add.f32 	%f343, %f341, %f342;
	selp.f32 	%f344, %f341, %f343, %p60;
	mov.b32 	%r246, %f344;
	mov.b32 	%r247, 16;
	// begin inline asm
	shfl.sync.down.b32 %r245, %r246, %r247, %r248, %r249;
	// end inline asm
	setp.gt.s32 	%p61, %r224, 15;
	mov.b32 	%f345, %r245;
	add.f32 	%f16, %f344, %f345;
	selp.f32 	%f395, %f344, %f16, %p61;
	setp.ne.s32 	%p62, %r224, 0;
	@%p62 bra 	$L__BB12_20;
	shr.u32 	%r250, %r7, 3;
	and.b32  	%r251, %r250, 124;
	mov.u32 	%r252, _ZZN3cub18CUB_300001_SM_10006detail6reduce18DeviceReduceKernelINS2_10policy_hubIfjN4cuda3std3__44plusIfEEE10Policy1000EN6thrust24THRUST_300001_SM_1000_NS6detail15normal_iteratorINSD_10device_ptrIfEEEEjS9_f6squareIfEEEvT0_PT3_T1_NS0_13GridEvenShareISO_EET2_T4_E12temp_storage;
	add.s32 	%r253, %r252, %r251;
	st.shared.f32 	[%r253+16], %f16;
$L__BB12_20:
	bar.sync 	0;
	setp.ne.s32 	%p63, %r7, 0;
	@%p63 bra 	$L__BB12_48;
	ld.shared.f32 	%f346, [_ZZN3cub18CUB_300001_SM_10006detail6reduce18DeviceReduceKernelINS2_10policy_hubIfjN4cuda3std3__44plusIfEEE10Policy1000EN6thrust24THRUST_300001_SM_1000_NS6detail15normal_iteratorINSD_10device_ptrIfEEEEjS9_f6squareIfEEEvT0_PT3_T1_NS0_13GridEvenShareISO_EET2_T4_E12temp_storage+20];
	add.f32 	%f347, %f395, %f346;
	ld.shared.f32 	%f348, [_ZZN3cub18CUB_300001_SM_10006detail6reduce18DeviceReduceKernelINS2_10policy_hubIfjN4cuda3std3__44plusIfEEE10Policy1000EN6thrust24THRUST_300001_SM_1000_NS6detail15normal_iteratorINSD_10device_ptrIfEEEEjS9_f6squareIfEEEvT0_PT3_T1_NS0_13GridEvenShareISO_EET2_T4_E12temp_storage+24];
	add.f32 	%f349, %f347, %f348;
	ld.shared.f32 	%f350, [_ZZN3cub18CUB_300001_SM_10006detail6reduce18DeviceReduceKernelINS2_10policy_hubIfjN4cuda3std3__44plusIfEEE10Policy1000EN6thrust24THRUST_300001_SM_1000_NS6detail15normal_iteratorINSD_10device_ptrIfEEEEjS9_f6squareIfEEEvT0_PT3_T1_NS0_13GridEvenShareISO_EET2_T4_E12temp_storage+28];
	add.f32 	%f351, %f349, %f350;
	ld.shared.f32 	%f352, [_ZZN3cub18CUB_300001_SM_10006detail6reduce18DeviceReduceKernelINS2_10policy_hubIfjN4cuda3std3__44plusIfEEE10Policy1000EN6thrust24THRUST_300001_SM_1000_NS6detail15normal_iteratorINSD_10device_ptrIfEEEEjS9_f6squareIfEEEvT0_PT3_T1_NS0_13GridEvenShareISO_EET2_T4_E12temp_storage+32];
	add.f32 	%f353, %f351, %f352;
	ld.shared.f32 	%f354, [_ZZN3cub18CUB_300001_SM_10006detail6reduce18DeviceReduceKernelINS2_10policy_hubIfjN4cuda3std3__44plusIfEEE10Policy1000EN6thrust24THRUST_300001_SM_1000_NS6detail15normal_iteratorINSD_10device_ptrIfEEEEjS9_f6squareIfEEEvT0_PT3_T1_NS0_13GridEvenShareISO_EET2_T4_E12temp_storage+36];
	add.f32 	%f355, %f353, %f354;
	ld.shared.f32 	%f356, [_ZZN3cub18CUB_300001_SM_10006detail6reduce18DeviceReduceKernelINS2_10policy_hubIfjN4cuda3std3__44plusIfEEE10Policy1000EN6thrust24THRUST_300001_SM_1000_NS6detail15normal_iteratorINSD_10device_ptrIfEEEEjS9_f6squareIfEEEvT0_PT3_T1_NS0_13GridEvenShareISO_EET2_T4_E12temp_storage+40];
	add.f32 	%f357, %f355, %f356;
	ld.shared.f32 	%f358, [_ZZN3cub18CUB_300001_SM_10006detail6reduce18DeviceReduceKernelINS2_10policy_hubIfjN4cuda3std3__44plusIfEEE10Policy1000EN6thrust24THRUST_300001_SM_1000_NS6detail15normal_iteratorINSD_10device_ptrIfEEEEjS9_f6squareIfEEEvT0_PT3_T1_NS0_13GridEvenShareISO_EET2_T4_E12temp_storage+44];
	add.f32 	%f359, %f357, %f358;
	ld.shared.f32 	%f360, [_ZZN3cub18CUB_300001_SM_10006detail6reduce18DeviceReduceKernelINS2_10policy_hubIfjN4cuda3std3__44plusIfEEE10Policy1000EN6thrust24THRUST_300001_SM_1000_NS6detail15normal_iteratorINSD_10device_ptrIfEEEEjS9_f6squareIfEEEvT0_PT3_T1_NS0_13GridEvenShareISO_EET2_T4_E12temp_storage+48];
	add.f32 	%f361, %f359, %f360;
	ld.shared.f32 	%f362, [_ZZN3cub18CUB_300001_SM_10006detail6reduce18DeviceReduceKernelINS2_10policy_hubIfjN4cuda3std3__44plusIfEEE10Policy1000EN6thrust24THRUST_300001_SM_1000_NS6detail15normal_iteratorINSD_10device_ptrIfEEEEjS9_f6squareIfEEEvT0_PT3_T1_NS0_13GridEvenShareISO_EET2_T4_E12temp_storage+52];
	add.f32 	%f363, %f361, %f362;
	ld.shared.f32 	%f364, [_ZZN3cub18CUB_300001_SM_10006detail6reduce18DeviceReduceKernelINS2_10policy_hubIfjN4cuda3std3__44plusIfEEE10Policy1000EN6thrust24THRUST_300001_SM_1000_NS6detail15normal_iteratorINSD_10device_ptrIfEEEEjS9_f6squareIfEEEvT0_PT3_T1_NS0_13GridEvenShareISO_EET2_T4_E12temp_storage+56];
	add.f32 	%f365, %f363, %f364;
	ld.shared.f32 	%f366, [_ZZN3cub18CUB_300001_SM_10006detail6reduce18DeviceReduceKernelINS2_10policy_hubIfjN4cuda3std3__44plusIfEEE10Policy1000EN6thrust24THRUST_300001_SM_1000_NS6detail15normal_iteratorINSD_10device_ptrIfEEEEjS9_f6squareIfEEEvT0_PT3_T1_NS0_13GridEvenShareISO_EET2_T4_E12temp_storage+60];
	add.f32 	%f367, %f365, %f366;
	ld.shared.f32 	%f368, [_ZZN3cub18CUB_300001_SM_10006detail6reduce18DeviceReduceKernelINS2_10policy_hubIfjN4cuda3std3__44plusIfEEE10Policy1000EN6thrust24THRUST_300001_SM_1000_NS6detail15normal_iteratorINSD_10device_ptrIfEEEEjS9_f6squareIfEEEvT0_PT3_T1_NS0_13GridEvenShareISO_EET2_T4_E12temp_storage+64];
	add.f32 	%f369, %f367, %f368;
	ld.shared.f32 	%f370, [_ZZN3cub18CUB_300001_SM_10006detail6reduce18DeviceReduceKernelINS2_10policy_hubIfjN4cuda3std3__44plusIfEEE10Policy1000EN6thrust24THRUST_300001_SM_1000_NS6detail15normal_iteratorINSD_10device_ptrIfEEEEjS9_f6squareIfEEEvT0_PT3_T1_NS0_13GridEvenShareISO_EET2_T4_E12temp_storage+68];
	add.f32 	%f371, %f369, %f370;
	ld.shared.f32 	%f372, [_ZZN3cub18CUB_300001_SM_10006detail6reduce18DeviceReduceKernelINS2_10policy_hubIfjN4cuda3std3__44plusIfEEE10Policy1000EN6thrust24THRUST_300001_SM_1000_NS6detail15normal_iteratorINSD_10device_ptrIfEEEEjS9_f6squareIfEEEvT0_PT3_T1_NS0_13GridEvenShareISO_EET2_T4_E12temp_storage+72];
	add.f32 	%f373, %f371, %f372;
	ld.shared.f32 	%f374, [_ZZN3cub18CUB_300001_SM_10006detail6reduce18DeviceReduceKernelINS2_10policy_hubIfjN4cuda3std3__44plusIfEEE10Policy1000EN6thrust24THRUST_300001_SM_1000_NS6detail15normal_iteratorINSD_10device_ptrIfEEEEjS9_f6squareIfEEEvT0_PT3_T1_NS0_13GridEvenShareISO_EET2_T4_E12temp_storage+76];
	add.f32 	%f395, %f373, %f374;
	bra.uni 	$L__BB12_48;
$L__BB12_22:
	// begin inline asm
	mov.u32 %r186, %laneid;
	// end inline asm
	and.b32  	%r212, %r7, 992;
	add.s32 	%r213, %r212, 32;
	setp.gt.u32 	%p34, %r213, %r6;
	not.b32 	%r214, %r212;
	add.s32 	%r215, %r6, %r214;
	selp.b32 	%r210, %r215, 31, %p34;
	mov.b32 	%r188, %f384;
	mov.b32 	%r189, 1;
	mov.b32 	%r211, -1;
	// begin inline asm
	shfl.sync.down.b32 %r187, %r188, %r189, %r210, %r211;
	// end inline asm
	setp.lt.s32 	%p35, %r186, %r210;
	mov.b32 	%f275, %r187;
	add.f32 	%f276, %f384, %f275;
	selp.f32 	%f277, %f276, %f384, %p35;
	mov.b32 	%r193, %f277;
	mov.b32 	%r194, 2;
	// begin inline asm
	shfl.sync.down.b32 %r192, %r193, %r194, %r210, %r211;
	// end inline asm
	add.s32 	%r216, %r186, 2;
	setp.gt.s32 	%p36, %r216, %r210;
	mov.b32 	%f278, %r192;
	add.f32 	%f279, %f277, %f278;
	selp.f32 	%f280, %f277, %f279, %p36;
	mov.b32 	%r198, %f280;
	mov.b32 	%r199, 4;
	// begin inline asm
	shfl.sync.down.b32 %r197, %r198, %r199, %r210, %r211;
	// end inline asm
	add.s32 	%r217, %r186, 4;
	setp.gt.s32 	%p37, %r217, %r210;
	mov.b32 	%f281, %r197;
	add.f32 	%f282, %f280, %f281;
	selp.f32 	%f283, %f280, %f282, %p37;
	mov.b32 	%r203, %f283;
	mov.b32 	%r204, 8;
	// begin inline asm
	shfl.sync.down.b32 %r202, %r203, %r204, %r210, %r211;
	// end inline asm
	add.s32 	%r218, %r186, 8;
	setp.gt.s32 	%p38, %r218, %r210;
	mov.b32 	%f284, %r202;
	add.f32 	%f285, %f283, %f284;
	selp.f32 	%f286, %f283, %f285, %p38;
	mov.b32 	%r208, %f286;
	mov.b32 	%r209, 16;
	// begin inline asm
	shfl.sync.down.b32 %r207, %r208, %r209, %r210, %r211;
	// end inline asm
	add.s32 	%r219, %r186, 16;
	setp.gt.s32 	%p39, %r219, %r210;
	mov.b32 	%f287, %r207;
	add.f32 	%f288, %f286, %f287;
	selp.f32 	%f395, %f286, %f288, %p39;
	setp.ne.s32 	%p40, %r186, 0;
	@%p40 bra 	$L__BB12_24;
	shr.u32 	%r220, %r7, 3;
	and.b32  	%r221, %r220, 124;
	mov.u32 	%r222, _ZZN3cub18CUB_300001_SM_10006detail6reduce18DeviceReduceKernelINS2_10policy_hubIfjN4cuda3std3__44plusIfEEE10Policy1000EN6thrust24THRUST_300001_SM_1000_NS6detail15normal_iteratorINSD_10device_ptrIfEEEEjS9_f6squareIfEEEvT0_PT3_T1_NS0_13GridEvenShareISO_EET2_T4_E12temp_storage;
	add.s32 	%r223, %r222, %r221;
	st.shared.f32 	[%r223+16], %f395;
$L__BB12_24:
	bar.sync 	0;
	setp.ne.s32 	%p41, %r7, 0;
	@%p41 bra 	$L__BB12_48;
	setp.gt.u32 	%p42, %r6, 32;
	ld.shared.f32 	%f289, [_ZZN3cub18CUB_300001_SM_10006detail6reduce18DeviceReduceKernelINS2_10policy_hubIfjN4cuda3std3__44plusIfEEE10Policy1000EN6thrust24THRUST_300001_SM_1000_NS6detail15normal_iteratorINSD_10device_ptrIfEEEEjS9_f6squareIfEEEvT0_PT3_T1_NS0_13GridEvenShareISO_EET2_T4_E12temp_storage+20];
	add.f32 	%f290, %f395, %f289;
	selp.f32 	%f291, %f290, %f395, %p42;
	setp.gt.u32 	%p43, %r6, 64;
	ld.shared.f32 	%f292, [_ZZN3cub18CUB_300001_SM_10006detail6reduce18DeviceReduceKernelINS2_10policy_hubIfjN4cuda3std3__44plusIfEEE10Policy1000EN6thrust24THRUST_300001_SM_1000_NS6detail15normal_iteratorINSD_10device_ptrIfEEEEjS9_f6squareIfEEEvT0_PT3_T1_NS0_13GridEvenShareISO_EET2_T4_E12temp_storage+24];
	add.f32 	%f293, %f292, %f291;
	selp.f32 	%f294, %f293, %f291, %p43;
	setp.gt.u32 	%p44, %r6, 96;
	ld.shared.f32 	%f295, [_ZZN3cub18CUB_300001_SM_10006detail6reduce18DeviceReduceKernelINS2_10policy_hubIfjN4cuda3std3__44plusIfEEE10Policy1000EN6thrust24THRUST_300001_SM_1000_NS6detail15normal_iteratorINSD_10device_ptrIfEEEEjS9_f6squareIfEEEvT0_PT3_T1_NS0_13GridEvenShareISO_EET2_T4_E12temp_storage+28];
	add.f32 	%f296, %f295, %f294;
	selp.f32 	%f297, %f296, %f294, %p44;
	setp.gt.u32 	%p45, %r6, 128;
	ld.shared.f32 	%f298, [_ZZN3cub18CUB_300001_SM_10006detail6reduce18DeviceReduceKernelINS2_10policy_hubIfjN4cuda3std3__44plusIfEEE10Policy1000EN6thrust24THRUST_300001_SM_1000_NS6detail15normal_iteratorINSD_10device_ptrIfEEEEjS9_f6squareIfEEEvT0_PT3_T1_NS0_13GridEvenShareISO_EET2_T4_E12temp_storage+32];
	add.f32 	%f299, %f298, %f297;
	selp.f32 	%f300, %f299, %f297, %p45;
	setp.gt.u32 	%p46, %r6, 160;
	ld.shared.f32 	%f301, [_ZZN3cub18CUB_300001_SM_10006detail6reduce18DeviceReduceKernelINS2_10policy_hubIfjN4cuda3std3__44plusIfEEE10Policy1000EN6thrust24THRUST_300001_SM_1000_NS6detail15normal_iteratorINSD_10device_ptrIfEEEEjS9_f6squareIfEEEvT0_PT3_T1_NS0_13GridEvenShareISO_EET2_T4_E12temp_storage+36];
	add.f32 	%f302, %f301, %f300;
	selp.f32 	%f303, %f302, %f300, %p46;
	setp.gt.u32 	%p47, %r6, 192;
	ld.shared.f32 	%f304, [_ZZN3cub18CUB_300001_SM_10006detail6reduce18DeviceReduceKernelINS2_10policy_hubIfjN4cuda3std3__44plusIfEEE10Policy1000EN6thrust24THRUST_300001_SM_1000_NS6detail15normal_iteratorINSD_10device_ptrIfEEEEjS9_f6squareIfEEEvT0_PT3_T1_NS0_13GridEvenShareISO_EET2_T4_E12temp_storage+40];
	add.f32 	%f305, %f304, %f303;
	selp.f32 	%f306, %f305, %f303, %p47;
	setp.gt.u32 	%p48, %r6, 224;
	ld.shared.f32 	%f307, [_ZZN3cub18CUB_300001_SM_10006detail6reduce18DeviceReduceKernelINS2_10policy_hubIfjN4cuda3std3__44plusIfEEE10Policy1000EN6thrust24THRUST_300001_SM_1000_NS6detail15normal_iteratorINSD_10device_ptrIfEEEEjS9_f6squareIfEEEvT0_PT3_T1_NS0_13GridEvenShareISO_EET2_T4_E12temp_storage+44];
	add.f32 	%f308, %f307, %f306;
	selp.f32 	%f309, %f308, %f306, %p48;
	setp.gt.u32 	%p49, %r6, 256;
	ld.shared.f32 	%f310, [_ZZN3cub18CUB_300001_SM_10006detail6reduce18DeviceReduceKernelINS2_10policy_hubIfjN4cuda3std3__44plusIfEEE10Policy1000EN6thrust24THRUST_300001_SM_1000_NS6detail15normal_iteratorINSD_10device_ptrIfEEEEjS9_f6squareIfEEEvT0_PT3_T1_NS0_13GridEvenShareISO_EET2_T4_E12temp_storage+48];
	add.f32 	%f311, %f310, %f309;
	selp.f32 	%f312, %f311, %f309, %p49;
	setp.gt.u32 	%p50, %r6, 288;
	ld.shared.f32 	%f313, [_ZZN3cub18CUB_300001_SM_10006detail6reduce18DeviceReduceKernelINS2_10policy_hubIfjN4cuda3std3__44plusIfEEE10Policy1000EN6thrust24THRUST_300001_SM_1000_NS6detail15normal_iteratorINSD_10device_ptrIfEEEEjS9_f6squareIfEEEvT0_PT3_T1_NS0_13GridEvenShareISO_EET2_T4_E12temp_storage+52];
	add.f32 	%f314, %f313, %f312;
	selp.f32 	%f315, %f314, %f312, %p50;
	setp.gt.u32 	%p51, %r6, 320;
	ld.shared.f32 	%f316, [_ZZN3cub18CUB_300001_SM_10006detail6reduce18DeviceReduceKernelINS2_10policy_hubIfjN4cuda3std3__44plusIfEEE10Policy1000EN6thrust24THRUST_300001_SM_1000_NS6detail15normal_iteratorINSD_10device_ptrIfEEEEjS9_f6squareIfEEEvT0_PT3_T1_NS0_13GridEvenShareISO_EET2_T4_E12temp_storage+56];
	add.f32 	%f317, %f316, %f315;
	selp.f32 	%f318, %f317, %f315, %p51;
	setp.gt.u32 	%p52, %r6, 352;
	ld.shared.f32 	%f319, [_ZZN3cub18CUB_300001_SM_10006detail6reduce18DeviceReduceKernelINS2_10policy_hubIfjN4cuda3std3__44plusIfEEE10Policy1000EN6thrust24THRUST_300001_SM_1000_NS6detail15normal_iteratorINSD_10device_ptrIfEEEEjS9_f6squareIfEEEvT0_PT3_T1_NS0_13GridEvenShareISO_EET2_T4_E12temp_storage+60];
	add.f32 	%f320, %f319, %f318;
	selp.f32 	%f321, %f320, %f318, %p52;
	setp.gt.u32 	%p53, %r6, 384;
	ld.shared.f32 	%f322, [_ZZN3cub18CUB_300001_SM_10006detail6reduce18DeviceReduceKernelINS2_10policy_hubIfjN4cuda3std3__44plusIfEEE10Policy1000EN6thrust24THRUST_300001_SM_1000_NS6detail15normal_iteratorINSD_10device_ptrIfEEEEjS9_f6squareIfEEEvT0_PT3_T1_NS0_13GridEvenShareISO_EET2_T4_E12temp_storage+64];
	add.f32 	%f323, %f322, %f321;
	selp.f32 	%f324, %f323, %f321, %p53;
	setp.gt.u32 	%p54, %r6, 416;
	ld.shared.f32 	%f325, [_ZZN3cub18CUB_300001_SM_10006detail6reduce18DeviceReduceKernelINS2_10policy_hubIfjN4cuda3std3__44plusIfEEE10Policy1000EN6thrust24THRUST_300001_SM_1000_NS6detail15normal_iteratorINSD_10device_ptrIfEEEEjS9_f6squareIfEEEvT0_PT3_T1_NS0_13GridEvenShareISO_EET2_T4_E12temp_storage+68];
	add.f32 	%f326, %f325, %f324;
	selp.f32 	%f327, %f326, %f324, %p54;
	setp.gt.u32 	%p55, %r6, 448;
	ld.shared.f32 	%f328, [_ZZN3cub18CUB_300001_SM_10006detail6reduce18DeviceReduceKernelINS2_10policy_hubIfjN4cuda3std3__44plusIfEEE10Policy1000EN6thrust24THRUST_300001_SM_1000_NS6detail15normal_iteratorINSD_10device_ptrIfEEEEjS9_f6squareIfEEEvT0_PT3_T1_NS0_13GridEvenShareISO_EET2_T4_E12temp_storage+72];
	add.f32 	%f329, %f328, %f327;
	selp.f32 	%f330, %f329, %f327, %p55;
	setp.gt.u32 	%p56, %r6, 480;
	ld.shared.f32 	%f331, [_ZZN3cub18CUB_300001_SM_10006detail6reduce18DeviceReduceKernelINS2_10policy_hubIfjN4cuda3std3__44plusIfEEE10Policy1000EN6thrust24THRUST_300001_SM_1000_NS6detail15normal_iteratorINSD_10device_ptrIfEEEEjS9_f6squareIfEEEvT0_PT3_T1_NS0_13GridEvenShareISO_EET2_T4_E12temp_storage+76];
	add.f32 	%f332, %f331, %f330;
	selp.f32 	%f395, %f332, %f330, %p56;
	bra.uni 	$L__BB12_48;
$L__BB12_26:
	mov.u32 	%r35, %tid.x;
	add.s32 	%r73, %r35, %r268;
	mul.wide.u32 	%rd4, %r73, 4;
	add.s64 	%rd5, %rd1, %rd4;
	ld.global.f32 	%f41, [%rd5];
	ld.global.f32 	%f42, [%rd5+2048];
	mul.f32 	%f43, %f42, %f42;
	ld.global.f32 	%f44, [%rd5+4096];
	ld.global.f32 	%f45, [%rd5+6144];
	mul.f32 	%f46, %f45, %f45;
	ld.global.f32 	%f47, [%rd5+8192];
	ld.global.f32 	%f48, [%rd5+10240];
	mul.f32 	%f49, %f48, %f48;
	ld.global.f32 	%f50, [%rd5+12288];
	ld.global.f32 	%f51, [%rd5+14336];
	mul.f32 	%f52, %f51, %f51;
	ld.global.f32 	%f53, [%rd5+16384];
	ld.global.f32 	%f54, [%rd5+18432];
	mul.f32 	%f55, %f54, %f54;
	ld.global.f32 	%f56, [%rd5+20480];
	ld.global.f32 	%f57, [%rd5+22528];
	mul.f32 	%f58, %f57, %f57;
	ld.global.f32 	%f59, [%rd5+24576];
	ld.global.f32 	%f60, [%rd5+26624];
	mul.f32 	%f61, %f60, %f60;
	ld.global.f32 	%f62, [%rd5+28672];
	ld.global.f32 	%f63, [%rd5+30720];
	mul.f32 	%f64, %f63, %f63;
	fma.rn.f32 	%f65, %f41, %f41, %f43;
	fma.rn.f32 	%f66, %f44, %f44, %f46;
	fma.rn.f32 	%f67, %f47, %f47, %f49;
	fma.rn.f32 	%f68, %f50, %f50, %f52;
	fma.rn.f32 	%f69, %f53, %f53, %f55;
	fma.rn.f32 	%f70, %f56, %f56, %f58;
	fma.rn.f32 	%f71, %f59, %f59, %f61;
	fma.rn.f32 	%f72, %f62, %f62, %f64;
	add.f32 	%f73, %f65, %f66;
	add.f32 	%f74, %f67, %f68;
	add.f32 	%f75, %f69, %f70;
	add.f32 	%f76, %f71, %f72;
	add.f32 	%f77, %f73, %f74;
	add.f32 	%f78, %f75, %f76;
	add.f32 	%f394, %f77, %f78;
	setp.lt.u32 	%p2, %r6, %r4;
	@%p2 bra 	$L__BB12_44;
	add.s32 	%r36, %r1, -8192;
	add.s32 	%r37, %r4, %r268;
	not.b32 	%r75, %r35;
	add.s32 	%r76, %r75, %r1;
	sub.s32 	%r77, %r76, %r4;
	sub.s32 	%r265, %r77, %r268;
	add.s32 	%r78, %r37, %r35;
	add.s32 	%r264, %r78, 4096;
	mov.b32 	%r267, 0;
	mov.u32 	%r266, %r37;
$L__BB12_28:
	add.s32 	%r268, %r268, %r4;
	setp.gt.u32 	%p3, %r268, %r36;
	@%p3 bra 	$L__BB12_30;
	add.s32 	%r79, %r35, %r268;
	mul.wide.u32 	%rd6, %r79, 4;
	add.s64 	%rd7, %rd1, %rd6;
	ld.global.f32 	%f79, [%rd7];
	ld.global.f32 	%f80, [%rd7+2048];
	ld.global.f32 	%f81, [%rd7+4096];
	mul.f32 	%f82, %f81, %f81;
	ld.global.f32 	%f83, [%rd7+6144];
	ld.global.f32 	%f84, [%rd7+8192];
	mul.f32 	%f85, %f84, %f84;
	ld.global.f32 	%f86, [%rd7+10240];
	ld.global.f32 	%f87, [%rd7+12288];
	mul.f32 	%f88, %f87, %f87;
	ld.global.f32 	%f89, [%rd7+14336];
	ld.global.f32 	%f90, [%rd7+16384];
	mul.f32 	%f91, %f90, %f90;
	ld.global.f32 	%f92, [%rd7+18432];
	ld.global.f32 	%f93, [%rd7+20480];
	mul.f32 	%f94, %f93, %f93;
	ld.global.f32 	%f95, [%rd7+22528];
	ld.global.f32 	%f96, [%rd7+24576];
	mul.f32 	%f97, %f96, %f96;
	ld.global.f32 	%f98, [%rd7+26624];
	ld.global.f32 	%f99, [%rd7+28672];
	mul.f32 	%f100, %f99, %f99;
	ld.global.f32 	%f101, [%rd7+30720];
	fma.rn.f32 	%f102, %f79, %f79, %f394;
	fma.rn.f32 	%f103, %f80, %f80, %f82;
	fma.rn.f32 	%f104, %f83, %f83, %f85;
	fma.rn.f32 	%f105, %f86, %f86, %f88;
	fma.rn.f32 	%f106, %f89, %f89, %f91;
	fma.rn.f32 	%f107, %f92, %f92, %f94;
	fma.rn.f32 	%f108, %f95, %f95, %f97;
	fma.rn.f32 	%f109, %f98, %f98, %f100;
	add.f32 	%f110, %f102, %f103;
	add.f32 	%f111, %f104, %f105;
	add.f32 	%f112, %f106, %f107;
	add.f32 	%f113, %f108, %f109;
	add.f32 	%f114, %f110, %f111;
	add.f32 	%f115, %f112, %f113;
	add.f32 	%f116, %f114, %f115;
	fma.rn.f32 	%f394, %f101, %f101, %f116;
	sub.s32 	%r80, %r1, %r268;
	setp.lt.u32 	%p4, %r80, %r4;
	add.s32 	%r267, %r267, 1;
	add.s32 	%r266, %r266, %r4;
	sub.s32 	%r265, %r265, %r4;
	add.s32 	%r264, %r264, %r4;
	@%p4 bra 	$L__BB12_44;
	bra.uni 	$L__BB12_28;
$L__BB12_30:
	setp.le.u32 	%p5, %r1, %r268;
	sub.s32 	%r81, %r1, %r268;
	setp.ge.s32 	%p6, %r35, %r81;
	or.pred  	%p7, %p5, %p6;
	@%p7 bra 	$L__BB12_44;
	add.s32 	%r84, %r1, %r75;
	sub.s32 	%r85, %r84, %r37;
	mul.lo.s32 	%r86, %r2, %r267;
	shl.b32 	%r87, %r86, 13;
	sub.s32 	%r88, %r85, %r87;
	shr.u32 	%r89, %r88, 9;
	add.s32 	%r50, %r89, 1;
	and.b32  	%r51, %r50, 15;
	setp.lt.u32 	%p8, %r88, 7680;
	mov.u32 	%r273, %r35;
	@%p8 bra 	$L__BB12_35;
	or.b32  	%r271, %r35, 4096;
	shr.u32 	%r90, %r265, 9;
	add.s32 	%r91, %r90, 1;
	and.b32  	%r92, %r91, 16777200;
	neg.s32 	%r269, %r92;
$L__BB12_33:
	.pragma "nounroll";
	add.s32 	%r93, %r264, -4096;
	mul.wide.u32 	%rd8, %r93, 4;
	add.s64 	%rd9, %rd1, %rd8;
	ld.global.f32 	%f118, [%rd9];
	fma.rn.f32 	%f119, %f118, %f118, %f394;
	add.s32 	%r94, %r264, -3584;
	mul.wide.u32 	%rd10, %r94, 4;
	add.s64 	%rd11, %rd1, %rd10;
	ld.global.f32 	%f120, [%rd11];
	fma.rn.f32 	%f121, %f120, %f120, %f119;
	add.s32 	%r95, %r264, -3072;
	mul.wide.u32 	%rd12, %r95, 4;
	add.s64 	%rd13, %rd1, %rd12;
	ld.global.f32 	%f122, [%rd13];
	fma.rn.f32 	%f123, %f122, %f122, %f121;
	add.s32 	%r96, %r264, -2560;
	mul.wide.u32 	%rd14, %r96, 4;
	add.s64 	%rd15, %rd1, %rd14;
	ld.global.f32 	%f124, [%rd15];
	fma.rn.f32 	%f125, %f124, %f124, %f123;
	add.s32 	%r97, %r264, -2048;
	mul.wide.u32 	%rd16, %r97, 4;
	add.s64 	%rd17, %rd1, %rd16;
	ld.global.f32 	%f126, [%rd17];
	fma.rn.f32 	%f127, %f126, %f126, %f125;
	add.s32 	%r98, %r264, -1536;
	mul.wide.u32 	%rd18, %r98, 4;
	add.s64 	%rd19, %rd1, %rd18;
	ld.global.f32 	%f128, [%rd19];
	fma.rn.f32 	%f129, %f128, %f128, %f127;
	add.s32 	%r99, %r264, -1024;
	mul.wide.u32 	%rd20, %r99, 4;
	add.s64 	%rd21, %rd1, %rd20;
	ld.global.f32 	%f130, [%rd21];
	fma.rn.f32 	%f131, %f130, %f130, %f129;
	add.s32 	%r100, %r264, 3584;
	add.s32 	%r101, %r264, -512;
	mul.wide.u32 	%rd22, %r101, 4;
	add.s64 	%rd23, %rd1, %rd22;
	ld.global.f32 	%f132, [%rd23];
	fma.rn.f32 	%f133, %f132, %f132, %f131;
	mul.wide.u32 	%rd24, %r264, 4;
	add.s64 	%rd25, %rd1, %rd24;
	ld.global.f32 	%f134, [%rd25];
	fma.rn.f32 	%f135, %f134, %f134, %f133;
	add.s32 	%r102, %r264, 512;
	mul.wide.u32 	%rd26, %r102, 4;
	add.s64 	%rd27, %rd1, %rd26;
	ld.global.f32 	%f136, [%rd27];
	fma.rn.f32 	%f137, %f136, %f136, %f135;
	add.s32 	%r103, %r264, 1024;
	mul.wide.u32 	%rd28, %r103, 4;
	add.s64 	%rd29, %rd1, %rd28;
	ld.global.f32 	%f138, [%rd29];
	fma.rn.f32 	%f139, %f138, %f138, %f137;
	add.s32 	%r104, %r264, 1536;
	mul.wide.u32 	%rd30, %r104, 4;
	add.s64 	%rd31, %rd1, %rd30;
	ld.global.f32 	%f140, [%rd31];
	fma.rn.f32 	%f141, %f140, %f140, %f139;
	add.s32 	%r105, %r264, 2048;
	mul.wide.u32 	%rd32, %r105, 4;
	add.s64 	%rd33, %rd1, %rd32;
	ld.global.f32 	%f142, [%rd33];
	fma.rn.f32 	%f143, %f142, %f142, %f141;
	add.s32 	%r106, %r264, 2560;
	mul.wide.u32 	%rd34, %r106, 4;
	add.s64 	%rd35, %rd1, %rd34;
	ld.global.f32 	%f144, [%rd35];
	fma.rn.f32 	%f145, %f144, %f144, %f143;
	add.s32 	%r107, %r264, 3072;
	mul.wide.u32 	%rd36, %r107, 4;
	add.s64 	%rd37, %rd1, %rd36;
	ld.global.f32 	%f146, [%rd37];
	fma.rn.f32 	%f147, %f146, %f146, %f145;
	mul.wide.u32 	%rd38, %r100, 4;
	add.s64 	%rd39, %rd1, %rd38;
	ld.global.f32 	%f148, [%rd39];
	fma.rn.f32 	%f394, %f148, %f148, %f147;
	add.s32 	%r271, %r271, 8192;
	add.s32 	%r264, %r264, 8192;
	add.s32 	%r269, %r269, 16;
	setp.ne.s32 	%p9, %r269, 0;
	@%p9 bra 	$L__BB12_33;
	add.s32 	%r273, %r271, -4096;
$L__BB12_35:
	setp.eq.s32 	%p10, %r51, 0;
	@%p10 bra 	$L__BB12_44;
	and.b32  	%r62, %r50, 7;
	setp.lt.u32 	%p11, %r51, 8;
	@%p11 bra 	$L__BB12_38;
	add.s32 	%r108, %r273, %r268;
	mul.wide.u32 	%rd40, %r108, 4;
	add.s64 	%rd41, %rd1, %rd40;
	ld.global.f32 	%f150, [%rd41];
	fma.rn.f32 	%f151, %f150, %f150, %f394;
	add.s32 	%r109, %r108, 512;
	mul.wide.u32 	%rd42, %r109, 4;
	add.s64 	%rd43, %rd1, %rd42;
	ld.global.f32 	%f152, [%rd43];
	fma.rn.f32 	%f153, %f152, %f152, %f151;
	add.s32 	%r110, %r108, 1024;
	mul.wide.u32 	%rd44, %r110, 4;
	add.s64 	%rd45, %rd1, %rd44;
	ld.global.f32 	%f154, [%rd45];
	fma.rn.f32 	%f155, %f154, %f154, %f153;
	add.s32 	%r111, %r108, 1536;
	mul.wide.u32 	%rd46, %r111, 4;
	add.s64 	%rd47, %rd1, %rd46;
	ld.global.f32 	%f156, [%rd47];
	fma.rn.f32 	%f157, %f156, %f156, %f155;
	add.s32 	%r112, %r108, 2048;
	mul.wide.u32 	%rd48, %r112, 4;
	add.s64 	%rd49, %rd1, %rd48;
	ld.global.f32 	%f158, [%rd49];
	fma.rn.f32 	%f159, %f158, %f158, %f157;
	add.s32 	%r113, %r108, 2560;
	mul.wide.u32 	%rd50, %r113, 4;
	add.s64 	%rd51, %rd1, %rd50;
	ld.global.f32 	%f160, [%rd51];
	fma.rn.f32 	%f161, %f160, %f160, %f159;
	add.s32 	%r114, %r108, 3072;
	mul.wide.u32 	%rd52, %r114, 4;
	add.s64 	%rd53, %rd1, %rd52;
	ld.global.f32 	%f162, [%rd53];
	fma.rn.f32 	%f163, %f162, %f162, %f161;
	add.s32 	%r115, %r108, 3584;
	mul.wide.u32 	%rd54, %r115, 4;
	add.s64 	%rd55, %rd1, %rd54;
	ld.global.f32 	%f164, [%rd55];
	fma.rn.f32 	%f394, %f164, %f164, %f163;
	add.s32 	%r273, %r273, 4096;
$L__BB12_38:
	setp.eq.s32 	%p12, %r62, 0;
	@%p12 bra 	$L__BB12_44;
	setp.lt.u32 	%p13, %r62, 4;
	@%p13 bra 	$L__BB12_41;
	add.s32 	%r116, %r273, %r268;
	mul.wide.u32 	%rd56, %r116, 4;
	add.s64 	%rd57, %rd1, %rd56;
	ld.global.f32 	%f166, [%rd57];
	fma.rn.f32 	%f167, %f166, %f166, %f394;
	add.s32 	%r117, %r116, 512;
	mul.wide.u32 	%rd58, %r117, 4;
	add.s64 	%rd59, %rd1, %rd58;
	ld.global.f32 	%f168, [%rd59];
	fma.rn.f32 	%f169, %f168, %f168, %f167;
	add.s32 	%r118, %r116, 1024;
	mul.wide.u32 	%rd60, %r118, 4;
	add.s64 	%rd61, %rd1, %rd60;
	ld.global.f32 	%f170, [%rd61];
	fma.rn.f32 	%f171, %f170, %f170, %f169;
	add.s32 	%r119, %r116, 1536;
	mul.wide.u32 	%rd62, %r119, 4;
	add.s64 	%rd63, %rd1, %rd62;
	ld.global.f32 	%f172, [%rd63];
	fma.rn.f32 	%f394, %f172, %f172, %f171;
	add.s32 	%r273, %r273, 2048;
$L__BB12_41:
	and.b32  	%r120, %r50, 3;
	setp.eq.s32 	%p14, %r120, 0;
	@%p14 bra 	$L__BB12_44;
	add.s32 	%r276, %r273, %r266;
	cvt.u16.u32 	%rs1, %r265;
	shr.u16 	%rs2, %rs1, 9;
	add.s16 	%rs3, %rs2, 1;
	cvt.u32.u16 	%r121, %rs3;
	and.b32  	%r122, %r121, 3;
	neg.s32 	%r275, %r122;
$L__BB12_43:
	.pragma "nounroll";
	mul.wide.u32 	%rd64, %r276, 4;
	add.s64 	%rd65, %rd1, %rd64;
	ld.global.f32 	%f173, [%rd65];
	fma.rn.f32 	%f394, %f173, %f173, %f394;
	add.s32 	%r276, %r276, 512;
	add.s32 	%r275, %r275, 1;
	setp.ne.s32 	%p15, %r275, 0;
	@%p15 bra 	$L__BB12_43;
$L__BB12_44:
	// begin inline asm
	mov.u32 %r123, %laneid;
	// end inline asm
	mov.b32 	%r125, %f394;
	mov.b32 	%r126, 1;
	mov.b32 	%r147, 31;
	mov.b32 	%r148, -1;
	// begin inline asm
	shfl.sync.down.b32 %r124, %r125, %r126, %r147, %r148;
	// end inline asm
	setp.gt.s32 	%p16, %r123, 30;
	mov.b32 	%f174, %r124;
	add.f32 	%f175, %f394, %f174;
	selp.f32 	%f176, %f394, %f175, %p16;
	mov.b32 	%r130, %f176;
	mov.b32 	%r131, 2;
	// begin inline asm
	shfl.sync.down.b32 %r129, %r130, %r131, %r147, %r148;
	// end inline asm
	setp.gt.s32 	%p17, %r123, 29;
	mov.b32 	%f177, %r129;
	add.f32 	%f178, %f176, %f177;
	selp.f32 	%f179, %f176, %f178, %p17;
	mov.b32 	%r135, %f179;
	mov.b32 	%r136, 4;
	// begin inline asm
	shfl.sync.down.b32 %r134, %r135, %r136, %r147, %r148;
	// end inline asm
	setp.gt.s32 	%p18, %r123, 27;
	mov.b32 	%f180, %r134;
	add.f32 	%f181, %f179, %f180;
	selp.f32 	%f182, %f179, %f181, %p18;
	mov.b32 	%r140, %f182;
	mov.b32 	%r141, 8;
	// begin inline asm
	shfl.sync.down.b32 %r139, %r140, %r141, %r147, %r148;
	// end inline asm
	setp.gt.s32 	%p19, %r123, 23;
	mov.b32 	%f183, %r139;
	add.f32 	%f184, %f182, %f183;
	selp.f32 	%f185, %f182, %f184, %p19;
	mov.b32 	%r145, %f185;
	mov.b32 	%r146, 16;
	// begin inline asm
	shfl.sync.down.b32 %r144, %r145, %r146, %r147, %r148;
	// end inline asm
	setp.gt.s32 	%p20, %r123, 15;
	mov.b32 	%f186, %r144;
	add.f32 	%f37, %f185, %f186;
	selp.f32 	%f395, %f185, %f37, %p20;
	setp.ne.s32 	%p21, %r123, 0;
	@%p21 bra 	$L__BB12_46;
	shr.u32 	%r149, %r35, 3;
	and.b32  	%r150, %r149, 124;
	mov.u32 	%r151, _ZZN3cub18CUB_300001_SM_10006detail6reduce18DeviceReduceKernelINS2_10policy_hubIfjN4cuda3std3__44plusIfEEE10Policy1000EN6thrust24THRUST_300001_SM_1000_NS6detail15normal_iteratorINSD_10device_ptrIfEEEEjS9_f6squareIfEEEvT0_PT3_T1_NS0_13GridEvenShareISO_EET2_T4_E12temp_storage;
	add.s32 	%r152, %r151, %r150;
	st.shared.f32 	[%r152+16], %f37;
$L__BB12_46:
	bar.sync 	0;
	setp.ne.s32 	%p22, %r35, 0;
	@%p22 bra 	$L__BB12_48;
	ld.shared.f32 	%f187, [_ZZN3cub18CUB_300001_SM_10006detail6reduce18DeviceReduceKernelINS2_10policy_hubIfjN4cuda3std3__44plusIfEEE10Policy1000EN6thrust24THRUST_300001_SM_1000_NS6detail15normal_iteratorINSD_10device_ptrIfEEEEjS9_f6squareIfEEEvT0_PT3_T1_NS0_13GridEvenShareISO_EET2_T4_E12temp_storage+20];
	add.f32 	%f188, %f395, %f187;
	ld.shared.f32 	%f189, [_ZZN3cub18CUB_300001_SM_10006detail6reduce18DeviceReduceKernelINS2_10policy_hubIfjN4cuda3std3__44plusIfEEE10Policy1000EN6thrust24THRUST_300001_SM_1000_NS6detail15normal_iteratorINSD_10device_ptrIfEEEEjS9_f6squareIfEEEvT0_PT3_T1_NS0_13GridEvenShareISO_EET2_T4_E12temp_storage+24];
	add.f32 	%f190, %f188, %f189;
	ld.shared.f32 	%f191, [_ZZN3cub18CUB_300001_SM_10006detail6reduce18DeviceReduceKernelINS2_10policy_hubIfjN4cuda3std3__44plusIfEEE10Policy1000EN6thrust24THRUST_300001_SM_1000_NS6detail15normal_iteratorINSD_10device_ptrIfEEEEjS9_f6squareIfEEEvT0_PT3_T1_NS0_13GridEvenShareISO_EET2_T4_E12temp_storage+28];
	add.f32 	%f192, %f190, %f191;
	ld.shared.f32 	%f193, [_ZZN3cub18CUB_300001_SM_10006detail6reduce18DeviceReduceKernelINS2_10policy_hubIfjN4cuda3std3__44plusIfEEE10Policy1000EN6thrust24THRUST_300001_SM_1000_NS6detail15normal_iteratorINSD_10device_ptrIfEEEEjS9_f6squareIfEEEvT0_PT3_T1_NS0_13GridEvenShareISO_EET2_T4_E12temp_storage+32];
	add.f32 	%f194, %f192, %f193;
	ld.shared.f32 	%f195, [_ZZN3cub18CUB_300001_SM_10006detail6reduce18DeviceReduceKernelINS2_10policy_hubIfjN4cuda3std3__44plusIfEEE10Policy1000EN6thrust24THRUST_300001_SM_1000_NS6detail15normal_iteratorINSD_10device_ptrIfEEEEjS9_f6squareIfEEEvT0_PT3_T1_NS0_13GridEvenShareISO_EET2_T4_E12temp_storage+36];
	add.f32 	%f196, %f194, %f195;
	ld.shared.f32 	%f197, [_ZZN3cub18CUB_300001_SM_10006detail6reduce18DeviceReduceKernelINS2_10policy_hubIfjN4cuda3std3__44plusIfEEE10Policy1000EN6thrust24THRUST_300001_SM_1000_NS6detail15normal_iteratorINSD_10device_ptrIfEEEEjS9_f6squareIfEEEvT0_PT3_T1_NS0_13GridEvenShareISO_EET2_T4_E12temp_storage+40];
	add.f32 	%f198, %f196, %f197;
	ld.shared.f32 	%f199, [_ZZN3cub18CUB_300001_SM_10006detail6reduce18DeviceReduceKernelINS2_10policy_hubIfjN4cuda3std3__44plusIfEEE10Policy1000EN6thrust24THRUST_300001_SM_1000_NS6detail15normal_iteratorINSD_10device_ptrIfEEEEjS9_f6squareIfEEEvT0_PT3_T1_NS0_13GridEvenShareISO_EET2_T4_E12temp_storage+44];
	add.f32 	%f200, %f198, %f199;
	ld.shared.f32 	%f201, [_ZZN3cub18CUB_300001_SM_10006detail6reduce18DeviceReduceKernelINS2_10policy_hubIfjN4cuda3std3__44plusIfEEE10Policy1000EN6thrust24THRUST_300001_SM_1000_NS6detail15normal_iteratorINSD_10device_ptrIfEEEEjS9_f6squareIfEEEvT0_PT3_T1_NS0_13GridEvenShareISO_EET2_T4_E12temp_storage+48];
	add.f32 	%f202, %f200, %f201;
	ld.shared.f32 	%f203, [_ZZN3cub18CUB_300001_SM_10006detail6reduce18DeviceReduceKernelINS2_10policy_hubIfjN4cuda3std3__44plusIfEEE10Policy1000EN6thrust24THRUST_300001_SM_1000_NS6detail15normal_iteratorINSD_10device_ptrIfEEEEjS9_f6squareIfEEEvT0_PT3_T1_NS0_13GridEvenShareISO_EET2_T4_E12temp_storage+52];
	add.f32 	%f204, %f202, %f203;
	ld.shared.f32 	%f205, [_ZZN3cub18CUB_300001_SM_10006detail6reduce18DeviceReduceKernelINS2_10policy_hubIfjN4cuda3std3__44plusIfEEE10Policy1000EN6thrust24THRUST_300001_SM_1000_NS6detail15normal_iteratorINSD_10device_ptrIfEEEEjS9_f6squareIfEEEvT0_PT3_T1_NS0_13GridEvenShareISO_EET2_T4_E12temp_storage+56];
	add.f32 	%f206, %f204, %f205;
	ld.shared.f32 	%f207, [_ZZN3cub18CUB_300001_SM_10006detail6reduce18DeviceReduceKernelINS2_10policy_hubIfjN4cuda3std3__44plusIfEEE10Policy1000EN6thrust24THRUST_300001_SM_1000_NS6detail15normal_iteratorINSD_10device_ptrIfEEEEjS9_f6squareIfEEEvT0_PT3_T1_NS0_13GridEvenShareISO_EET2_T4_E12temp_storage+60];
	add.f32 	%f208, %f206, %f207;
	ld.shared.f32 	%f209, [_ZZN3cub18CUB_300001_SM_10006detail6reduce18DeviceReduceKernelINS2_10policy_hubIfjN4cuda3std3__44plusIfEEE10Policy1000EN6thrust24THRUST_300001_SM_1000_NS6detail15normal_iteratorINSD_10device_ptrIfEEEEjS9_f6squareIfEEEvT0_PT3_T1_NS0_13GridEvenShareISO_EET2_T4_E12temp_storage+64];
	add.f32 	%f210, %f208, %f209;
	ld.shared.f32 	%f211, [_ZZN3cub18CUB_300001_SM_10006detail6reduce18DeviceReduceKernelINS2_10policy_hubIfjN4cuda3std3__44plusIfEEE10Policy1000EN6thrust24THRUST_300001_SM_1000_NS6detail15normal_iteratorINSD_10device_ptrIfEEEEjS9_f6squareIfEEEvT0_PT3_T1_NS0_13GridEvenShareISO_EET2_T4_E12temp_storage+68];
	add.f32 	%f212, %f210, %f211;
	ld.shared.f32 	%f213, [_ZZN3cub18CUB_300001_SM_10006detail6reduce18DeviceReduceKernelINS2_10policy_hubIfjN4cuda3std3__44plusIfEEE10Policy1000EN6thrust24THRUST_300001_SM_1000_NS6detail15normal_iteratorINSD_10device_ptrIfEEEEjS9_f6squareIfEEEvT0_PT3_T1_NS0_13GridEvenShareISO_EET2_T4_E12temp_storage+72];
	add.f32 	%f214, %f212, %f213;
	ld.shared.f32 	%f215, [_ZZN3cub18CUB_300001_SM_10006detail6reduce18DeviceReduceKernelINS2_10policy_hubIfjN4cuda3std3__44plusIfEEE10Policy1000EN6thrust24THRUST_300001_SM_1000_NS6detail15normal_iteratorINSD_10device_ptrIfEEEEjS9_f6squareIfEEEvT0_PT3_T1_NS0_13GridEvenShareISO_EET2_T4_E12temp_storage+76];
	add.f32 	%f395, %f214, %f215;
$L__BB12_48:
	mov.u32 	%r254, %tid.x;
	setp.ne.s32 	%p64, %r254, 0;
	@%p64 bra 	$L__BB12_50;
	cvta.to.global.u64 	%rd126, %rd2;
	mul.wide.u32 	%rd127, %r3, 4;
	add.s64 	%rd128, %rd126, %rd127;
	st.global.f32 	[%rd128], %f395;
$L__BB12_50:
	ret;

}
	// .globl	_ZN3cub18CUB_300001_SM_10006detail6reduce28DeviceReduceSingleTileKernelINS2_10policy_hubIfjN4cuda3std3__44plusIfEEE10Policy1000EPfSC_iS9_ffNS7_10__identityEEEvT0_T1_T2_T3_T4_T6_
.visible .entry _ZN3cub18CUB_300001_SM_10006detail6reduce28DeviceReduceSingleTileKernelINS2_10policy_hubIfjN4cuda3std3__44plusIfEEE10Policy1000EPfSC_iS9_ffNS7_10__identityEEEvT0_T1_T2_T3_T4_T6_(
	.param .u64 .ptr .align 1 _ZN3cub18CUB_300001_SM_10006detail6reduce28DeviceReduceSingleTileKernelINS2_10policy_hubIfjN4cuda3std3__44plusIfEEE10Policy1000EPfSC_iS9_ffNS7_10__identityEEEvT0_T1_T2_T3_T4_T6__param_0,
	.param .u64 .ptr .align 1 _ZN3cub18CUB_300001_SM_10006detail6reduce28DeviceReduceSingleTileKernelINS2_10policy_hubIfjN4cuda3std3__44plusIfEEE10Policy1000EPfSC_iS9_ffNS7_10__identityEEEvT0_T1_T2_T3_T4_T6__param_1,
	.param .u32 _ZN3cub18CUB_300001_SM_10006detail6reduce28DeviceReduceSingleTileKernelINS2_10policy_hubIfjN4cuda3std3__44plusIfEEE10Policy1000EPfSC_iS9_ffNS7_10__identityEEEvT0_T1_T2_T3_T4_T6__param_2,
	.param .align 1 .b8 _ZN3cub18CUB_300001_SM_10006detail6reduce28DeviceReduceSingleTileKernelINS2_10policy_hubIfjN4cuda3std3__44plusIfEEE10Policy1000EPfSC_iS9_ffNS7_10__identityEEEvT0_T1_T2_T3_T4_T6__param_3[1],
	.param .f32 _ZN3cub18CUB_300001_SM_10006detail6reduce28DeviceReduceSingleTileKernelINS2_10policy_hubIfjN4cuda3std3__44plusIfEEE10Policy1000EPfSC_iS9_ffNS7_10__identityEEEvT0_T1_T2_T3_T4_T6__param_4,
	.param .align 1 .b8 _ZN3cub18CUB_300001_SM_10006detail6reduce28DeviceReduceSingleTileKernelINS2_10policy_hubIfjN4cuda3std3__44plusIfEEE10Policy1000EPfSC_iS9_ffNS7_10__identityEEEvT0_T1_T2_T3_T4_T6__param_5[1]
)
.maxntid 512
.minnctapersm 1
{
	.reg .pred 	%p<113>;
	.reg .b32 	%r<407>;
	.reg .b32 	%f<531>;
	.reg .b64 	%rd<133>;
	// demoted variable
	.shared .align 4 .b8 _ZZN3cub18CUB_300001_SM_10006detail6reduce28DeviceReduceSingleTileKernelINS2_10policy_hubIfjN4cuda3std3__44plusIfEEE10Policy1000EPfSC_iS9_ffNS7_10__identityEEEvT0_T1_T2_T3_T4_T6_E12temp_storage[84];
	ld.param.u64 	%rd16, [_ZN3cub18CUB_300001_SM_10006detail6reduce28DeviceReduceSingleTileKernelINS2_10policy_hubIfjN4cuda3std3__44plusIfEEE10Policy1000EPfSC_iS9_ffNS7_10__identityEEEvT0_T1_T2_T3_T4_T6__param_0];
	ld.param.u64 	%rd17, [_ZN3cub18CUB_300001_SM_10006detail6reduce28DeviceReduceSingleTileKernelINS2_10policy_hubIfjN4cuda3std3__44plusIfEEE10Policy1000EPfSC_iS9_ffNS7_10__identityEEEvT0_T1_T2_T3_T4_T6__param_1];
	ld.param.u32 	%r67, [_ZN3cub18CUB_300001_SM_10006detail6reduce28DeviceReduceSingleTileKernelINS2_10policy_hubIfjN4cuda3std3__44plusIfEEE10Policy1000EPfSC_iS9_ffNS7_10__identityEEEvT0_T1_T2_T3_T4_T6__param_2];
	ld.param.f32 	%f58, [_ZN3cub18CUB_300001_SM_10006detail6reduce28DeviceReduceSingleTileKernelINS2_10policy_hubIfjN4cuda3std3__44plusIfEEE10Policy1000EPfSC_iS9_ffNS7_10__identityEEEvT0_T1_T2_T3_T4_T6__param_4];
	cvta.to.global.u64 	%rd1, %rd17;
	setp.ne.s32 	%p1, %r67, 0;
	@%p1 bra 	$L__BB13_3;
	mov.u32 	%r380, %tid.x;
	setp.ne.s32 	%p112, %r380, 0;
	@%p112 bra 	$L__BB13_74;
	st.global.f32 	[%rd1], %f58;
	bra.uni 	$L__BB13_74;
$L__BB13_3:
	and.b64  	%rd18, %rd16, 7;
	setp.ne.s64 	%p2, %rd18, 0;
	@%p2 bra 	$L__BB13_38;
	setp.gt.s32 	%p57, %r67, 8191;
	@%p57 bra 	$L__BB13_22;
	mov.u32 	%r1, %tid.x;
	setp.ge.s32 	%p74, %r1, %r67;
	mov.f32 	%f509, 0f00000000;
	mov.u32 	%r384, %r1;
	@%p74 bra 	$L__BB13_7;
	mul.wide.u32 	%rd121, %r1, 4;
	add.s64 	%rd120, %rd16, %rd121;
	// begin inline asm
	ld.global.nc.u32 %r300, [%rd120];
	// end inline asm
	mov.b32 	%f509, %r300;
	add.s32 	%r384, %r1, 512;
$L__BB13_7:
	setp.ge.s32 	%p75, %r384, %r67;
	@%p75 bra 	$L__BB13_13;
	not.b32 	%r301, %r384;
	add.s32 	%r4, %r67, %r301;
	and.b32  	%r302, %r4, 1536;
	setp.eq.s32 	%p76, %r302, 1536;
	@%p76 bra 	$L__BB13_11;
	mul.wide.u32 	%rd122, %r384, 4;
	add.s64 	%rd129, %rd16, %rd122;
	shr.u32 	%r303, %r4, 9;
	add.s32 	%r304, %r303, 1;
	and.b32  	%r305, %r304, 3;
	neg.s32 	%r382, %r305;
$L__BB13_10:
	.pragma "nounroll";
	// begin inline asm
	ld.global.nc.u32 %r306, [%rd129];
	// end inline asm
	mov.b32 	%f395, %r306;
	add.f32 	%f509, %f509, %f395;
	add.s32 	%r384, %r384, 512;
	add.s64 	%rd129, %rd129, 2048;
	add.s32 	%r382, %r382, 1;
	setp.ne.s32 	%p77, %r382, 0;
	@%p77 bra 	$L__BB13_10;
$L__BB13_11:
	setp.lt.u32 	%p78, %r4, 1536;
	@%p78 bra 	$L__BB13_13;
$L__BB13_12:
	mul.wide.s32 	%rd128, %r384, 4;
	add.s64 	%rd124, %rd16, %rd128;
	// begin inline asm
	ld.global.nc.u32 %r307, [%rd124];
	// end inline asm
	mov.b32 	%f396, %r307;
	add.f32 	%f397, %f509, %f396;
	add.s64 	%rd125, %rd124, 2048;
	// begin inline asm
	ld.global.nc.u32 %r308, [%rd125];
	// end inline asm
	mov.b32 	%f398, %r308;
	add.f32 	%f399, %f397, %f398;
	add.s64 	%rd126, %rd124, 4096;
	// begin inline asm
	ld.global.nc.u32 %r309, [%rd126];
	// end inline asm
	mov.b32 	%f400, %r309;
	add.f32 	%f401, %f399, %f400;
	add.s64 	%rd127, %rd124, 6144;
	// begin inline asm
	ld.global.nc.u32 %r310, [%rd127];
	// end inline asm
	mov.b32 	%f402, %r310;
	add.f32 	%f509, %f401, %f402;
	add.s32 	%r384, %r384, 2048;
	setp.lt.s32 	%p79, %r384, %r67;
	@%p79 bra 	$L__BB13_12;
$L__BB13_13:
	setp.lt.s32 	%p80, %r67, 512;
	@%p80 bra 	$L__BB13_18;
	// begin inline asm
	mov.u32 %r349, %laneid;
	// end inline asm
	mov.b32 	%r351, %f509;
	mov.b32 	%r352, 1;
	mov.b32 	%r373, 31;
	mov.b32 	%r374, -1;
	// begin inline asm
	shfl.sync.down.b32 %r350, %r351, %r352, %r373, %r374;
	// end inline asm
	setp.gt.s32 	%p104, %r349, 30;
	mov.b32 	%f461, %r350;
	add.f32 	%f462, %f509, %f461;
	selp.f32 	%f463, %f509, %f462, %p104;
	mov.b32 	%r356, %f463;
	mov.b32 	%r357, 2;
	// begin inline asm
	shfl.sync.down.b32 %r355, %r356, %r357, %r373, %r374;
	// end inline asm
	setp.gt.s32 	%p105, %r349, 29;
	mov.b32 	%f464, %r355;
	add.f32 	%f465, %f463, %f464;
	selp.f32 	%f466, %f463, %f465, %p105;
	mov.b32 	%r361, %f466;
	mov.b32 	%r362, 4;
	// begin inline asm
	shfl.sync.down.b32 %r360, %r361, %r362, %r373, %r374;
	// end inline asm
	setp.gt.s32 	%p106, %r349, 27;
	mov.b32 	%f467, %r360;
	add.f32 	%f468, %f466, %f467;
	selp.f32 	%f469, %f466, %f468, %p106;
	mov.b32 	%r366, %f469;
	mov.b32 	%r367, 8;
	// begin inline asm
	shfl.sync.down.b32 %r365, %r366, %r367, %r373, %r374;
	// end inline asm
	setp.gt.s32 	%p107, %r349, 23;
	mov.b32 	%f470, %r365;
	add.f32 	%f471, %f469, %f470;
	selp.f32 	%f472, %f469, %f471, %p107;
	mov.b32 	%r371, %f472;
	mov.b32 	%r372, 16;
	// begin inline asm
	shfl.sync.down.b32 %r370, %r371, %r372, %r373, %r374;
	// end inline asm
	setp.gt.s32 	%p108, %r349, 15;
	mov.b32 	%f473, %r370;
	add.f32 	%f10, %f472, %f473;
	selp.f32 	%f530, %f472, %f10, %p108;
	setp.ne.s32 	%p109, %r349, 0;
	@%p109 bra 	$L__BB13_16;
	shr.u32 	%r375, %r1, 3;
	and.b32  	%r376, %r375, 124;
	mov.u32 	%r377, _ZZN3cub18CUB_300001_SM_10006detail6reduce28DeviceReduceSingleTileKernelINS2_10policy_hubIfjN4cuda3std3__44plusIfEEE10Policy1000EPfSC_iS9_ffNS7_10__identityEEEvT0_T1_T2_T3_T4_T6_E12temp_storage;
	add.s32 	%r378, %r377, %r376;
	st.shared.f32 	[%r378+16], %f10;
$L__BB13_16:
	bar.sync 	0;
	setp.ne.s32 	%p110, %r1, 0;
	@%p110 bra 	$L__BB13_72;
	ld.shared.f32 	%f474, [_ZZN3cub18CUB_300001_SM_10006detail6reduce28DeviceReduceSingleTileKernelINS2_10policy_hubIfjN4cuda3std3__44plusIfEEE10Policy1000EPfSC_iS9_ffNS7_10__identityEEEvT0_T1_T2_T3_T4_T6_E12temp_storage+20];
	add.f32 	%f475, %f530, %f474;
	ld.shared.f32 	%f476, [_ZZN3cub18CUB_300001_SM_10006detail6reduce28DeviceReduceSingleTileKernelINS2_10policy_hubIfjN4cuda3std3__44plusIfEEE10Policy1000EPfSC_iS9_ffNS7_10__identityEEEvT0_T1_T2_T3_T4_T6_E12temp_storage+24];
	add.f32 	%f477, %f475, %f476;
	ld.shared.f32 	%f478, [_ZZN3cub18CUB_300001_SM_10006detail6reduce28DeviceReduceSingleTileKernelINS2_10policy_hubIfjN4cuda3std3__44plusIfEEE10Policy1000EPfSC_iS9_ffNS7_10__identityEEEvT0_T1_T2_T3_T4_T6_E12temp_storage+28];
	add.f32 	%f479, %f477, %f478;
	ld.shared.f32 	%f480, [_ZZN3cub18CUB_300001_SM_10006detail6reduce28DeviceReduceSingleTileKernelINS2_10policy_hubIfjN4cuda3std3__44plusIfEEE10Policy1000EPfSC_iS9_ffNS7_10__identityEEEvT0_T1_T2_T3_T4_T6_E12temp_storage+32];
	add.f32 	%f481, %f479, %f480;
	ld.shared.f32 	%f482, [_ZZN3cub18CUB_300001_SM_10006detail6reduce28DeviceReduceSingleTileKernelINS2_10policy_hubIfjN4cuda3std3__44plusIfEEE10Policy1000EPfSC_iS9_ffNS7_10__identityEEEvT0_T1_T2_T3_T4_T6_E12temp_storage+36];
	add.f32 	%f483, %f481, %f482;
	ld.shared.f32 	%f484, [_ZZN3cub18CUB_300001_SM_10006detail6reduce28DeviceReduceSingleTileKernelINS2_10policy_hubIfjN4cuda3std3__44plusIfEEE10Policy1000EPfSC_iS9_ffNS7_10__identityEEEvT0_T1_T2_T3_T4_T6_E12temp_storage+40];
	add.f32 	%f485, %f483, %f484;
	ld.shared.f32 	%f486, [_ZZN3cub18CUB_300001_SM_10006detail6reduce28DeviceReduceSingleTileKernelINS2_10policy_hubIfjN4cuda3std3__44plusIfEEE10Policy1000EPfSC_iS9_ffNS7_10__identityEEEvT0_T1_T2_T3_T4_T6_E12temp_storage+44];
	add.f32 	%f487, %f485, %f486;
	ld.shared.f32 	%f488, [_ZZN3cub18CUB_300001_SM_10006detail6reduce28DeviceReduceSingleTileKernelINS2_10policy_hubIfjN4cuda3std3__44plusIfEEE10Policy1000EPfSC_iS9_ffNS7_10__identityEEEvT0_T1_T2_T3_T4_T6_E12temp_storage+48];
	add.f32 	%f489, %f487, %f488;
	ld.shared.f32 	%f490, [_ZZN3cub18CUB_300001_SM_10006detail6reduce28DeviceReduceSingleTileKernelINS2_10policy_hubIfjN4cuda3std3__44plusIfEEE10Policy1000EPfSC_iS9_ffNS7_10__identityEEEvT0_T1_T2_T3_T4_T6_E12temp_storage+52];
	add.f32 	%f491, %f489, %f490;
	ld.shared.f32 	%f492, [_ZZN3cub18CUB_300001_SM_10006detail6reduce28DeviceReduceSingleTileKernelINS2_10policy_hubIfjN4cuda3std3__44plusIfEEE10Policy1000EPfSC_iS9_ffNS7_10__identityEEEvT0_T1_T2_T3_T4_T6_E12temp_storage+56];
	add.f32 	%f493, %f491, %f492;
	ld.shared.f32 	%f494, [_ZZN3cub18CUB_300001_SM_10006detail6reduce28DeviceReduceSingleTileKernelINS2_10policy_hubIfjN4cuda3std3__44plusIfEEE10Policy1000EPfSC_iS9_ffNS7_10__identityEEEvT0_T1_T2_T3_T4_T6_E12temp_storage+60];
	add.f32 	%f495, %f493, %f494;
	ld.shared.f32 	%f496, [_ZZN3cub18CUB_300001_SM_10006detail6reduce28DeviceReduceSingleTileKernelINS2_10policy_hubIfjN4cuda3std3__44plusIfEEE10Policy1000EPfSC_iS9_ffNS7_10__identityEEEvT0_T1_T2_T3_T4_T6_E12temp_storage+64];
	add.f32 	%f497, %f495, %f496;
	ld.shared.f32 	%f498, [_ZZN3cub18CUB_300001_SM_10006detail6reduce28DeviceReduceSingleTileKernelINS2_10policy_hubIfjN4cuda3std3__44plusIfEEE10Policy1000EPfSC_iS9_ffNS7_10__identityEEEvT0_T1_T2_T3_T4_T6_E12temp_storage+68];
	add.f32 	%f499, %f497, %f498;
	ld.shared.f32 	%f500, [_ZZN3cub18CUB_300001_SM_10006detail6reduce28DeviceReduceSingleTileKernelINS2_10policy_hubIfjN4cuda3std3__44plusIfEEE10Policy1000EPfSC_iS9_ffNS7_10__identityEEEvT0_T1_T2_T3_T4_T6_E12temp_storage+72];
	add.f32 	%f501, %f499, %f500;
	ld.shared.f32 	%f502, [_ZZN3cub18CUB_300001_SM_10006detail6reduce28DeviceReduceSingleTileKernelINS2_10policy_hubIfjN4cuda3std3__44plusIfEEE10Policy1000EPfSC_iS9_ffNS7_10__identityEEEvT0_T1_T2_T3_T4_T6_E12temp_storage+76];
	add.f32 	%f530, %f501, %f502;
	bra.uni 	$L__BB13_72;
$L__BB13_18:
	// begin inline asm
	mov.u32 %r311, %laneid;
	// end inline asm
	and.b32  	%r337, %r1, 992;
	add.s32 	%r338, %r337, 32;
	setp.gt.s32 	%p81, %r338, %r67;
	not.b32 	%r339, %r337;
	add.s32 	%r340, %r67, %r339;
	selp.b32 	%r335, %r340, 31, %p81;
	mov.b32 	%r313, %f509;
	mov.b32 	%r314, 1;
	mov.b32 	%r336, -1;
	// begin inline asm
	shfl.sync.down.b32 %r312, %r313, %r314, %r335, %r336;
	// end inline asm
	setp.lt.s32 	%p82, %r311, %r335;
	mov.b32 	%f403, %r312;
	add.f32 	%f404, %f509, %f403;
	selp.f32 	%f405, %f404, %f509, %p82;
	mov.b32 	%r318, %f405;
	mov.b32 	%r319, 2;
	// begin inline asm
	shfl.sync.down.b32 %r317, %r318, %r319, %r335, %r336;
	// end inline asm
	add.s32 	%r341, %r311, 2;
	setp.gt.s32 	%p83, %r341, %r335;
	mov.b32 	%f406, %r317;
	add.f32 	%f407, %f405, %f406;
	selp.f32 	%f408, %f405, %f407, %p83;
	mov.b32 	%r323, %f408;
	mov.b32 	%r324, 4;
	// begin inline asm
	shfl.sync.down.b32 %r322, %r323, %r324, %r335, %r336;
	// end inline asm
	add.s32 	%r342, %r311, 4;
	setp.gt.s32 	%p84, %r342, %r335;
	mov.b32 	%f409, %r322;
	add.f32 	%f410, %f408, %f409;
	selp.f32 	%f411, %f408, %f410, %p84;
	mov.b32 	%r328, %f411;
	mov.b32 	%r329, 8;
	// begin inline asm
	shfl.sync.down.b32 %r327, %r328, %r329, %r335, %r336;
	// end inline asm
	add.s32 	%r343, %r311, 8;
	setp.gt.s32 	%p85, %r343, %r335;
	mov.b32 	%f412, %r327;
	add.f32 	%f413, %f411, %f412;
	selp.f32 	%f414, %f411, %f413, %p85;
	mov.b32 	%r333, %f414;
	mov.b32 	%r334, 16;
	// begin inline asm
	shfl.sync.down.b32 %r332, %r333, %r334, %r335, %r336;
	// end inline asm
	add.s32 	%r344, %r311, 16;
	setp.gt.s32 	%p86, %r344, %r335;
	mov.b32 	%f415, %r332;
	add.f32 	%f416, %f414, %f415;
	selp.f32 	%f530, %f414, %f416, %p86;
	setp.ne.s32 	%p87, %r311, 0;
	@%p87 bra 	$L__BB13_20;
	shr.u32 	%r345, %r1, 3;
	and.b32  	%r346, %r345, 124;
	mov.u32 	%r347, _ZZN3cub18CUB_300001_SM_10006detail6reduce28DeviceReduceSingleTileKernelINS2_10policy_hubIfjN4cuda3std3__44plusIfEEE10Policy1000EPfSC_iS9_ffNS7_10__identityEEEvT0_T1_T2_T3_T4_T6_E12temp_storage;
	add.s32 	%r348, %r347, %r346;
	st.shared.f32 	[%r348+16], %f530;
$L__BB13_20:
	bar.sync 	0;
	setp.ne.s32 	%p88, %r1, 0;
	@%p88 bra 	$L__BB13_72;
	setp.gt.s32 	%p89, %r67, 32;
	ld.shared.f32 	%f417, [_ZZN3cub18CUB_300001_SM_10006detail6reduce28DeviceReduceSingleTileKernelINS2_10policy_hubIfjN4cuda3std3__44plusIfEEE10Policy1000EPfSC_iS9_ffNS7_10__identityEEEvT0_T1_T2_T3_T4_T6_E12temp_storage+20];
	add.f32 	%f418, %f530, %f417;
	selp.f32 	%f419, %f418, %f530, %p89;
	setp.gt.s32 	%p90, %r67, 64;
	ld.shared.f32 	%f420, [_ZZN3cub18CUB_300001_SM_10006detail6reduce28DeviceReduceSingleTileKernelINS2_10policy_hubIfjN4cuda3std3__44plusIfEEE10Policy1000EPfSC_iS9_ffNS7_10__identityEEEvT0_T1_T2_T3_T4_T6_E12temp_storage+24];
	add.f32 	%f421, %f420, %f419;
	selp.f32 	%f422, %f421, %f419, %p90;
	setp.gt.s32 	%p91, %r67, 96;
	ld.shared.f32 	%f423, [_ZZN3cub18CUB_300001_SM_10006detail6reduce28DeviceReduceSingleTileKernelINS2_10policy_hubIfjN4cuda3std3__44plusIfEEE10Policy1000EPfSC_iS9_ffNS7_10__identityEEEvT0_T1_T2_T3_T4_T6_E12temp_storage+28];
	add.f32 	%f424, %f423, %f422;
	selp.f32 	%f425, %f424, %f422, %p91;
	setp.gt.s32 	%p92, %r67, 128;
	ld.shared.f32 	%f426, [_ZZN3cub18CUB_300001_SM_10006detail6reduce28DeviceReduceSingleTileKernelINS2_10policy_hubIfjN4cuda3std3__44plusIfEEE10Policy1000EPfSC_iS9_ffNS7_10__identityEEEvT0_T1_T2_T3_T4_T6_E12temp_storage+32];
	add.f32 	%f427, %f426, %f425;
	selp.f32 	%f428, %f427, %f425, %p92;
	setp.gt.s32 	%p93, %r67, 160;
	ld.shared.f32 	%f429, [_ZZN3cub18CUB_300001_SM_10006detail6reduce28DeviceReduceSingleTileKernelINS2_10policy_hubIfjN4cuda3std3__44plusIfEEE10Policy1000EPfSC_iS9_ffNS7_10__identityEEEvT0_T1_T2_T3_T4_T6_E12temp_storage+36];
	add.f32 	%f430, %f429, %f428;
	selp.f32 	%f431, %f430, %f428, %p93;
	setp.gt.s32 	%p94, %r67, 192;
	ld.shared.f32 	%f432, [_ZZN3cub18CUB_300001_SM_10006detail6reduce28DeviceReduceSingleTileKernelINS2_10policy_hubIfjN4cuda3std3__44plusIfEEE10Policy1000EPfSC_iS9_ffNS7_10__identityEEEvT0_T1_T2_T3_T4_T6_E12temp_storage+40];
	add.f32 	%f433, %f432, %f431;
	selp.f32 	%f434, %f433, %f431, %p94;
	setp.gt.s32 	%p95, %r67, 224;
	ld.shared.f32 	%f435, [_ZZN3cub18CUB_300001_SM_10006detail6reduce28DeviceReduceSingleTileKernelINS2_10policy_hubIfjN4cuda3std3__44plusIfEEE10Policy1000EPfSC_iS9_ffNS7_10__identityEEEvT0_T1_T2_T3_T4_T6_E12temp_storage+44];
	add.f32 	%f436, %f435, %f434;
	selp.f32 	%f437, %f436, %f434, %p95;
	setp.gt.s32 	%p96, %r67, 256;
	ld.shared.f32 	%f438, [_ZZN3cub18CUB_300001_SM_10006detail6reduce28DeviceReduceSingleTileKernelINS2_10policy_hubIfjN4cuda3std3__44plusIfEEE10Policy1000EPfSC_iS9_ffNS7_10__identityEEEvT0_T1_T2_T3_T4_T6_E12temp_storage+48];
	add.f32 	%f439, %f438, %f437;
	selp.f32 	%f440, %f439, %f437, %p96;
	setp.gt.s32 	%p97, %r67, 288;
	ld.shared.f32 	%f441, [_ZZN3cub18CUB_300001_SM_10006detail6reduce28DeviceReduceSingleTileKernelINS2_10policy_hubIfjN4cuda3std3__44plusIfEEE10Policy1000EPfSC_iS9_ffNS7_10__identityEEEvT0_T1_T2_T3_T4_T6_E12temp_storage+52];
	add.f32 	%f442, %f441, %f440;
	selp.f32 	%f443, %f442, %f440, %p97;
	setp.gt.s32 	%p98, %r67, 320;
	ld.shared.f32 	%f444, [_ZZN3cub18CUB_300001_SM_10006detail6reduce28DeviceReduceSingleTileKernelINS2_10policy_hubIfjN4cuda3std3__44plusIfEEE10Policy1000EPfSC_iS9_ffNS7_10__identityEEEvT0_T1_T2_T3_T4_T6_E12temp_storage+56];
	add.f32 	%f445, %f444, %f443;
	selp.f32 	%f446, %f445, %f443, %p98;
	setp.gt.s32 	%p99, %r67, 352;
	ld.shared.f32 	%f447, [_ZZN3cub18CUB_300001_SM_10006detail6reduce28DeviceReduceSingleTileKernelINS2_10policy_hubIfjN4cuda3std3__44plusIfEEE10Policy1000EPfSC_iS9_ffNS7_10__identityEEEvT0_T1_T2_T3_T4_T6_E12temp_storage+60];
	add.f32 	%f448, %f447, %f446;
	selp.f32 	%f449, %f448, %f446, %p99;
	setp.gt.s32 	%p100, %r67, 384;
	ld.shared.f32 	%f450, [_ZZN3cub18CUB_300001_SM_10006detail6reduce28DeviceReduceSingleTileKernelINS2_10policy_hubIfjN4cuda3std3__44plusIfEEE10Policy1000EPfSC_iS9_ffNS7_10__identityEEEvT0_T1_T2_T3_T4_T6_E12temp_storage+64];
	add.f32 	%f451, %f450, %f449;
	selp.f32 	%f452, %f451, %f449, %p100;
	setp.gt.s32 	%p101, %r67, 416;
	ld.shared.f32 	%f453, [_ZZN3cub18CUB_300001_SM_10006detail6reduce28DeviceReduceSingleTileKernelINS2_10policy_hubIfjN4cuda3std3__44plusIfEEE10Policy1000EPfSC_iS9_ffNS7_10__identityEEEvT0_T1_T2_T3_T4_T6_E12temp_storage+68];
	add.f32 	%f454, %f453, %f452;
	selp.f32 	%f455, %f454, %f452, %p101;
	setp.gt.s32 	%p102, %r67, 448;
	ld.shared.f32 	%f456, [_ZZN3cub18CUB_300001_SM_10006detail6reduce28DeviceReduceSingleTileKernelINS2_10policy_hubIfjN4cuda3std3__44plusIfEEE10Policy1000EPfSC_iS9_ffNS7_10__identityEEEvT0_T1_T2_T3_T4_T6_E12temp_storage+72];
	add.f32 	%f457, %f456, %f455;
	selp.f32 	%f458, %f457, %f455, %p102;
	setp.gt.s32 	%p103, %r67, 480;
	ld.shared.f32 	%f459, [_ZZN3cub18CUB_300001_SM_10006detail6reduce28DeviceReduceSingleTileKernelINS2_10policy_hubIfjN4cuda3std3__44plusIfEEE10Policy1000EPfSC_iS9_ffNS7_10__identityEEEvT0_T1_T2_T3_T4_T6_E12temp_storage+76];
	add.f32 	%f460, %f459, %f458;
	selp.f32 	%f530, %f460, %f458, %p103;
	bra.uni 	$L__BB13_72;
$L__BB13_22:
	mov.u32 	%r13, %tid.x;
	shl.b32 	%r224, %r13, 1;
	mul.wide.u32 	%rd90, %r224, 4;
	add.s64 	%rd75, %rd16, %rd90;
	// begin inline asm
	ld.global.nc.u64 %rd74, [%rd75];
	// end inline asm
	mov.b64 	{%r225, %r226}, %rd74;
	mov.b32 	%f281, %r226;
	mov.b32 	%f282, %r225;
	add.s64 	%rd77, %rd75, 4096;
	// begin inline asm
	ld.global.nc.u64 %rd76, [%rd77];
	// end inline asm
	mov.b64 	{%r227, %r228}, %rd76;
	mov.b32 	%f283, %r228;
	mov.b32 	%f284, %r227;
	add.s64 	%rd79, %rd75, 8192;
	// begin inline asm
	ld.global.nc.u64 %rd78, [%rd79];
	// end inline asm
	mov.b64 	{%r229, %r230}, %rd78;
	mov.b32 	%f285, %r230;
	mov.b32 	%f286, %r229;
	add.s64 	%rd81, %rd75, 12288;
	// begin inline asm
	ld.global.nc.u64 %rd80, [%rd81];
	// end inline asm
	mov.b64 	{%r231, %r232}, %rd80;
	mov.b32 	%f287, %r232;
	mov.b32 	%f288, %r231;
	add.s64 	%rd83, %rd75, 16384;
	// begin inline asm
	ld.global.nc.u64 %rd82, [%rd83];
	// end inline asm
	mov.b64 	{%r233, %r234}, %rd82;
	mov.b32 	%f289, %r234;
	mov.b32 	%f290, %r233;
	add.s64 	%rd85, %rd75, 20480;
	// begin inline asm
	ld.global.nc.u64 %rd84, [%rd85];
	// end inline asm
	mov.b64 	{%r235, %r236}, %rd84;
	mov.b32 	%f291, %r236;
	mov.b32 	%f292, %r235;
	add.s64 	%rd87, %rd75, 24576;
	// begin inline asm
	ld.global.nc.u64 %rd86, [%rd87];
	// end inline asm
	mov.b64 	{%r237, %r238}, %rd86;
	mov.b32 	%f293, %r238;
	mov.b32 	%f294, %r237;
	add.s64 	%rd89, %rd75, 28672;
	// begin inline asm
	ld.global.nc.u64 %rd88, [%rd89];
	// end inline asm
	mov.b64 	{%r239, %r240}, %rd88;
	mov.b32 	%f295, %r240;
	mov.b32 	%f296, %r239;
	add.f32 	%f297, %f282, %f281;
	add.f32 	%f298, %f284, %f283;
	add.f32 	%f299, %f286, %f285;
	add.f32 	%f300, %f288, %f287;
	add.f32 	%f301, %f290, %f289;
	add.f32 	%f302, %f292, %f291;
	add.f32 	%f303, %f294, %f293;
	add.f32 	%f304, %f296, %f295;
	add.f32 	%f305, %f297, %f298;
	add.f32 	%f306, %f299, %f300;
	add.f32 	%f307, %f301, %f302;
	add.f32 	%f308, %f303, %f304;
	add.f32 	%f309, %f305, %f306;
	add.f32 	%f310, %f307, %f308;
	add.f32 	%f516, %f309, %f310;
	setp.lt.u32 	%p58, %r67, 16384;
	mov.b32 	%r387, 8192;
	@%p58 bra 	$L__BB13_26;
	add.s32 	%r14, %r67, -8192;
	mov.b32 	%r387, 8192;
$L__BB13_24:
	mul.wide.s32 	%rd107, %r387, 4;
	add.s64 	%rd92, %rd75, %rd107;
	// begin inline asm
	ld.global.nc.u64 %rd91, [%rd92];
	// end inline asm
	mov.b64 	{%r242, %r243}, %rd91;
	mov.b32 	%f311, %r243;
	mov.b32 	%f312, %r242;
	add.s64 	%rd94, %rd92, 4096;
	// begin inline asm
	ld.global.nc.u64 %rd93, [%rd94];
	// end inline asm
	mov.b64 	{%r244, %r245}, %rd93;
	mov.b32 	%f313, %r245;
	mov.b32 	%f314, %r244;
	add.s64 	%rd96, %rd92, 8192;
	// begin inline asm
	ld.global.nc.u64 %rd95, [%rd96];
	// end inline asm
	mov.b64 	{%r246, %r247}, %rd95;
	mov.b32 	%f315, %r247;
	mov.b32 	%f316, %r246;
	add.s64 	%rd98, %rd92, 12288;
	// begin inline asm
	ld.global.nc.u64 %rd97, [%rd98];
	// end inline asm
	mov.b64 	{%r248, %r249}, %rd97;
	mov.b32 	%f317, %r249;
	mov.b32 	%f318, %r248;
	add.s64 	%rd100, %rd92, 16384;
	// begin inline asm
	ld.global.nc.u64 %rd99, [%rd100];
	// end inline asm
	mov.b64 	{%r250, %r251}, %rd99;
	mov.b32 	%f319, %r251;
	mov.b32 	%f320, %r250;
	add.s64 	%rd102, %rd92, 20480;
	// begin inline asm
	ld.global.nc.u64 %rd101, [%rd102];
	// end inline asm
	mov.b64 	{%r252, %r253}, %rd101;
	mov.b32 	%f321, %r253;
	mov.b32 	%f322, %r252;
	add.s64 	%rd104, %rd92, 24576;
	// begin inline asm
	ld.global.nc.u64 %rd103, [%rd104];
	// end inline asm
	mov.b64 	{%r254, %r255}, %rd103;
	mov.b32 	%f323, %r255;
	mov.b32 	%f324, %r254;
	add.s64 	%rd106, %rd92, 28672;
	// begin inline asm
	ld.global.nc.u64 %rd105, [%rd106];
	// end inline asm
	mov.b64 	{%r256, %r257}, %rd105;
	mov.b32 	%f325, %r257;
	mov.b32 	%f326, %r256;
	add.f32 	%f327, %f516, %f312;
	add.f32 	%f328, %f311, %f314;
	add.f32 	%f329, %f313, %f316;
	add.f32 	%f330, %f315, %f318;
	add.f32 	%f331, %f317, %f320;
	add.f32 	%f332, %f319, %f322;
	add.f32 	%f333, %f321, %f324;
	add.f32 	%f334, %f323, %f326;
	add.f32 	%f335, %f327, %f328;
	add.f32 	%f336, %f329, %f330;
	add.f32 	%f337, %f331, %f332;
	add.f32 	%f338, %f333, %f334;
	add.f32 	%f339, %f335, %f336;
	add.f32 	%f340, %f337, %f338;
	add.f32 	%f341, %f339, %f340;
	add.f32 	%f516, %f341, %f325;
	sub.s32 	%r258, %r67, %r387;
	setp.lt.s32 	%p59, %r258, 8192;
	@%p59 bra 	$L__BB13_34;
	add.s32 	%r387, %r387, 8192;
	setp.le.s32 	%p60, %r387, %r14;
	@%p60 bra 	$L__BB13_24;
$L__BB13_26:
	setp.le.s32 	%p61, %r67, %r387;
	@%p61 bra 	$L__BB13_34;
	sub.s32 	%r18, %r67, %r387;
	setp.ge.s32 	%p62, %r13, %r18;
	@%p62 bra 	$L__BB13_34;
	not.b32 	%r259, %r13;
	add.s32 	%r260, %r67, %r259;
	sub.s32 	%r19, %r260, %r387;
	and.b32  	%r261, %r19, 1536;
	setp.eq.s32 	%p63, %r261, 1536;
	mov.u32 	%r391, %r13;
	@%p63 bra 	$L__BB13_31;
	add.s32 	%r389, %r13, %r387;
	shr.u32 	%r262, %r19, 9;
	add.s32 	%r263, %r262, 1;
	and.b32  	%r264, %r263, 3;
	neg.s32 	%r388, %r264;
	mov.u32 	%r391, %r13;
$L__BB13_30:
	.pragma "nounroll";
	mul.wide.u32 	%rd109, %r389, 4;
	add.s64 	%rd108, %rd16, %rd109;
	// begin inline asm
	ld.global.nc.u32 %r265, [%rd108];
	// end inline asm
	mov.b32 	%f343, %r265;
	add.f32 	%f516, %f516, %f343;
	add.s32 	%r391, %r391, 512;
	add.s32 	%r389, %r389, 512;
	add.s32 	%r388, %r388, 1;
	setp.ne.s32 	%p64, %r388, 0;
	@%p64 bra 	$L__BB13_30;
$L__BB13_31:
	setp.lt.u32 	%p65, %r19, 1536;
	@%p65 bra 	$L__BB13_34;
	cvt.u64.u32 	%rd110, %r391;
	cvt.u64.u32 	%rd111, %r387;
	add.s64 	%rd112, %rd110, %rd111;
	shl.b64 	%rd113, %rd112, 2;
	add.s64 	%rd114, %rd113, %rd16;
	add.s64 	%rd130, %rd114, 4096;
	add.s32 	%r392, %r391, %r387;
$L__BB13_33:
	mul.wide.u32 	%rd119, %r392, 4;
	add.s64 	%rd115, %rd16, %rd119;
	// begin inline asm
	ld.global.nc.u32 %r266, [%rd115];
	// end inline asm
	mov.b32 	%f344, %r266;
	add.f32 	%f345, %f516, %f344;
	add.s64 	%rd116, %rd130, -2048;
	// begin inline asm
	ld.global.nc.u32 %r267, [%rd116];
	// end inline asm
	mov.b32 	%f346, %r267;
	add.f32 	%f347, %f345, %f346;
	// begin inline asm
	ld.global.nc.u32 %r268, [%rd130];
	// end inline asm
	mov.b32 	%f348, %r268;
	add.f32 	%f349, %f347, %f348;
	add.s64 	%rd118, %rd130, 2048;
	// begin inline asm
	ld.global.nc.u32 %r269, [%rd118];
	// end inline asm
	mov.b32 	%f350, %r269;
	add.f32 	%f516, %f349, %f350;
	add.s32 	%r391, %r391, 2048;
	add.s64 	%rd130, %rd130, 8192;
	add.s32 	%r392, %r392, 2048;
	setp.lt.s32 	%p66, %r391, %r18;
	@%p66 bra 	$L__BB13_33;
$L__BB13_34:
	// begin inline asm
	mov.u32 %r270, %laneid;
	// end inline asm
	mov.b32 	%r272, %f516;
	mov.b32 	%r273, 1;
	mov.b32 	%r294, 31;
	mov.b32 	%r295, -1;
	// begin inline asm
	shfl.sync.down.b32 %r271, %r272, %r273, %r294, %r295;
	// end inline asm
	setp.gt.s32 	%p67, %r270, 30;
	mov.b32 	%f351, %r271;
	add.f32 	%f352, %f516, %f351;
	selp.f32 	%f353, %f516, %f352, %p67;
	mov.b32 	%r277, %f353;
	mov.b32 	%r278, 2;
	// begin inline asm
	shfl.sync.down.b32 %r276, %r277, %r278, %r294, %r295;
	// end inline asm
	setp.gt.s32 	%p68, %r270, 29;
	mov.b32 	%f354, %r276;
	add.f32 	%f355, %f353, %f354;
	selp.f32 	%f356, %f353, %f355, %p68;
	mov.b32 	%r282, %f356;
	mov.b32 	%r283, 4;
	// begin inline asm
	shfl.sync.down.b32 %r281, %r282, %r283, %r294, %r295;
	// end inline asm
	setp.gt.s32 	%p69, %r270, 27;
	mov.b32 	%f357, %r281;
	add.f32 	%f358, %f356, %f357;
	selp.f32 	%f359, %f356, %f358, %p69;
	mov.b32 	%r287, %f359;
	mov.b32 	%r288, 8;
	// begin inline asm
	shfl.sync.down.b32 %r286, %r287, %r288, %r294, %r295;
	// end inline asm
	setp.gt.s32 	%p70, %r270, 23;
	mov.b32 	%f360, %r286;
	add.f32 	%f361, %f359, %f360;
	selp.f32 	%f362, %f359, %f361, %p70;
	mov.b32 	%r292, %f362;
	mov.b32 	%r293, 16;
	// begin inline asm
	shfl.sync.down.b32 %r291, %r292, %r293, %r294, %r295;
	// end inline asm
	setp.gt.s32 	%p71, %r270, 15;
	mov.b32 	%f363, %r291;
	add.f32 	%f26, %f362, %f363;
	selp.f32 	%f530, %f362, %f26, %p71;
	setp.ne.s32 	%p72, %r270, 0;
	@%p72 bra 	$L__BB13_36;
	shr.u32 	%r296, %r13, 3;
	and.b32  	%r297, %r296, 124;
	mov.u32 	%r298, _ZZN3cub18CUB_300001_SM_10006detail6reduce28DeviceReduceSingleTileKernelINS2_10policy_hubIfjN4cuda3std3__44plusIfEEE10Policy1000EPfSC_iS9_ffNS7_10__identityEEEvT0_T1_T2_T3_T4_T6_E12temp_storage;
	add.s32 	%r299, %r298, %r297;
	st.shared.f32 	[%r299+16], %f26;
$L__BB13_36:
	bar.sync 	0;
	setp.ne.s32 	%p73, %r13, 0;
	@%p73 bra 	$L__BB13_72;
	ld.shared.f32 	%f364, [_ZZN3cub18CUB_300001_SM_10006detail6reduce28DeviceReduceSingleTileKernelINS2_10policy_hubIfjN4cuda3std3__44plusIfEEE10Policy1000EPfSC_iS9_ffNS7_10__identityEEEvT0_T1_T2_T3_T4_T6_E12temp_storage+20];
	add.f32 	%f365, %f530, %f364;
	ld.shared.f32 	%f366, [_ZZN3cub18CUB_300001_SM_10006detail6reduce28DeviceReduceSingleTileKernelINS2_10policy_hubIfjN4cuda3std3__44plusIfEEE10Policy1000EPfSC_iS9_ffNS7_10__identityEEEvT0_T1_T2_T3_T4_T6_E12temp_storage+24];
	add.f32 	%f367, %f365, %f366;
	ld.shared.f32 	%f368, [_ZZN3cub18CUB_300001_SM_10006detail6reduce28DeviceReduceSingleTileKernelINS2_10policy_hubIfjN4cuda3std3__44plusIfEEE10Policy1000EPfSC_iS9_ffNS7_10__identityEEEvT0_T1_T2_T3_T4_T6_E12temp_storage+28];
	add.f32 	%f369, %f367, %f368;
	ld.shared.f32 	%f370, [_ZZN3cub18CUB_300001_SM_10006detail6reduce28DeviceReduceSingleTileKernelINS2_10policy_hubIfjN4cuda3std3__44plusIfEEE10Policy1000EPfSC_iS9_ffNS7_10__identityEEEvT0_T1_T2_T3_T4_T6_E12temp_storage+32];
	add.f32 	%f371, %f369, %f370;
	ld.shared.f32 	%f372, [_ZZN3cub18CUB_300001_SM_10006detail6reduce28DeviceReduceSingleTileKernelINS2_10policy_hubIfjN4cuda3std3__44plusIfEEE10Policy1000EPfSC_iS9_ffNS7_10__identityEEEvT0_T1_T2_T3_T4_T6_E12temp_storage+36];
	add.f32 	%f373, %f371, %f372;
	ld.shared.f32 	%f374, [_ZZN3cub18CUB_300001_SM_10006detail6reduce28DeviceReduceSingleTileKernelINS2_10policy_hubIfjN4cuda3std3__44plusIfEEE10Policy1000EPfSC_iS9_ffNS7_10__identityEEEvT0_T1_T2_T3_T4_T6_E12temp_storage+40];
	add.f32 	%f375, %f373, %f374;
	ld.shared.f32 	%f376, [_ZZN3cub18CUB_300001_SM_10006detail6reduce28DeviceReduceSingleTileKernelINS2_10policy_hubIfjN4cuda3std3__44plusIfEEE10Policy1000EPfSC_iS9_ffNS7_10__identityEEEvT0_T1_T2_T3_T4_T6_E12temp_storage+44];
	add.f32 	%f377, %f375, %f376;
	ld.shared.f32 	%f378, [_ZZN3cub18CUB_300001_SM_10006detail6reduce28DeviceReduceSingleTileKernelINS2_10policy_hubIfjN4cuda3std3__44plusIfEEE10Policy1000EPfSC_iS9_ffNS7_10__identityEEEvT0_T1_T2_T3_T4_T6_E12temp_storage+48];
	add.f32 	%f379, %f377, %f378;
	ld.shared.f32 	%f380, [_ZZN3cub18CUB_300001_SM_10006detail6reduce28DeviceReduceSingleTileKernelINS2_10policy_hubIfjN4cuda3std3__44plusIfEEE10Policy1000EPfSC_iS9_ffNS7_10__identityEEEvT0_T1_T2_T3_T4_T6_E12temp_storage+52];
	add.f32 	%f381, %f379, %f380;
	ld.shared.f32 	%f382, [_ZZN3cub18CUB_300001_SM_10006detail6reduce28DeviceReduceSingleTileKernelINS2_10policy_hubIfjN4cuda3std3__44plusIfEEE10Policy1000EPfSC_iS9_ffNS7_10__identityEEEvT0_T1_T2_T3_T4_T6_E12temp_storage+56];
	add.f32 	%f383, %f381, %f382;
	ld.shared.f32 	%f384, [_ZZN3cub18CUB_300001_SM_10006detail6reduce28DeviceReduceSingleTileKernelINS2_10policy_hubIfjN4cuda3std3__44plusIfEEE10Policy1000EPfSC_iS9_ffNS7_10__identityEEEvT0_T1_T2_T3_T4_T6_E12temp_storage+60];
	add.f32 	%f385, %f383, %f384;
	ld.shared.f32 	%f386, [_ZZN3cub18CUB_300001_SM_10006detail6reduce28DeviceReduceSingleTileKernelINS2_10policy_hubIfjN4cuda3std3__44plusIfEEE10Policy1000EPfSC_iS9_ffNS7_10__identityEEEvT0_T1_T2_T3_T4_T6_E12temp_storage+64];
	add.f32 	%f387, %f385, %f386;
	ld.shared.f32 	%f388, [_ZZN3cub18CUB_300001_SM_10006detail6reduce28DeviceReduceSingleTileKernelINS2_10policy_hubIfjN4cuda3std3__44plusIfEEE10Policy1000EPfSC_iS9_ffNS7_10__identityEEEvT0_T1_T2_T3_T4_T6_E12temp_storage+68];
	add.f32 	%f389, %f387, %f388;
	ld.shared.f32 	%f390, [_ZZN3cub18CUB_300001_SM_10006detail6reduce28DeviceReduceSingleTileKernelINS2_10policy_hubIfjN4cuda3std3__44plusIfEEE10Policy1000EPfSC_iS9_ffNS7_10__identityEEEvT0_T1_T2_T3_T4_T6_E12temp_storage+72];
	add.f32 	%f391, %f389, %f390;
	ld.shared.f32 	%f392, [_ZZN3cub18CUB_300001_SM_10006detail6reduce28DeviceReduceSingleTileKernelINS2_10policy_hubIfjN4cuda3std3__44plusIfEEE10Policy1000EPfSC_iS9_ffNS7_10__identityEEEvT0_T1_T2_T3_T4_T6_E12temp_storage+76];
	add.f32 	%f530, %f391, %f392;
	bra.uni 	$L__BB13_72;
$L__BB13_38:
	setp.gt.s32 	%p3, %r67, 8191;
	@%p3 bra 	$L__BB13_56;
	mov.u32 	%r34, %tid.x;
	setp.ge.s32 	%p20, %r34, %r67;
	mov.f32 	%f522, 0f00000000;
	mov.u32 	%r397, %r34;
	@%p20 bra 	$L__BB13_41;
	mul.wide.u32 	%rd66, %r34, 4;
	add.s64 	%rd65, %rd16, %rd66;
	// begin inline asm
	ld.global.nc.u32 %r144, [%rd65];
	// end inline asm
	mov.b32 	%f522, %r144;
	add.s32 	%r397, %r34, 512;
$L__BB13_41:
	setp.ge.s32 	%p21, %r397, %r67;
	@%p21 bra 	$L__BB13_47;
	not.b32 	%r145, %r397;
	add.s32 	%r37, %r67, %r145;
	and.b32  	%r146, %r37, 1536;
	setp.eq.s32 	%p22, %r146, 1536;
	@%p22 bra 	$L__BB13_45;
	mul.wide.u32 	%rd67, %r397, 4;
	add.s64 	%rd131, %rd16, %rd67;
	shr.u32 	%r147, %r37, 9;
	add.s32 	%r148, %r147, 1;
	and.b32  	%r149, %r148, 3;
	neg.s32 	%r395, %r149;
$L__BB13_44:
	.pragma "nounroll";
	// begin inline asm
	ld.global.nc.u32 %r150, [%rd131];
	// end inline asm
	mov.b32 	%f173, %r150;
	add.f32 	%f522, %f522, %f173;
	add.s32 	%r397, %r397, 512;
	add.s64 	%rd131, %rd131, 2048;
	add.s32 	%r395, %r395, 1;
	setp.ne.s32 	%p23, %r395, 0;
	@%p23 bra 	$L__BB13_44;
$L__BB13_45:
	setp.lt.u32 	%p24, %r37, 1536;
	@%p24 bra 	$L__BB13_47;
$L__BB13_46:
	mul.wide.s32 	%rd73, %r397, 4;
	add.s64 	%rd69, %rd16, %rd73;
	// begin inline asm
	ld.global.nc.u32 %r151, [%rd69];
	// end inline asm
	mov.b32 	%f174, %r151;
	add.f32 	%f175, %f522, %f174;
	add.s64 	%rd70, %rd69, 2048;
	// begin inline asm
	ld.global.nc.u32 %r152, [%rd70];
	// end inline asm
	mov.b32 	%f176, %r152;
	add.f32 	%f177, %f175, %f176;
	add.s64 	%rd71, %rd69, 4096;
	// begin inline asm
	ld.global.nc.u32 %r153, [%rd71];
	// end inline asm
	mov.b32 	%f178, %r153;
	add.f32 	%f179, %f177, %f178;
	add.s64 	%rd72, %rd69, 6144;
	// begin inline asm
	ld.global.nc.u32 %r154, [%rd72];
	// end inline asm
	mov.b32 	%f180, %r154;
	add.f32 	%f522, %f179, %f180;
	add.s32 	%r397, %r397, 2048;
	setp.lt.s32 	%p25, %r397, %r67;
	@%p25 bra 	$L__BB13_46;
$L__BB13_47:
	setp.lt.s32 	%p26, %r67, 512;
	@%p26 bra 	$L__BB13_52;
	// begin inline asm
	mov.u32 %r193, %laneid;
	// end inline asm
	mov.b32 	%r195, %f522;
	mov.b32 	%r196, 1;
	mov.b32 	%r217, 31;
	mov.b32 	%r218, -1;
	// begin inline asm
	shfl.sync.down.b32 %r194, %r195, %r196, %r217, %r218;
	// end inline asm
	setp.gt.s32 	%p50, %r193, 30;
	mov.b32 	%f239, %r194;
	add.f32 	%f240, %f522, %f239;
	selp.f32 	%f241, %f522, %f240, %p50;
	mov.b32 	%r200, %f241;
	mov.b32 	%r201, 2;
	// begin inline asm
	shfl.sync.down.b32 %r199, %r200, %r201, %r217, %r218;
	// end inline asm
	setp.gt.s32 	%p51, %r193, 29;
	mov.b32 	%f242, %r199;
	add.f32 	%f243, %f241, %f242;
	selp.f32 	%f244, %f241, %f243, %p51;
	mov.b32 	%r205, %f244;
	mov.b32 	%r206, 4;
	// begin inline asm
	shfl.sync.down.b32 %r204, %r205, %r206, %r217, %r218;
	// end inline asm
	setp.gt.s32 	%p52, %r193, 27;
	mov.b32 	%f245, %r204;
	add.f32 	%f246, %f244, %f245;
	selp.f32 	%f247, %f244, %f246, %p52;
	mov.b32 	%r210, %f247;
	mov.b32 	%r211, 8;
	// begin inline asm
	shfl.sync.down.b32 %r209, %r210, %r211, %r217, %r218;
	// end inline asm
	setp.gt.s32 	%p53, %r193, 23;
	mov.b32 	%f248, %r209;
	add.f32 	%f249, %f247, %f248;
	selp.f32 	%f250, %f247, %f249, %p53;
	mov.b32 	%r215, %f250;
	mov.b32 	%r216, 16;
	// begin inline asm
	shfl.sync.down.b32 %r214, %r215, %r216, %r217, %r218;
	// end inline asm
	setp.gt.s32 	%p54, %r193, 15;
	mov.b32 	%f251, %r214;
	add.f32 	%f38, %f250, %f251;
	selp.f32 	%f530, %f250, %f38, %p54;
	setp.ne.s32 	%p55, %r193, 0;
	@%p55 bra 	$L__BB13_50;
	shr.u32 	%r219, %r34, 3;
	and.b32  	%r220, %r219, 124;
	mov.u32 	%r221, _ZZN3cub18CUB_300001_SM_10006detail6reduce28DeviceReduceSingleTileKernelINS2_10policy_hubIfjN4cuda3std3__44plusIfEEE10Policy1000EPfSC_iS9_ffNS7_10__identityEEEvT0_T1_T2_T3_T4_T6_E12temp_storage;
	add.s32 	%r222, %r221, %r220;
	st.shared.f32 	[%r222+16], %f38;
$L__BB13_50:
	bar.sync 	0;
	setp.ne.s32 	%p56, %r34, 0;
	@%p56 bra 	$L__BB13_72;
	ld.shared.f32 	%f252, [_ZZN3cub18CUB_300001_SM_10006detail6reduce28DeviceReduceSingleTileKernelINS2_10policy_hubIfjN4cuda3std3__44plusIfEEE10Policy1000EPfSC_iS9_ffNS7_10__identityEEEvT0_T1_T2_T3_T4_T6_E12temp_storage+20];
	add.f32 	%f253, %f530, %f252;
	ld.shared.f32 	%f254, [_ZZN3cub18CUB_300001_SM_10006detail6reduce28DeviceReduceSingleTileKernelINS2_10policy_hubIfjN4cuda3std3__44plusIfEEE10Policy1000EPfSC_iS9_ffNS7_10__identityEEEvT0_T1_T2_T3_T4_T6_E12temp_storage+24];
	add.f32 	%f255, %f253, %f254;
	ld.shared.f32 	%f256, [_ZZN3cub18CUB_300001_SM_10006detail6reduce28DeviceReduceSingleTileKernelINS2_10policy_hubIfjN4cuda3std3__44plusIfEEE10Policy1000EPfSC_iS9_ffNS7_10__identityEEEvT0_T1_T2_T3_T4_T6_E12temp_storage+28];
	add.f32 	%f257, %f255, %f256;
	ld.shared.f32 	%f258, [_ZZN3cub18CUB_300001_SM_10006detail6reduce28DeviceReduceSingleTileKernelINS2_10policy_hubIfjN4cuda3std3__44plusIfEEE10Policy1000EPfSC_iS9_ffNS7_10__identityEEEvT0_T1_T2_T3_T4_T6_E12temp_storage+32];
	add.f32 	%f259, %f257, %f258;
	ld.shared.f32 	%f260, [_ZZN3cub18CUB_300001_SM_10006detail6reduce28DeviceReduceSingleTileKernelINS2_10policy_hubIfjN4cuda3std3__44plusIfEEE10Policy1000EPfSC_iS9_ffNS7_10__identityEEEvT0_T1_T2_T3_T4_T6_E12temp_storage+36];
	add.f32 	%f261, %f259, %f260;
	ld.shared.f32 	%f262, [_ZZN3cub18CUB_300001_SM_10006detail6reduce28DeviceReduceSingleTileKernelINS2_10policy_hubIfjN4cuda3std3__44plusIfEEE10Policy1000EPfSC_iS9_ffNS7_10__identityEEEvT0_T1_T2_T3_T4_T6_E12temp_storage+40];
	add.f32 	%f263, %f261, %f262;
	ld.shared.f32 	%f264, [_ZZN3cub18CUB_300001_SM_10006detail6reduce28DeviceReduceSingleTileKernelINS2_10policy_hubIfjN4cuda3std3__44plusIfEEE10Policy1000EPfSC_iS9_ffNS7_10__identityEEEvT0_T1_T2_T3_T4_T6_E12temp_storage+44];
	add.f32 	%f265, %f263, %f264;
	ld.shared.f32 	%f266, [_ZZN3cub18CUB_300001_SM_10006detail6reduce28DeviceReduceSingleTileKernelINS2_10policy_hubIfjN4cuda3std3__44plusIfEEE10Policy1000EPfSC_iS9_ffNS7_10__identityEEEvT0_T1_T2_T3_T4_T6_E12temp_storage+48];
	add.f32 	%f267, %f265, %f266;
	ld.shared.f32 	%f268, [_ZZN3cub18CUB_300001_SM_10006detail6reduce28DeviceReduceSingleTileKernelINS2_10policy_hubIfjN4cuda3std3__44plusIfEEE10Policy1000EPfSC_iS9_ffNS7_10__identityEEEvT0_T1_T2_T3_T4_T6_E12temp_storage+52];
	add.f32 	%f269, %f267, %f268;
	ld.shared.f32 	%f270, [_ZZN3cub18CUB_300001_SM_10006detail6reduce28DeviceReduceSingleTileKernelINS2_10policy_hubIfjN4cuda3std3__44plusIfEEE10Policy1000EPfSC_iS9_ffNS7_10__identityEEEvT0_T1_T2_T3_T4_T6_E12temp_storage+56];
	add.f32 	%f271, %f269, %f270;
	ld.shared.f32 	%f272, [_ZZN3cub18CUB_300001_SM_10006detail6reduce28DeviceReduceSingleTileKernelINS2_10policy_hubIfjN4cuda3std3__44plusIfEEE10Policy1000EPfSC_iS9_ffNS7_10__identityEEEvT0_T1_T2_T3_T4_T6_E12temp_storage+60];
	add.f32 	%f273, %f271, %f272;
	ld.shared.f32 	%f274, [_ZZN3cub18CUB_300001_SM_10006detail6reduce28DeviceReduceSingleTileKernelINS2_10policy_hubIfjN4cuda3std3__44plusIfEEE10Policy1000EPfSC_iS9_ffNS7_10__identityEEEvT0_T1_T2_T3_T4_T6_E12temp_storage+64];
	add.f32 	%f275, %f273, %f274;
	ld.shared.f32 	%f276, [_ZZN3cub18CUB_300001_SM_10006detail6reduce28DeviceReduceSingleTileKernelINS2_10policy_hubIfjN4cuda3std3__44plusIfEEE10Policy1000EPfSC_iS9_ffNS7_10__identityEEEvT0_T1_T2_T3_T4_T6_E12temp_storage+68];
	add.f32 	%f277, %f275, %f276;
	ld.shared.f32 	%f278, [_ZZN3cub18CUB_300001_SM_10006detail6reduce28DeviceReduceSingleTileKernelINS2_10policy_hubIfjN4cuda3std3__44plusIfEEE10Policy1000EPfSC_iS9_ffNS7_10__identityEEEvT0_T1_T2_T3_T4_T6_E12temp_storage+72];
	add.f32 	%f279, %f277, %f278;
	ld.shared.f32 	%f280, [_ZZN3cub18CUB_300001_SM_10006detail6reduce28DeviceReduceSingleTileKernelINS2_10policy_hubIfjN4cuda3std3__44plusIfEEE10Policy1000EPfSC_iS9_ffNS7_10__identityEEEvT0_T1_T2_T3_T4_T6_E12temp_storage+76];
	add.f32 	%f530, %f279, %f280;
	bra.uni 	$L__BB13_72;
$L__BB13_52:
	// begin inline asm
	mov.u32 %r155, %laneid;
	// end inline asm
	and.b32  	%r181, %r34, 992;
	add.s32 	%r182, %r181, 32;
	setp.gt.s32 	%p27, %r182, %r67;
	not.b32 	%r183, %r181;
	add.s32 	%r184, %r67, %r183;
	selp.b32 	%r179, %r184, 31, %p27;
	mov.b32 	%r157, %f522;
	mov.b32 	%r158, 1;
	mov.b32 	%r180, -1;
	// begin inline asm
	shfl.sync.down.b32 %r156, %r157, %r158, %r179, %r180;
	// end inline asm
	setp.lt.s32 	%p28, %r155, %r179;
	mov.b32 	%f181, %r156;
	add.f32 	%f182, %f522, %f181;
	selp.f32 	%f183, %f182, %f522, %p28;
	mov.b32 	%r162, %f183;
	mov.b32 	%r163, 2;
	// begin inline asm
	shfl.sync.down.b32 %r161, %r162, %r163, %r179, %r180;
	// end inline asm
	add.s32 	%r185, %r155, 2;
	setp.gt.s32 	%p29, %r185, %r179;
	mov.b32 	%f184, %r161;
	add.f32 	%f185, %f183, %f184;
	selp.f32 	%f186, %f183, %f185, %p29;
	mov.b32 	%r167, %f186;
	mov.b32 	%r168, 4;
	// begin inline asm
	shfl.sync.down.b32 %r166, %r167, %r168, %r179, %r180;
	// end inline asm
	add.s32 	%r186, %r155, 4;
	setp.gt.s32 	%p30, %r186, %r179;
	mov.b32 	%f187, %r166;
	add.f32 	%f188, %f186, %f187;
	selp.f32 	%f189, %f186, %f188, %p30;
	mov.b32 	%r172, %f189;
	mov.b32 	%r173, 8;
	// begin inline asm
	shfl.sync.down.b32 %r171, %r172, %r173, %r179, %r180;
	// end inline asm
	add.s32 	%r187, %r155, 8;
	setp.gt.s32 	%p31, %r187, %r179;
	mov.b32 	%f190, %r171;
	add.f32 	%f191, %f189, %f190;
	selp.f32 	%f192, %f189, %f191, %p31;
	mov.b32 	%r177, %f192;
	mov.b32 	%r178, 16;
	// begin inline asm
	shfl.sync.down.b32 %r176, %r177, %r178, %r179, %r180;
	// end inline asm
	add.s32 	%r188, %r155, 16;
	setp.gt.s32 	%p32, %r188, %r179;
	mov.b32 	%f193, %r176;
	add.f32 	%f194, %f192, %f193;
	selp.f32 	%f530, %f192, %f194, %p32;
	setp.ne.s32 	%p33, %r155, 0;
	@%p33 bra 	$L__BB13_54;
	shr.u32 	%r189, %r34, 3;
	and.b32  	%r190, %r189, 124;
	mov.u32 	%r191, _ZZN3cub18CUB_300001_SM_10006detail6reduce28DeviceReduceSingleTileKernelINS2_10policy_hubIfjN4cuda3std3__44plusIfEEE10Policy1000EPfSC_iS9_ffNS7_10__identityEEEvT0_T1_T2_T3_T4_T6_E12temp_storage;
	add.s32 	%r192, %r191, %r190;
	st.shared.f32 	[%r192+16], %f530;
$L__BB13_54:
	bar.sync 	0;
	setp.ne.s32 	%p34, %r34, 0;
	@%p34 bra 	$L__BB13_72;
	setp.gt.s32 	%p35, %r67, 32;
	ld.shared.f32 	%f195, [_ZZN3cub18CUB_300001_SM_10006detail6reduce28DeviceReduceSingleTileKernelINS2_10policy_hubIfjN4cuda3std3__44plusIfEEE10Policy1000EPfSC_iS9_ffNS7_10__identityEEEvT0_T1_T2_T3_T4_T6_E12temp_storage+20];
	add.f32 	%f196, %f530, %f195;
	selp.f32 	%f197, %f196, %f530, %p35;
	setp.gt.s32 	%p36, %r67, 64;
	ld.shared.f32 	%f198, [_ZZN3cub18CUB_300001_SM_10006detail6reduce28DeviceReduceSingleTileKernelINS2_10policy_hubIfjN4cuda3std3__44plusIfEEE10Policy1000EPfSC_iS9_ffNS7_10__identityEEEvT0_T1_T2_T3_T4_T6_E12temp_storage+24];
	add.f32 	%f199, %f198, %f197;
	selp.f32 	%f200, %f199, %f197, %p36;
	setp.gt.s32 	%p37, %r67, 96;
	ld.shared.f32 	%f201, [_ZZN3cub18CUB_300001_SM_10006detail6reduce28DeviceReduceSingleTileKernelINS2_10policy_hubIfjN4cuda3std3__44plusIfEEE10Policy1000EPfSC_iS9_ffNS7_10__identityEEEvT0_T1_T2_T3_T4_T6_E12temp_storage+28];
	add.f32 	%f202, %f201, %f200;
	selp.f32 	%f203, %f202, %f200, %p37;
	setp.gt.s32 	%p38, %r67, 128;
	ld.shared.f32 	%f204, [_ZZN3cub18CUB_300001_SM_10006detail6reduce28DeviceReduceSingleTileKernelINS2_10policy_hubIfjN4cuda3std3__44plusIfEEE10Policy1000EPfSC_iS9_ffNS7_10__identityEEEvT0_T1_T2_T3_T4_T6_E12temp_storage+32];
	add.f32 	%f205, %f204, %f203;
	selp.f32 	%f206, %f205, %f203, %p38;
	setp.gt.s32 	%p39, %r67, 160;
	ld.shared.f32 	%f207, [_ZZN3cub18CUB_300001_SM_10006detail6reduce28DeviceReduceSingleTileKernelINS2_10policy_hubIfjN4cuda3std3__44plusIfEEE10Policy1000EPfSC_iS9_ffNS7_10__identityEEEvT0_T1_T2_T3_T4_T6_E12temp_storage+36];
	add.f32 	%f208, %f207, %f206;
	selp.f32 	%f209, %f208, %f206, %p39;
	setp.gt.s32 	%p40, %r67, 192;
	ld.shared.f32 	%f210, [_ZZN3cub18CUB_300001_SM_10006detail6reduce28DeviceReduceSingleTileKernelINS2_10policy_hubIfjN4cuda3std3__44plusIfEEE10Policy1000EPfSC_iS9_ffNS7_10__identityEEEvT0_T1_T2_T3_T4_T6_E12temp_storage+40];
	add.f32 	%f211, %f210, %f209;
	selp.f32 	%f212, %f211, %f209, %p40;
	setp.gt.s32 	%p41, %r67, 224;
	ld.shared.f32 	%f213, [_ZZN3cub18CUB_300001_SM_10006detail6reduce28DeviceReduceSingleTileKernelINS2_10policy_hubIfjN4cuda3std3__44plusIfEEE10Policy1000EPfSC_iS9_ffNS7_10__identityEEEvT0_T1_T2_T3_T4_T6_E12temp_storage+44];
	add.f32 	%f214, %f213, %f212;
	selp.f32 	%f215, %f214, %f212, %p41;
	setp.gt.s32 	%p42, %r67, 256;
	ld.shared.f32 	%f216, [_ZZN3cub18CUB_300001_SM_10006detail6reduce28DeviceReduceSingleTileKernelINS2_10policy_hubIfjN4cuda3std3__44plusIfEEE10Policy1000EPfSC_iS9_ffNS7_10__identityEEEvT0_T1_T2_T3_T4_T6_E12temp_storage+48];
	add.f32 	%f217, %f216, %f215;
	selp.f32 	%f218, %f217, %f215, %p42;
	setp.gt.s32 	%p43, %r67, 288;
	ld.shared.f32 	%f219, [_ZZN3cub18CUB_300001_SM_10006detail6reduce28DeviceReduceSingleTileKernelINS2_10policy_hubIfjN4cuda3std3__44plusIfEEE10Policy1000EPfSC_iS9_ffNS7_10__identityEEEvT0_T1_T2_T3_T4_T6_E12temp_storage+52];
	add.f32 	%f220, %f219, %f218;
	selp.f32 	%f221, %f220, %f218, %p43;
	setp.gt.s32 	%p44, %r67, 320;
	ld.shared.f32 	%f222, [_ZZN3cub18CUB_300001_SM_10006detail6reduce28DeviceReduceSingleTileKernelINS2_10policy_hubIfjN4cuda3std3__44plusIfEEE10Policy1000EPfSC_iS9_ffNS7_10__identityEEEvT0_T1_T2_T3_T4_T6_E12temp_storage+56];
	add.f32 	%f223, %f222, %f221;
	selp.f32 	%f224, %f223, %f221, %p44;
	setp.gt.s32 	%p45, %r67, 352;
	ld.shared.f32 	%f225, [_ZZN3cub18CUB_300001_SM_10006detail6reduce28DeviceReduceSingleTileKernelINS2_10policy_hubIfjN4cuda3std3__44plusIfEEE10Policy1000EPfSC_iS9_ffNS7_10__identityEEEvT0_T1_T2_T3_T4_T6_E12temp_storage+60];
	add.f32 	%f226, %f225, %f224;
	selp.f32 	%f227, %f226, %f224, %p45;
	setp.gt.s32 	%p46, %r67, 384;
	ld.shared.f32 	%f228, [_ZZN3cub18CUB_300001_SM_10006detail6reduce28DeviceReduceSingleTileKernelINS2_10policy_hubIfjN4cuda3std3__44plusIfEEE10Policy1000EPfSC_iS9_ffNS7_10__identityEEEvT0_T1_T2_T3_T4_T6_E12temp_storage+64];
	add.f32 	%f229, %f228, %f227;
	selp.f32 	%f230, %f229, %f227, %p46;
	setp.gt.s32 	%p47, %r67, 416;
	ld.shared.f32 	%f231, [_ZZN3cub18CUB_300001_SM_10006detail6reduce28DeviceReduceSingleTileKernelINS2_10policy_hubIfjN4cuda3std3__44plusIfEEE10Policy1000EPfSC_iS9_ffNS7_10__identityEEEvT0_T1_T2_T3_T4_T6_E12temp_storage+68];
	add.f32 	%f232, %f231, %f230;
	selp.f32 	%f233, %f232, %f230, %p47;
	setp.gt.s32 	%p48, %r67, 448;
	ld.shared.f32 	%f234, [_ZZN3cub18CUB_300001_SM_10006detail6reduce28DeviceReduceSingleTileKernelINS2_10policy_hubIfjN4cuda3std3__44plusIfEEE10Policy1000EPfSC_iS9_ffNS7_10__identityEEEvT0_T1_T2_T3_T4_T6_E12temp_storage+72];
	add.f32 	%f235, %f234, %f233;
	selp.f32 	%f236, %f235, %f233, %p48;
	setp.gt.s32 	%p49, %r67, 480;
	ld.shared.f32 	%f237, [_ZZN3cub18CUB_300001_SM_10006detail6reduce28DeviceReduceSingleTileKernelINS2_10policy_hubIfjN4cuda3std3__44plusIfEEE10Policy1000EPfSC_iS9_ffNS7_10__identityEEEvT0_T1_T2_T3_T4_T6_E12temp_storage+76];
	add.f32 	%f238, %f237, %f236;
	selp.f32 	%f530, %f238, %f236, %p49;
	bra.uni 	$L__BB13_72;
$L__BB13_56:
	mov.u32 	%r46, %tid.x;
	mul.wide.u32 	%rd35, %r46, 4;
	add.s64 	%rd19, %rd16, %rd35;
	// begin inline asm
	ld.global.nc.u32 %r68, [%rd19];
	// end inline asm
	mov.b32 	%f59, %r68;
	add.s64 	%rd20, %rd19, 2048;
	// begin inline asm
	ld.global.nc.u32 %r69, [%rd20];
	// end inline asm
	mov.b32 	%f60, %r69;
	add.s64 	%rd21, %rd19, 4096;
	// begin inline asm
	ld.global.nc.u32 %r70, [%rd21];
	// end inline asm
	mov.b32 	%f61, %r70;
	add.s64 	%rd22, %rd19, 6144;
	// begin inline asm
	ld.global.nc.u32 %r71, [%rd22];
	// end inline asm
	mov.b32 	%f62, %r71;
	add.s64 	%rd23, %rd19, 8192;
	// begin inline asm
	ld.global.nc.u32 %r72, [%rd23];
	// end inline asm
	mov.b32 	%f63, %r72;
	add.s64 	%rd24, %rd19, 10240;
	// begin inline asm
	ld.global.nc.u32 %r73, [%rd24];
	// end inline asm
	mov.b32 	%f64, %r73;
	add.s64 	%rd25, %rd19, 12288;
	// begin inline asm
	ld.global.nc.u32 %r74, [%rd25];
	// end inline asm
	mov.b32 	%f65, %r74;
	add.s64 	%rd26, %rd19, 14336;
	// begin inline asm
	ld.global.nc.u32 %r75, [%rd26];
	// end inline asm
	mov.b32 	%f66, %r75;
	add.s64 	%rd27, %rd19, 16384;
	// begin inline asm
	ld.global.nc.u32 %r76, [%rd27];
	// end inline asm
	mov.b32 	%f67, %r76;
	add.s64 	%rd28, %rd19, 18432;
	// begin inline asm
	ld.global.nc.u32 %r77, [%rd28];
	// end inline asm
	mov.b32 	%f68, %r77;
	add.s64 	%rd29, %rd19, 20480;
	// begin inline asm
	ld.global.nc.u32 %r78, [%rd29];
	// end inline asm
	mov.b32 	%f69, %r78;
	add.s64 	%rd30, %rd19, 22528;
	// begin inline asm
	ld.global.nc.u32 %r79, [%rd30];
	// end inline asm
	mov.b32 	%f70, %r79;
	add.s64 	%rd31, %rd19, 24576;
	// begin inline asm
	ld.global.nc.u32 %r80, [%rd31];
	// end inline asm
	mov.b32 	%f71, %r80;
	add.s64 	%rd32, %rd19, 26624;
	// begin inline asm
	ld.global.nc.u32 %r81, [%rd32];
	// end inline asm
	mov.b32 	%f72, %r81;
	add.s64 	%rd33, %rd19, 28672;
	// begin inline asm
	ld.global.nc.u32 %r82, [%rd33];
	// end inline asm
	mov.b32 	%f73, %r82;
	add.s64 	%rd34, %rd19, 30720;
	// begin inline asm
	ld.global.nc.u32 %r83, [%rd34];
	// end inline asm
	mov.b32 	%f74, %r83;
	add.f32 	%f75, %f59, %f60;
	add.f32 	%f76, %f61, %f62;
	add.f32 	%f77, %f63, %f64;
	add.f32 	%f78, %f65, %f66;
	add.f32 	%f79, %f67, %f68;
	add.f32 	%f80, %f69, %f70;
	add.f32 	%f81, %f71, %f72;
	add.f32 	%f82, %f73, %f74;
	add.f32 	%f83, %f75, %f76;
	add.f32 	%f84, %f77, %f78;
	add.f32 	%f85, %f79, %f80;
	add.f32 	%f86, %f81, %f82;
	add.f32 	%f87, %f83, %f84;
	add.f32 	%f88, %f85, %f86;
	add.f32 	%f529, %f87, %f88;
	setp.lt.u32 	%p4, %r67, 16384;
	mov.b32 	%r400, 8192;
	@%p4 bra 	$L__BB13_60;
	add.s32 	%r47, %r67, -8192;
	mov.b32 	%r400, 8192;
$L__BB13_58:
	mul.wide.s32 	%rd52, %r400, 4;
	add.s64 	%rd36, %rd19, %rd52;
	// begin inline asm
	ld.global.nc.u32 %r86, [%rd36];
	// end inline asm
	mov.b32 	%f89, %r86;
	add.s64 	%rd37, %rd36, 2048;
	// begin inline asm
	ld.global.nc.u32 %r87, [%rd37];
	// end inline asm
	mov.b32 	%f90, %r87;
	add.s64 	%rd38, %rd36, 4096;
	// begin inline asm
	ld.global.nc.u32 %r88, [%rd38];
	// end inline asm
	mov.b32 	%f91, %r88;
	add.s64 	%rd39, %rd36, 6144;
	// begin inline asm
	ld.global.nc.u32 %r89, [%rd39];
	// end inline asm
	mov.b32 	%f92, %r89;
	add.s64 	%rd40, %rd36, 8192;
	// begin inline asm
	ld.global.nc.u32 %r90, [%rd40];
	// end inline asm
	mov.b32 	%f93, %r90;
	add.s64 	%rd41, %rd36, 10240;
	// begin inline asm
	ld.global.nc.u32 %r91, [%rd41];
	// end inline asm
	mov.b32 	%f94, %r91;
	add.s64 	%rd42, %rd36, 12288;
	// begin inline asm
	ld.global.nc.u32 %r92, [%rd42];
	// end inline asm
	mov.b32 	%f95, %r92;
	add.s64 	%rd43, %rd36, 14336;
	// begin inline asm
	ld.global.nc.u32 %r93, [%rd43];
	// end inline asm
	mov.b32 	%f96, %r93;
	add.s64 	%rd44, %rd36, 16384;
	// begin inline asm
	ld.global.nc.u32 %r94, [%rd44];
	// end inline asm
	mov.b32 	%f97, %r94;
	add.s64 	%rd45, %rd36, 18432;
	// begin inline asm
	ld.global.nc.u32 %r95, [%rd45];
	// end inline asm
	mov.b32 	%f98, %r95;
	add.s64 	%rd46, %rd36, 20480;
	// begin inline asm
	ld.global.nc.u32 %r96, [%rd46];
	// end inline asm
	mov.b32 	%f99, %r96;
	add.s64 	%rd47, %rd36, 22528;
	// begin inline asm
	ld.global.nc.u32 %r97, [%rd47];
	// end inline asm
	mov.b32 	%f100, %r97;
	add.s64 	%rd48, %rd36, 24576;
	// begin inline asm
	ld.global.nc.u32 %r98, [%rd48];
	// end inline asm
	mov.b32 	%f101, %r98;
	add.s64 	%rd49, %rd36, 26624;
	// begin inline asm
	ld.global.nc.u32 %r99, [%rd49];
	// end inline asm
	mov.b32 	%f102, %r99;
	add.s64 	%rd50, %rd36, 28672;
	// begin inline asm
	ld.global.nc.u32 %r100, [%rd50];
	// end inline asm
	mov.b32 	%f103, %r100;
	add.s64 	%rd51, %rd36, 30720;
	// begin inline asm
	ld.global.nc.u32 %r101, [%rd51];
	// end inline asm
	mov.b32 	%f104, %r101;
	add.f32 	%f105, %f529, %f89;
	add.f32 	%f106, %f90, %f91;
	add.f32 	%f107, %f92, %f93;
	add.f32 	%f108, %f94, %f95;
	add.f32 	%f109, %f96, %f97;
	add.f32 	%f110, %f98, %f99;
	add.f32 	%f111, %f100, %f101;
	add.f32 	%f112, %f102, %f103;
	add.f32 	%f113, %f105, %f106;
	add.f32 	%f114, %f107, %f108;
	add.f32 	%f115, %f109, %f110;
	add.f32 	%f116, %f111, %f112;
	add.f32 	%f117, %f113, %f114;
	add.f32 	%f118, %f115, %f116;
	add.f32 	%f119, %f117, %f118;
	add.f32 	%f529, %f119, %f104;
	sub.s32 	%r102, %r67, %r400;
	setp.lt.s32 	%p5, %r102, 8192;
	@%p5 bra 	$L__BB13_68;
	add.s32 	%r400, %r400, 8192;
	setp.le.s32 	%p6, %r400, %r47;
	@%p6 bra 	$L__BB13_58;
$L__BB13_60:
	setp.le.s32 	%p7, %r67, %r400;
	@%p7 bra 	$L__BB13_68;
	sub.s32 	%r51, %r67, %r400;
	setp.ge.s32 	%p8, %r46, %r51;
	@%p8 bra 	$L__BB13_68;
	not.b32 	%r103, %r46;
	add.s32 	%r104, %r67, %r103;
	sub.s32 	%r52, %r104, %r400;
	and.b32  	%r105, %r52, 1536;
	setp.eq.s32 	%p9, %r105, 1536;
	mov.u32 	%r404, %r46;
	@%p9 bra 	$L__BB13_65;
	add.s32 	%r402, %r46, %r400;
	shr.u32 	%r106, %r52, 9;
	add.s32 	%r107, %r106, 1;
	and.b32  	%r108, %r107, 3;
	neg.s32 	%r401, %r108;
	mov.u32 	%r404, %r46;
$L__BB13_64:
	.pragma "nounroll";
	mul.wide.u32 	%rd54, %r402, 4;
	add.s64 	%rd53, %rd16, %rd54;
	// begin inline asm
	ld.global.nc.u32 %r109, [%rd53];
	// end inline asm
	mov.b32 	%f121, %r109;
	add.f32 	%f529, %f529, %f121;
	add.s32 	%r404, %r404, 512;
	add.s32 	%r402, %r402, 512;
	add.s32 	%r401, %r401, 1;
	setp.ne.s32 	%p10, %r401, 0;
	@%p10 bra 	$L__BB13_64;
$L__BB13_65:
	setp.lt.u32 	%p11, %r52, 1536;
	@%p11 bra 	$L__BB13_68;
	cvt.u64.u32 	%rd55, %r404;
	cvt.u64.u32 	%rd56, %r400;
	add.s64 	%rd57, %rd55, %rd56;
	shl.b64 	%rd58, %rd57, 2;
	add.s64 	%rd59, %rd58, %rd16;
	add.s64 	%rd132, %rd59, 4096;
	add.s32 	%r405, %r404, %r400;
$L__BB13_67:
	mul.wide.u32 	%rd64, %r405, 4;
	add.s64 	%rd60, %rd16, %rd64;
	// begin inline asm
	ld.global.nc.u32 %r110, [%rd60];
	// end inline asm
	mov.b32 	%f122, %r110;
	add.f32 	%f123, %f529, %f122;
	add.s64 	%rd61, %rd132, -2048;
	// begin inline asm
	ld.global.nc.u32 %r111, [%rd61];
	// end inline asm
	mov.b32 	%f124, %r111;
	add.f32 	%f125, %f123, %f124;
	// begin inline asm
	ld.global.nc.u32 %r112, [%rd132];
	// end inline asm
	mov.b32 	%f126, %r112;
	add.f32 	%f127, %f125, %f126;
	add.s64 	%rd63, %rd132, 2048;
	// begin inline asm
	ld.global.nc.u32 %r113, [%rd63];
	// end inline asm
	mov.b32 	%f128, %r113;
	add.f32 	%f529, %f127, %f128;
	add.s32 	%r404, %r404, 2048;
	add.s64 	%rd132, %rd132, 8192;
	add.s32 	%r405, %r405, 2048;
	setp.lt.s32 	%p12, %r404, %r51;
	@%p12 bra 	$L__BB13_67;
$L__BB13_68:
	// begin inline asm
	mov.u32 %r114, %laneid;
	// end inline asm
	mov.b32 	%r116, %f529;
	mov.b32 	%r117, 1;
	mov.b32 	%r138, 31;
	mov.b32 	%r139, -1;
	// begin inline asm
	shfl.sync.down.b32 %r115, %r116, %r117, %r138, %r139;
	// end inline asm
	setp.gt.s32 	%p13, %r114, 30;
	mov.b32 	%f129, %r115;
	add.f32 	%f130, %f529, %f129;
	selp.f32 	%f131, %f529, %f130, %p13;
	mov.b32 	%r121, %f131;
	mov.b32 	%r122, 2;
	// begin inline asm
	shfl.sync.down.b32 %r120, %r121, %r122, %r138, %r139;
	// end inline asm
	setp.gt.s32 	%p14, %r114, 29;
	mov.b32 	%f132, %r120;
	add.f32 	%f133, %f131, %f132;
	selp.f32 	%f134, %f131, %f133, %p14;
	mov.b32 	%r126, %f134;
	mov.b32 	%r127, 4;
	// begin inline asm
	shfl.sync.down.b32 %r125, %r126, %r127, %r138, %r139;
	// end inline asm
	setp.gt.s32 	%p15, %r114, 27;
	mov.b32 	%f135, %r125;
	add.f32 	%f136, %f134, %f135;
	selp.f32 	%f137, %f134, %f136, %p15;
	mov.b32 	%r131, %f137;
	mov.b32 	%r132, 8;
	// begin inline asm
	shfl.sync.down.b32 %r130, %r131, %r132, %r138, %r139;
	// end inline asm
	setp.gt.s32 	%p16, %r114, 23;
	mov.b32 	%f138, %r130;
	add.f32 	%f139, %f137, %f138;
	selp.f32 	%f140, %f137, %f139, %p16;
	mov.b32 	%r136, %f140;
	mov.b32 	%r137, 16;
	// begin inline asm
	shfl.sync.down.b32 %r135, %r136, %r137, %r138, %r139;
	// end inline asm
	setp.gt.s32 	%p17, %r114, 15;
	mov.b32 	%f141, %r135;
	add.f32 	%f54, %f140, %f141;
	selp.f32 	%f530, %f140, %f54, %p17;
	setp.ne.s32 	%p18, %r114, 0;
	@%p18 bra 	$L__BB13_70;
	shr.u32 	%r140, %r46, 3;
	and.b32  	%r141, %r140, 124;
	mov.u32 	%r142, _ZZN3cub18CUB_300001_SM_10006detail6reduce28DeviceReduceSingleTileKernelINS2_10policy_hubIfjN4cuda3std3__44plusIfEEE10Policy1000EPfSC_iS9_ffNS7_10__identityEEEvT0_T1_T2_T3_T4_T6_E12temp_storage;
	add.s32 	%r143, %r142, %r141;
	st.shared.f32 	[%r143+16], %f54;
$L__BB13_70:
	bar.sync 	0;
	setp.ne.s32 	%p19, %r46, 0;
	@%p19 bra 	$L__BB13_72;
	ld.shared.f32 	%f142, [_ZZN3cub18CUB_300001_SM_10006detail6reduce28DeviceReduceSingleTileKernelINS2_10policy_hubIfjN4cuda3std3__44plusIfEEE10Policy1000EPfSC_iS9_ffNS7_10__identityEEEvT0_T1_T2_T3_T4_T6_E12temp_storage+20];
	add.f32 	%f143, %f530, %f142;
	ld.shared.f32 	%f144, [_ZZN3cub18CUB_300001_SM_10006detail6reduce28DeviceReduceSingleTileKernelINS2_10policy_hubIfjN4cuda3std3__44plusIfEEE10Policy1000EPfSC_iS9_ffNS7_10__identityEEEvT0_T1_T2_T3_T4_T6_E12temp_storage+24];
	add.f32 	%f145, %f143, %f144;
	ld.shared.f32 	%f146, [_ZZN3cub18CUB_300001_SM_10006detail6reduce28DeviceReduceSingleTileKernelINS2_10policy_hubIfjN4cuda3std3__44plusIfEEE10Policy1000EPfSC_iS9_ffNS7_10__identityEEEvT0_T1_T2_T3_T4_T6_E12temp_storage+28];
	add.f32 	%f147, %f145, %f146;
	ld.shared.f32 	%f148, [_ZZN3cub18CUB_300001_SM_10006detail6reduce28DeviceReduceSingleTileKernelINS2_10policy_hubIfjN4cuda3std3__44plusIfEEE10Policy1000EPfSC_iS9_ffNS7_10__identityEEEvT0_T1_T2_T3_T4_T6_E12temp_storage+32];
	add.f32 	%f149, %f147, %f148;
	ld.shared.f32 	%f150, [_ZZN3cub18CUB_300001_SM_10006detail6reduce28DeviceReduceSingleTileKernelINS2_10policy_hubIfjN4cuda3std3__44plusIfEEE10Policy1000EPfSC_iS9_ffNS7_10__identityEEEvT0_T1_T2_T3_T4_T6_E12temp_storage+36];
	add.f32 	%f151, %f149, %f150;
	ld.shared.f32 	%f152, [_ZZN3cub18CUB_300001_SM_10006detail6reduce28DeviceReduceSingleTileKernelINS2_10policy_hubIfjN4cuda3std3__44plusIfEEE10Policy1000EPfSC_iS9_ffNS7_10__identityEEEvT0_T1_T2_T3_T4_T6_E12temp_storage+40];
	add.f32 	%f153, %f151, %f152;
	ld.shared.f32 	%f154, [_ZZN3cub18CUB_300001_SM_10006detail6reduce28DeviceReduceSingleTileKernelINS2_10policy_hubIfjN4cuda3std3__44plusIfEEE10Policy1000EPfSC_iS9_ffNS7_10__identityEEEvT0_T1_T2_T3_T4_T6_E12temp_storage+44];
	add.f32 	%f155, %f153, %f154;
	ld.shared.f32 	%f156, [_ZZN3cub18CUB_300001_SM_10006detail6reduce28DeviceReduceSingleTileKernelINS2_10policy_hubIfjN4cuda3std3__44plusIfEEE10Policy1000EPfSC_iS9_ffNS7_10__identityEEEvT0_T1_T2_T3_T4_T6_E12temp_storage+48];
	add.f32 	%f157, %f155, %f156;
	ld.shared.f32 	%f158, [_ZZN3cub18CUB_300001_SM_10006detail6reduce28DeviceReduceSingleTileKernelINS2_10policy_hubIfjN4cuda3std3__44plusIfEEE10Policy1000EPfSC_iS9_ffNS7_10__identityEEEvT0_T1_T2_T3_T4_T6_E12temp_storage+52];
	add.f32 	%f159, %f157, %f158;
	ld.shared.f32 	%f160, [_ZZN3cub18CUB_300001_SM_10006detail6reduce28DeviceReduceSingleTileKernelINS2_10policy_hubIfjN4cuda3std3__44plusIfEEE10Policy1000EPfSC_iS9_ffNS7_10__identityEEEvT0_T1_T2_T3_T4_T6_E12temp_storage+56];
	add.f32 	%f161, %f159, %f160;
	ld.shared.f32 	%f162, [_ZZN3cub18CUB_300001_SM_10006detail6reduce28DeviceReduceSingleTileKernelINS2_10policy_hubIfjN4cuda3std3__44plusIfEEE10Policy1000EPfSC_iS9_ffNS7_10__identityEEEvT0_T1_T2_T3_T4_T6_E12temp_storage+60];
	add.f32 	%f163, %f161, %f162;
	ld.shared.f32 	%f164, [_ZZN3cub18CUB_300001_SM_10006detail6reduce28DeviceReduceSingleTileKernelINS2_10policy_hubIfjN4cuda3std3__44plusIfEEE10Policy1000EPfSC_iS9_ffNS7_10__identityEEEvT0_T1_T2_T3_T4_T6_E12temp_storage+64];
	add.f32 	%f165, %f163, %f164;
	ld.shared.f32 	%f166, [_ZZN3cub18CUB_300001_SM_10006detail6reduce28DeviceReduceSingleTileKernelINS2_10policy_hubIfjN4cuda3std3__44plusIfEEE10Policy1000EPfSC_iS9_ffNS7_10__identityEEEvT0_T1_T2_T3_T4_T6_E12temp_storage+68];
	add.f32 	%f167, %f165, %f166;
	ld.shared.f32 	%f168, [_ZZN3cub18CUB_300001_SM_10006detail6reduce28DeviceReduceSingleTileKernelINS2_10policy_hubIfjN4cuda3std3__44plusIfEEE10Policy1000EPfSC_iS9_ffNS7_10__identityEEEvT0_T1_T2_T3_T4_T6_E12temp_storage+72];
	add.f32 	%f169, %f167, %f168;
	ld.shared.f32 	%f170, [_ZZN3cub18CUB_300001_SM_10006detail6reduce28DeviceReduceSingleTileKernelINS2_10policy_hubIfjN4cuda3std3__44plusIfEEE10Policy1000EPfSC_iS9_ffNS7_10__identityEEEvT0_T1_T2_T3_T4_T6_E12temp_storage+76];
	add.f32 	%f530, %f169, %f170;
$L__BB13_72:
	mov.u32 	%r379, %tid.x;
	setp.ne.s32 	%p111, %r379, 0;
	@%p111 bra 	$L__BB13_74;
	add.f32 	%f503, %f58, %f530;
	st.global.f32 	[%rd1], %f503;
$L__BB13_74:
	ret;

}
	// .globl	_ZN3cub18CUB_300001_SM_10006detail6reduce28DeviceReduceSingleTileKernelINS2_10policy_hubIfyN4cuda3std3__44plusIfEEE10Policy1000EN6thrust24THRUST_300001_SM_1000_NS6detail15normal_iteratorINSD_10device_ptrIfEEEEPfyS9_ff6squareIfEEEvT0_T1_T2_T3_T4_T6_
.visible .entry _ZN3cub18CUB_300001_SM_10006detail6reduce28DeviceReduceSingleTileKernelINS2_10policy_hubIfyN4cuda3std3__44plusIfEEE10Policy1000EN6thrust24THRUST_300001_SM_1000_NS6detail15normal_iteratorINSD_10device_ptrIfEEEEPfyS9_ff6squareIfEEEvT0_T1_T2_T3_T4_T6_(
	.param .align 8 .b8 _ZN3cub18CUB_300001_SM_10006detail6reduce28DeviceReduceSingleTileKernelINS2_10policy_hubIfyN4cuda3std3__44plusIfEEE10Policy1000EN6thrust24THRUST_300001_SM_1000_NS6detail15normal_iteratorINSD_10device_ptrIfEEEEPfyS9_ff6squareIfEEEvT0_T1_T2_T3_T4_T6__param_0[8],
	.param .u64 .ptr .align 1 _ZN3cub18CUB_300001_SM_10006detail6reduce28DeviceReduceSingleTileKernelINS2_10policy_hubIfyN4cuda3std3__44plusIfEEE10Policy1000EN6thrust24THRUST_300001_SM_1000_NS6detail15normal_iteratorINSD_10device_ptrIfEEEEPfyS9_ff6squareIfEEEvT0_T1_T2_T3_T4_T6__param_1,
	.param .u64 _ZN3cub18CUB_300001_SM_10006detail6reduce28DeviceReduceSingleTileKernelINS2_10policy_hubIfyN4cuda3std3__44plusIfEEE10Policy1000EN6thrust24THRUST_300001_SM_1000_NS6detail15normal_iteratorINSD_10device_ptrIfEEEEPfyS9_ff6squareIfEEEvT0_T1_T2_T3_T4_T6__param_2,
	.param .align 1 .b8 _ZN3cub18CUB_300001_SM_10006detail6reduce28DeviceReduceSingleTileKernelINS2_10policy_hubIfyN4cuda3std3__44plusIfEEE10Policy1000EN6thrust24THRUST_300001_SM_1000_NS6detail15normal_iteratorINSD_10device_ptrIfEEEEPfyS9_ff6squareIfEEEvT0_T1_T2_T3_T4_T6__param_3[1],
	.param .f32 _ZN3cub18CUB_300001_SM_10006detail6reduce28DeviceReduceSingleTileKernelINS2_10policy_hubIfyN4cuda3std3__44plusIfEEE10Policy1000EN6thrust24THRUST_300001_SM_1000_NS6detail15normal_iteratorINSD_10device_ptrIfEEEEPfyS9_ff6squareIfEEEvT0_T1_T2_T3_T4_T6__param_4,
	.param .align 1 .b8 _ZN3cub18CUB_300001_SM_10006detail6reduce28DeviceReduceSingleTileKernelINS2_10policy_hubIfyN4cuda3std3__44plusIfEEE10Policy1000EN6thrust24THRUST_300001_SM_1000_NS6detail15normal_iteratorINSD_10device_ptrIfEEEEPfyS9_ff6squareIfEEEvT0_T1_T2_T3_T4_T6__param_5[1]
)
.maxntid 256
.minnctapersm 1
{
	.reg .pred 	%p<59>;
	.reg .b32 	%r<171>;
	.reg .b32 	%f<344>;
	.reg .b64 	%rd<56>;
	// demoted variable
	.shared .align 4 .b8 _ZZN3cub18CUB_300001_SM_10006detail6reduce28DeviceReduceSingleTileKernelINS2_10policy_hubIfyN4cuda3std3__44plusIfEEE10Policy1000EN6thrust24THRUST_300001_SM_1000_NS6detail15normal_iteratorINSD_10device_ptrIfEEEEPfyS9_ff6squareIfEEEvT0_T1_T2_T3_T4_T6_E12temp_storage[44];
	ld.param.u64 	%rd18, [_ZN3cub18CUB_300001_SM_10006detail6reduce28DeviceReduceSingleTileKernelINS2_10policy_hubIfyN4cuda3std3__44plusIfEEE10Policy1000EN6thrust24THRUST_300001_SM_1000_NS6detail15normal_iteratorINSD_10device_ptrIfEEEEPfyS9_ff6squareIfEEEvT0_T1_T2_T3_T4_T6__param_0];
	ld.param.u64 	%rd20, [_ZN3cub18CUB_300001_SM_10006detail6reduce28DeviceReduceSingleTileKernelINS2_10policy_hubIfyN4cuda3std3__44plusIfEEE10Policy1000EN6thrust24THRUST_300001_SM_1000_NS6detail15normal_iteratorINSD_10device_ptrIfEEEEPfyS9_ff6squareIfEEEvT0_T1_T2_T3_T4_T6__param_1];
	ld.param.u64 	%rd19, [_ZN3cub18CUB_300001_SM_10006detail6reduce28DeviceReduceSingleTileKernelINS2_10policy_hubIfyN4cuda3std3__44plusIfEEE10Policy1000EN6thrust24THRUST_300001_SM_1000_NS6detail15normal_iteratorINSD_10device_ptrIfEEEEPfyS9_ff6squareIfEEEvT0_T1_T2_T3_T4_T6__param_2];
	ld.param.f32 	%f42, [_ZN3cub18CUB_300001_SM_10006detail6reduce28DeviceReduceSingleTileKernelINS2_10policy_hubIfyN4cuda3std3__44plusIfEEE10Policy1000EN6thrust24THRUST_300001_SM_1000_NS6detail15normal_iteratorINSD_10device_ptrIfEEEEPfyS9_ff6squareIfEEEvT0_T1_T2_T3_T4_T6__param_4];
	cvta.to.global.u64 	%rd1, %rd20;
	setp.ne.s64 	%p1, %rd19, 0;
	@%p1 bra 	$L__BB14_3;
	mov.u32 	%r156, %tid.x;
	setp.ne.s32 	%p58, %r156, 0;
	@%p58 bra 	$L__BB14_51;
	st.global.f32 	[%rd1], %f42;
	bra.uni 	$L__BB14_51;
$L__BB14_3:
	cvta.to.global.u64 	%rd2, %rd18;
	setp.gt.u64 	%p2, %rd19, 4095;
	@%p2 bra 	$L__BB14_28;
	cvt.u32.u64 	%r1, %rd19;
	mov.u32 	%r2, %tid.x;
	setp.ge.u32 	%p24, %r2, %r1;
	mov.f32 	%f331, 0f00000000;
	mov.u32 	%r160, %r2;
	@%p24 bra 	$L__BB14_6;
	mul.wide.u32 	%rd41, %r2, 4;
	add.s64 	%rd42, %rd2, %rd41;
	ld.global.f32 	%f203, [%rd42];
	mul.f32 	%f331, %f203, %f203;
	add.s32 	%r160, %r2, 256;
$L__BB14_6:
	setp.ge.u32 	%p25, %r160, %r1;
	@%p25 bra 	$L__BB14_19;
	not.b32 	%r83, %r160;
	add.s32 	%r84, %r83, %r1;
	shr.u32 	%r85, %r84, 8;
	add.s32 	%r5, %r85, 1;
	and.b32  	%r6, %r5, 15;
	setp.lt.u32 	%p26, %r84, 3840;
	@%p26 bra 	$L__BB14_10;
	and.b32  	%r86, %r5, 33554416;
	neg.s32 	%r158, %r86;
	mul.wide.u32 	%rd43, %r160, 4;
	add.s64 	%rd44, %rd43, %rd2;
	add.s64 	%rd51, %rd44, 8192;
$L__BB14_9:
	.pragma "nounroll";
	ld.global.f32 	%f205, [%rd51+-8192];
	fma.rn.f32 	%f206, %f205, %f205, %f331;
	ld.global.f32 	%f207, [%rd51+-7168];
	fma.rn.f32 	%f208, %f207, %f207, %f206;
	ld.global.f32 	%f209, [%rd51+-6144];
	fma.rn.f32 	%f210, %f209, %f209, %f208;
	ld.global.f32 	%f211, [%rd51+-5120];
	fma.rn.f32 	%f212, %f211, %f211, %f210;
	ld.global.f32 	%f213, [%rd51+-4096];
	fma.rn.f32 	%f214, %f213, %f213, %f212;
	ld.global.f32 	%f215, [%rd51+-3072];
	fma.rn.f32 	%f216, %f215, %f215, %f214;
	ld.global.f32 	%f217, [%rd51+-2048];
	fma.rn.f32 	%f218, %f217, %f217, %f216;
	ld.global.f32 	%f219, [%rd51+-1024];
	fma.rn.f32 	%f220, %f219, %f219, %f218;
	ld.global.f32 	%f221, [%rd51];
	fma.rn.f32 	%f222, %f221, %f221, %f220;
	ld.global.f32 	%f223, [%rd51+1024];
	fma.rn.f32 	%f224, %f223, %f223, %f222;
	ld.global.f32 	%f225, [%rd51+2048];
	fma.rn.f32 	%f226, %f225, %f225, %f224;
	ld.global.f32 	%f227, [%rd51+3072];
	fma.rn.f32 	%f228, %f227, %f227, %f226;
	ld.global.f32 	%f229, [%rd51+4096];
	fma.rn.f32 	%f230, %f229, %f229, %f228;
	ld.global.f32 	%f231, [%rd51+5120];
	fma.rn.f32 	%f232, %f231, %f231, %f230;
	ld.global.f32 	%f233, [%rd51+6144];
	fma.rn.f32 	%f234, %f233, %f233, %f232;
	ld.global.f32 	%f235, [%rd51+7168];
	fma.rn.f32 	%f331, %f235, %f235, %f234;
	add.s32 	%r160, %r160, 4096;
	add.s32 	%r158, %r158, 16;
	add.s64 	%rd51, %rd51, 16384;
	setp.ne.s32 	%p27, %r158, 0;
	@%p27 bra 	$L__BB14_9;
$L__BB14_10:
	setp.eq.s32 	%p28, %r6, 0;
	@%p28 bra 	$L__BB14_19;
	and.b32  	%r13, %r5, 7;
	setp.lt.u32 	%p29, %r6, 8;
	@%p29 bra 	$L__BB14_13;
	mul.wide.s32 	%rd45, %r160, 4;
	add.s64 	%rd46, %rd2, %rd45;
	ld.global.f32 	%f237, [%rd46];
	fma.rn.f32 	%f238, %f237, %f237, %f331;
	ld.global.f32 	%f239, [%rd46+1024];
	fma.rn.f32 	%f240, %f239, %f239, %f238;
	ld.global.f32 	%f241, [%rd46+2048];
	fma.rn.f32 	%f242, %f241, %f241, %f240;
	ld.global.f32 	%f243, [%rd46+3072];
	fma.rn.f32 	%f244, %f243, %f243, %f242;
	ld.global.f32 	%f245, [%rd46+4096];
	fma.rn.f32 	%f246, %f245, %f245, %f244;
	ld.global.f32 	%f247, [%rd46+5120];
	fma.rn.f32 	%f248, %f247, %f247, %f246;
	ld.global.f32 	%f249, [%rd46+6144];
	fma.rn.f32 	%f250, %f249, %f249, %f248;
	ld.global.f32 	%f251, [%rd46+7168];
	fma.rn.f32 	%f331, %f251, %f251, %f250;
	add.s32 	%r160, %r160, 2048;
$L__BB14_13:
	setp.eq.s32 	%p30, %r13, 0;
	@%p30 bra 	$L__BB14_19;
	and.b32  	%r16, %r5, 3;
	setp.lt.u32 	%p31, %r13, 4;
	@%p31 bra 	$L__BB14_16;
	mul.wide.s32 	%rd47, %r160, 4;
	add.s64 	%rd48, %rd2, %rd47;
	ld.global.f32 	%f253, [%rd48];
	fma.rn.f32 	%f254, %f253, %f253, %f331;
	ld.global.f32 	%f255, [%rd48+1024];
	fma.rn.f32 	%f256, %f255, %f255, %f254;
	ld.global.f32 	%f257, [%rd48+2048];
	fma.rn.f32 	%f258, %f257, %f257, %f256;
	ld.global.f32 	%f259, [%rd48+3072];
	fma.rn.f32 	%f331, %f259, %f259, %f258;
	add.s32 	%r160, %r160, 1024;
$L__BB14_16:
	setp.eq.s32 	%p32, %r16, 0;
	@%p32 bra 	$L__BB14_19;
	neg.s32 	%r163, %r16;
$L__BB14_18:
	.pragma "nounroll";
	mul.wide.s32 	%rd49, %r160, 4;
	add.s64 	%rd50, %rd2, %rd49;
	ld.global.f32 	%f260, [%rd50];
	fma.rn.f32 	%f331, %f260, %f260, %f331;
	add.s32 	%r160, %r160, 256;
	add.s32 	%r163, %r163, 1;
	setp.ne.s32 	%p33, %r163, 0;
	@%p33 bra 	$L__BB14_18;
$L__BB14_19:
	setp.lt.u64 	%p34, %rd19, 256;
	@%p34 bra 	$L__BB14_24;
	// begin inline asm
	mov.u32 %r125, %laneid;
	// end inline asm
	mov.b32 	%r127, %f331;
	mov.b32 	%r128, 1;
	mov.b32 	%r149, 31;
	mov.b32 	%r150, -1;
	// begin inline asm
	shfl.sync.down.b32 %r126, %r127, %r128, %r149, %r150;
	// end inline asm
	setp.gt.s32 	%p50, %r125, 30;
	mov.b32 	%f295, %r126;
	add.f32 	%f296, %f331, %f295;
	selp.f32 	%f297, %f331, %f296, %p50;
	mov.b32 	%r132, %f297;
	mov.b32 	%r133, 2;
	// begin inline asm
	shfl.sync.down.b32 %r131, %r132, %r133, %r149, %r150;
	// end inline asm
	setp.gt.s32 	%p51, %r125, 29;
	mov.b32 	%f298, %r131;
	add.f32 	%f299, %f297, %f298;
	selp.f32 	%f300, %f297, %f299, %p51;
	mov.b32 	%r137, %f300;
	mov.b32 	%r138, 4;
	// begin inline asm
	shfl.sync.down.b32 %r136, %r137, %r138, %r149, %r150;
	// end inline asm
	setp.gt.s32 	%p52, %r125, 27;
	mov.b32 	%f301, %r136;
	add.f32 	%f302, %f300, %f301;
	selp.f32 	%f303, %f300, %f302, %p52;
	mov.b32 	%r142, %f303;
	mov.b32 	%r143, 8;
	// begin inline asm
	shfl.sync.down.b32 %r141, %r142, %r143, %r149, %r150;
	// end inline asm
	setp.gt.s32 	%p53, %r125, 23;
	mov.b32 	%f304, %r141;
	add.f32 	%f305, %f303, %f304;
	selp.f32 	%f306, %f303, %f305, %p53;
	mov.b32 	%r147, %f306;
	mov.b32 	%r148, 16;
	// begin inline asm
	shfl.sync.down.b32 %r146, %r147, %r148, %r149, %r150;
	// end inline asm
	setp.gt.s32 	%p54, %r125, 15;
	mov.b32 	%f307, %r146;
	add.f32 	%f16, %f306, %f307;
	selp.f32 	%f343, %f306, %f16, %p54;
	setp.ne.s32 	%p55, %r125, 0;
	@%p55 bra 	$L__BB14_22;
	shr.u32 	%r151, %r2, 3;
	and.b32  	%r152, %r151, 124;
	mov.u32 	%r153, _ZZN3cub18CUB_300001_SM_10006detail6reduce28DeviceReduceSingleTileKernelINS2_10policy_hubIfyN4cuda3std3__44plusIfEEE10Policy1000EN6thrust24THRUST_300001_SM_1000_NS6detail15normal_iteratorINSD_10device_ptrIfEEEEPfyS9_ff6squareIfEEEvT0_T1_T2_T3_T4_T6_E12temp_storage;
	add.s32 	%r154, %r153, %r152;
	st.shared.f32 	[%r154+8], %f16;
$L__BB14_22:
	bar.sync 	0;
	setp.ne.s32 	%p56, %r2, 0;
	@%p56 bra 	$L__BB14_49;
	ld.shared.f32 	%f308, [_ZZN3cub18CUB_300001_SM_10006detail6reduce28DeviceReduceSingleTileKernelINS2_10policy_hubIfyN4cuda3std3__44plusIfEEE10Policy1000EN6thrust24THRUST_300001_SM_1000_NS6detail15normal_iteratorINSD_10device_ptrIfEEEEPfyS9_ff6squareIfEEEvT0_T1_T2_T3_T4_T6_E12temp_storage+12];
	add.f32 	%f309, %f343, %f308;
	ld.shared.f32 	%f310, [_ZZN3cub18CUB_300001_SM_10006detail6reduce28DeviceReduceSingleTileKernelINS2_10policy_hubIfyN4cuda3std3__44plusIfEEE10Policy1000EN6thrust24THRUST_300001_SM_1000_NS6detail15normal_iteratorINSD_10device_ptrIfEEEEPfyS9_ff6squareIfEEEvT0_T1_T2_T3_T4_T6_E12temp_storage+16];
	add.f32 	%f311, %f309, %f310;
	ld.shared.f32 	%f312, [_ZZN3cub18CUB_300001_SM_10006detail6reduce28DeviceReduceSingleTileKernelINS2_10policy_hubIfyN4cuda3std3__44plusIfEEE10Policy1000EN6thrust24THRUST_300001_SM_1000_NS6detail15normal_iteratorINSD_10device_ptrIfEEEEPfyS9_ff6squareIfEEEvT0_T1_T2_T3_T4_T6_E12temp_storage+20];
	add.f32 	%f313, %f311, %f312;
	ld.shared.f32 	%f314, [_ZZN3cub18CUB_300001_SM_10006detail6reduce28DeviceReduceSingleTileKernelINS2_10policy_hubIfyN4cuda3std3__44plusIfEEE10Policy1000EN6thrust24THRUST_300001_SM_1000_NS6detail15normal_iteratorINSD_10device_ptrIfEEEEPfyS9_ff6squareIfEEEvT0_T1_T2_T3_T4_T6_E12temp_storage+24];
	add.f32 	%f315, %f313, %f314;
	ld.shared.f32 	%f316, [_ZZN3cub18CUB_300001_SM_10006detail6reduce28DeviceReduceSingleTileKernelINS2_10policy_hubIfyN4cuda3std3__44plusIfEEE10Policy1000EN6thrust24THRUST_300001_SM_1000_NS6detail15normal_iteratorINSD_10device_ptrIfEEEEPfyS9_ff6squareIfEEEvT0_T1_T2_T3_T4_T6_E12temp_storage+28];
	add.f32 	%f317, %f315, %f316;
	ld.shared.f32 	%f318, [_ZZN3cub18CUB_300001_SM_10006detail6reduce28DeviceReduceSingleTileKernelINS2_10policy_hubIfyN4cuda3std3__44plusIfEEE10Policy1000EN6thrust24THRUST_300001_SM_1000_NS6detail15normal_iteratorINSD_10device_ptrIfEEEEPfyS9_ff6squareIfEEEvT0_T1_T2_T3_T4_T6_E12temp_storage+32];
	add.f32 	%f319, %f317, %f318;
	ld.shared.f32 	%f320, [_ZZN3cub18CUB_300001_SM_10006detail6reduce28DeviceReduceSingleTileKernelINS2_10policy_hubIfyN4cuda3std3__44plusIfEEE10Policy1000EN6thrust24THRUST_300001_SM_1000_NS6detail15normal_iteratorINSD_10device_ptrIfEEEEPfyS9_ff6squareIfEEEvT0_T1_T2_T3_T4_T6_E12temp_storage+36];
	add.f32 	%f343, %f319, %f320;
	bra.uni 	$L__BB14_49;
$L__BB14_24:
	// begin inline asm
	mov.u32 %r87, %laneid;
	// end inline asm
	and.b32  	%r113, %r2, 992;
	add.s32 	%r114, %r113, 32;
	setp.gt.u32 	%p35, %r114, %r1;
	not.b32 	%r115, %r113;
	add.s32 	%r116, %r1, %r115;
	selp.b32 	%r111, %r116, 31, %p35;
	mov.b32 	%r89, %f331;
	mov.b32 	%r90, 1;
	mov.b32 	%r112, -1;
	// begin inline asm
	shfl.sync.down.b32 %r88, %r89, %r90, %r111, %r112;
	// end inline asm
	setp.lt.s32 	%p36, %r87, %r111;
	mov.b32 	%f261, %r88;
	add.f32 	%f262, %f331, %f261;
	selp.f32 	%f263, %f262, %f331, %p36;
	mov.b32 	%r94, %f263;
	mov.b32 	%r95, 2;
	// begin inline asm
	shfl.sync.down.b32 %r93, %r94, %r95, %r111, %r112;
	// end inline asm
	add.s32 	%r117, %r87, 2;
	setp.gt.s32 	%p37, %r117, %r111;
	mov.b32 	%f264, %r93;
	add.f32 	%f265, %f263, %f264;
	selp.f32 	%f266, %f263, %f265, %p37;
	mov.b32 	%r99, %f266;
	mov.b32 	%r100, 4;
	// begin inline asm
	shfl.sync.down.b32 %r98, %r99, %r100, %r111, %r112;
	// end inline asm
	add.s32 	%r118, %r87, 4;
	setp.gt.s32 	%p38, %r118, %r111;
	mov.b32 	%f267, %r98;
	add.f32 	%f268, %f266, %f267;
	selp.f32 	%f269, %f266, %f268, %p38;
	mov.b32 	%r104, %f269;
	mov.b32 	%r105, 8;
	// begin inline asm
	shfl.sync.down.b32 %r103, %r104, %r105, %r111, %r112;
	// end inline asm
	add.s32 	%r119, %r87, 8;
	setp.gt.s32 	%p39, %r119, %r111;
	mov.b32 	%f270, %r103;
	add.f32 	%f271, %f269, %f270;
	selp.f32 	%f272, %f269, %f271, %p39;
	mov.b32 	%r109, %f272;
	mov.b32 	%r110, 16;
	// begin inline asm
	shfl.sync.down.b32 %r108, %r109, %r110, %r111, %r112;
	// end inline asm
	add.s32 	%r120, %r87, 16;
	setp.gt.s32 	%p40, %r120, %r111;
	mov.b32 	%f273, %r108;
	add.f32 	%f274, %f272, %f273;
	selp.f32 	%f343, %f272, %f274, %p40;
	setp.ne.s32 	%p41, %r87, 0;
	@%p41 bra 	$L__BB14_26;
	shr.u32 	%r121, %r2, 3;
	and.b32  	%r122, %r121, 124;
	mov.u32 	%r123, _ZZN3cub18CUB_300001_SM_10006detail6reduce28DeviceReduceSingleTileKernelINS2_10policy_hubIfyN4cuda3std3__44plusIfEEE10Policy1000EN6thrust24THRUST_300001_SM_1000_NS6detail15normal_iteratorINSD_10device_ptrIfEEEEPfyS9_ff6squareIfEEEvT0_T1_T2_T3_T4_T6_E12temp_storage;
	add.s32 	%r124, %r123, %r122;
	st.shared.f32 	[%r124+8], %f343;
$L__BB14_26:
	bar.sync 	0;
	setp.ne.s32 	%p42, %r2, 0;
	@%p42 bra 	$L__BB14_49;
	setp.gt.u64 	%p43, %rd19, 32;
	ld.shared.f32 	%f275, [_ZZN3cub18CUB_300001_SM_10006detail6reduce28DeviceReduceSingleTileKernelINS2_10policy_hubIfyN4cuda3std3__44plusIfEEE10Policy1000EN6thrust24THRUST_300001_SM_1000_NS6detail15normal_iteratorINSD_10device_ptrIfEEEEPfyS9_ff6squareIfEEEvT0_T1_T2_T3_T4_T6_E12temp_storage+12];
	add.f32 	%f276, %f343, %f275;
	selp.f32 	%f277, %f276, %f343, %p43;
	setp.gt.u64 	%p44, %rd19, 64;
	ld.shared.f32 	%f278, [_ZZN3cub18CUB_300001_SM_10006detail6reduce28DeviceReduceSingleTileKernelINS2_10policy_hubIfyN4cuda3std3__44plusIfEEE10Policy1000EN6thrust24THRUST_300001_SM_1000_NS6detail15normal_iteratorINSD_10device_ptrIfEEEEPfyS9_ff6squareIfEEEvT0_T1_T2_T3_T4_T6_E12temp_storage+16];
	add.f32 	%f279, %f278, %f277;
	selp.f32 	%f280, %f279, %f277, %p44;
	setp.gt.u64 	%p45, %rd19, 96;
	ld.shared.f32 	%f281, [_ZZN3cub18CUB_300001_SM_10006detail6reduce28DeviceReduceSingleTileKernelINS2_10policy_hubIfyN4cuda3std3__44plusIfEEE10Policy1000EN6thrust24THRUST_300001_SM_1000_NS6detail15normal_iteratorINSD_10device_ptrIfEEEEPfyS9_ff6squareIfEEEvT0_T1_T2_T3_T4_T6_E12temp_storage+20];
	add.f32 	%f282, %f281, %f280;
	selp.f32 	%f283, %f282, %f280, %p45;
	setp.gt.u64 	%p46, %rd19, 128;
	ld.shared.f32 	%f284, [_ZZN3cub18CUB_300001_SM_10006detail6reduce28DeviceReduceSingleTileKernelINS2_10policy_hubIfyN4cuda3std3__44plusIfEEE10Policy1000EN6thrust24THRUST_300001_SM_1000_NS6detail15normal_iteratorINSD_10device_ptrIfEEEEPfyS9_ff6squareIfEEEvT0_T1_T2_T3_T4_T6_E12temp_storage+24];
	add.f32 	%f285, %f284, %f283;
	selp.f32 	%f286, %f285, %f283, %p46;
	setp.gt.u64 	%p47, %rd19, 160;
	ld.shared.f32 	%f287, [_ZZN3cub18CUB_300001_SM_10006detail6reduce28DeviceReduceSingleTileKernelINS2_10policy_hubIfyN4cuda3std3__44plusIfEEE10Policy1000EN6thrust24THRUST_300001_SM_1000_NS6detail15normal_iteratorINSD_10device_ptrIfEEEEPfyS9_ff6squareIfEEEvT0_T1_T2_T3_T4_T6_E12temp_storage+28];
	add.f32 	%f288, %f287, %f286;
	selp.f32 	%f289, %f288, %f286, %p47;
	setp.gt.u64 	%p48, %rd19, 192;
	ld.shared.f32 	%f290, [_ZZN3cub18CUB_300001_SM_10006detail6reduce28DeviceReduceSingleTileKernelINS2_10policy_hubIfyN4cuda3std3__44plusIfEEE10Policy1000EN6thrust24THRUST_300001_SM_1000_NS6detail15normal_iteratorINSD_10device_ptrIfEEEEPfyS9_ff6squareIfEEEvT0_T1_T2_T3_T4_T6_E12temp_storage+32];
	add.f32 	%f291, %f290, %f289;
	selp.f32 	%f292, %f291, %f289, %p48;
	setp.gt.u64 	%p49, %rd19, 224;
	ld.shared.f32 	%f293, [_ZZN3cub18CUB_300001_SM_10006detail6reduce28DeviceReduceSingleTileKernelINS2_10policy_hubIfyN4cuda3std3__44plusIfEEE10Policy1000EN6thrust24THRUST_300001_SM_1000_NS6detail15normal_iteratorINSD_10device_ptrIfEEEEPfyS9_ff6squareIfEEEvT0_T1_T2_T3_T4_T6_E12temp_storage+36];
	add.f32 	%f294, %f293, %f292;
	selp.f32 	%f343, %f294, %f292, %p49;
	bra.uni 	$L__BB14_49;
$L__BB14_28:
	mov.u32 	%r24, %tid.x;
	cvt.u64.u32 	%rd6, %r24;
	mul.wide.u32 	%rd22, %r24, 4;
	add.s64 	%rd7, %rd2, %rd22;
	ld.global.f32 	%f43, [%rd7];
	ld.global.f32 	%f44, [%rd7+1024];
	mul.f32 	%f45, %f44, %f44;
	ld.global.f32 	%f46, [%rd7+2048];
	ld.global.f32 	%f47, [%rd7+3072];
	mul.f32 	%f48, %f47, %f47;
	ld.global.f32 	%f49, [%rd7+4096];
	ld.global.f32 	%f50, [%rd7+5120];
	mul.f32 	%f51, %f50, %f50;
	ld.global.f32 	%f52, [%rd7+6144];
	ld.global.f32 	%f53, [%rd7+7168];
	mul.f32 	%f54, %f53, %f53;
	ld.global.f32 	%f55, [%rd7+8192];
	ld.global.f32 	%f56, [%rd7+9216];
	mul.f32 	%f57, %f56, %f56;
	ld.global.f32 	%f58, [%rd7+10240];
	ld.global.f32 	%f59, [%rd7+11264];
	mul.f32 	%f60, %f59, %f59;
	ld.global.f32 	%f61, [%rd7+12288];
	ld.global.f32 	%f62, [%rd7+13312];
	mul.f32 	%f63, %f62, %f62;
	ld.global.f32 	%f64, [%rd7+14336];
	ld.global.f32 	%f65, [%rd7+15360];
	mul.f32 	%f66, %f65, %f65;
	fma.rn.f32 	%f67, %f43, %f43, %f45;
	fma.rn.f32 	%f68, %f46, %f46, %f48;
	fma.rn.f32 	%f69, %f49, %f49, %f51;
	fma.rn.f32 	%f70, %f52, %f52, %f54;
	fma.rn.f32 	%f71, %f55, %f55, %f57;
	fma.rn.f32 	%f72, %f58, %f58, %f60;
	fma.rn.f32 	%f73, %f61, %f61, %f63;
	fma.rn.f32 	%f74, %f64, %f64, %f66;
	add.f32 	%f75, %f67, %f68;
	add.f32 	%f76, %f69, %f70;
	add.f32 	%f77, %f71, %f72;
	add.f32 	%f78, %f73, %f74;
	add.f32 	%f79, %f75, %f76;
	add.f32 	%f80, %f77, %f78;
	add.f32 	%f342, %f79, %f80;
	add.s64 	%rd8, %rd19, -4096;
	setp.lt.u64 	%p3, %rd8, 4096;
	mov.b64 	%rd53, 4096;
	@%p3 bra 	$L__BB14_32;
	mov.b64 	%rd53, 4096;
$L__BB14_30:
	shl.b64 	%rd24, %rd53, 2;
	add.s64 	%rd25, %rd7, %rd24;
	ld.global.f32 	%f81, [%rd25];
	ld.global.f32 	%f82, [%rd25+1024];
	ld.global.f32 	%f83, [%rd25+2048];
	mul.f32 	%f84, %f83, %f83;
	ld.global.f32 	%f85, [%rd25+3072];
	ld.global.f32 	%f86, [%rd25+4096];
	mul.f32 	%f87, %f86, %f86;
	ld.global.f32 	%f88, [%rd25+5120];
	ld.global.f32 	%f89, [%rd25+6144];
	mul.f32 	%f90, %f89, %f89;
	ld.global.f32 	%f91, [%rd25+7168];
	ld.global.f32 	%f92, [%rd25+8192];
	mul.f32 	%f93, %f92, %f92;
	ld.global.f32 	%f94, [%rd25+9216];
	ld.global.f32 	%f95, [%rd25+10240];
	mul.f32 	%f96, %f95, %f95;
	ld.global.f32 	%f97, [%rd25+11264];
	ld.global.f32 	%f98, [%rd25+12288];
	mul.f32 	%f99, %f98, %f98;
	ld.global.f32 	%f100, [%rd25+13312];
	ld.global.f32 	%f101, [%rd25+14336];
	mul.f32 	%f102, %f101, %f101;
	ld.global.f32 	%f103, [%rd25+15360];
	fma.rn.f32 	%f104, %f81, %f81, %f342;
	fma.rn.f32 	%f105, %f82, %f82, %f84;
	fma.rn.f32 	%f106, %f85, %f85, %f87;
	fma.rn.f32 	%f107, %f88, %f88, %f90;
	fma.rn.f32 	%f108, %f91, %f91, %f93;
	fma.rn.f32 	%f109, %f94, %f94, %f96;
	fma.rn.f32 	%f110, %f97, %f97, %f99;
	fma.rn.f32 	%f111, %f100, %f100, %f102;
	add.f32 	%f112, %f104, %f105;
	add.f32 	%f113, %f106, %f107;
	add.f32 	%f114, %f108, %f109;
	add.f32 	%f115, %f110, %f111;
	add.f32 	%f116, %f112, %f113;
	add.f32 	%f117, %f114, %f115;
	add.f32 	%f118, %f116, %f117;
	fma.rn.f32 	%f342, %f103, %f103, %f118;
	sub.s64 	%rd26, %rd19, %rd53;
	setp.lt.u64 	%p4, %rd26, 4096;
	@%p4 bra 	$L__BB14_45;
	add.s64 	%rd53, %rd53, 4096;
	setp.le.u64 	%p5, %rd53, %rd8;
	@%p5 bra 	$L__BB14_30;
$L__BB14_32:
	setp.le.u64 	%p6, %rd19, %rd53;
	cvt.u32.u64 	%r42, %rd53;
	cvt.u32.u64 	%r43, %rd19;
	sub.s32 	%r44, %r43, %r42;
	setp.ge.s32 	%p7, %r24, %r44;
	or.pred  	%p8, %p6, %p7;
	@%p8 bra 	$L__BB14_45;
	not.b32 	%r47, %r24;
	add.s32 	%r48, %r47, %r43;
	sub.s32 	%r50, %r48, %r42;
	shr.u32 	%r51, %r50, 8;
	add.s32 	%r25, %r51, 1;
	and.b32  	%r26, %r25, 15;
	setp.lt.u32 	%p9, %r50, 3840;
	mov.u32 	%r167, %r24;
	@%p9 bra 	$L__BB14_36;
	and.b32  	%r52, %r25, 33554416;
	neg.s32 	%r165, %r52;
	add.s64 	%rd27, %rd53, %rd6;
	shl.b64 	%rd28, %rd27, 2;
	add.s64 	%rd29, %rd28, %rd2;
	add.s64 	%rd54, %rd29, 8192;
	mov.u32 	%r167, %r24;
$L__BB14_35:
	.pragma "nounroll";
	ld.global.f32 	%f120, [%rd54+-8192];
	fma.rn.f32 	%f121, %f120, %f120, %f342;
	ld.global.f32 	%f122, [%rd54+-7168];
	fma.rn.f32 	%f123, %f122, %f122, %f121;
	ld.global.f32 	%f124, [%rd54+-6144];
	fma.rn.f32 	%f125, %f124, %f124, %f123;
	ld.global.f32 	%f126, [%rd54+-5120];
	fma.rn.f32 	%f127, %f126, %f126, %f125;
	ld.global.f32 	%f128, [%rd54+-4096];
	fma.rn.f32 	%f129, %f128, %f128, %f127;
	ld.global.f32 	%f130, [%rd54+-3072];
	fma.rn.f32 	%f131, %f130, %f130, %f129;
	ld.global.f32 	%f132, [%rd54+-2048];
	fma.rn.f32 	%f133, %f132, %f132, %f131;
	ld.global.f32 	%f134, [%rd54+-1024];
	fma.rn.f32 	%f135, %f134, %f134, %f133;
	ld.global.f32 	%f136, [%rd54];
	fma.rn.f32 	%f137, %f136, %f136, %f135;
	ld.global.f32 	%f138, [%rd54+1024];
	fma.rn.f32 	%f139, %f138, %f138, %f137;
	ld.global.f32 	%f140, [%rd54+2048];
	fma.rn.f32 	%f141, %f140, %f140, %f139;
	ld.global.f32 	%f142, [%rd54+3072];
	fma.rn.f32 	%f143, %f142, %f142, %f141;
	ld.global.f32 	%f144, [%rd54+4096];
	fma.rn.f32 	%f145, %f144, %f144, %f143;
	ld.global.f32 	%f146, [%rd54+5120];
	fma.rn.f32 	%f147, %f146, %f146, %f145;
	ld.global.f32 	%f148, [%rd54+6144];
	fma.rn.f32 	%f149, %f148, %f148, %f147;
	ld.global.f32 	%f150, [%rd54+7168];
	fma.rn.f32 	%f342, %f150, %f150, %f149;
	add.s32 	%r167, %r167, 4096;
	add.s32 	%r165, %r165, 16;
	add.s64 	%rd54, %rd54, 16384;
	setp.ne.s32 	%p10, %r165, 0;
	@%p10 bra 	$L__BB14_35;
$L__BB14_36:
	setp.eq.s32 	%p11, %r26, 0;
	@%p11 bra 	$L__BB14_45;
	and.b32  	%r33, %r25, 7;
	setp.lt.u32 	%p12, %r26, 8;
	@%p12 bra 	$L__BB14_39;
	cvt.u64.u32 	%rd30, %r167;
	add.s64 	%rd31, %rd53, %rd30;
	shl.b64 	%rd32, %rd31, 2;
	add.s64 	%rd33, %rd2, %rd32;
	ld.global.f32 	%f152, [%rd33];
	fma.rn.f32 	%f153, %f152, %f152, %f342;
	ld.global.f32 	%f154, [%rd33+1024];
	fma.rn.f32 	%f155, %f154, %f154, %f153;
	ld.global.f32 	%f156, [%rd33+2048];
	fma.rn.f32 	%f157, %f156, %f156, %f155;
	ld.global.f32 	%f158, [%rd33+3072];
	fma.rn.f32 	%f159, %f158, %f158, %f157;
	ld.global.f32 	%f160, [%rd33+4096];
	fma.rn.f32 	%f161, %f160, %f160, %f159;
	ld.global.f32 	%f162, [%rd33+5120];
	fma.rn.f32 	%f163, %f162, %f162, %f161;
	ld.global.f32 	%f164, [%rd33+6144];
	fma.rn.f32 	%f165, %f164, %f164, %f163;
	ld.global.f32 	%f166, [%rd33+7168];
	fma.rn.f32 	%f342, %f166, %f166, %f165;
	add.s32 	%r167, %r167, 2048;
$L__BB14_39:
	setp.eq.s32 	%p13, %r33, 0;
	@%p13 bra 	$L__BB14_45;
	and.b32  	%r36, %r25, 3;
	setp.lt.u32 	%p14, %r33, 4;
	@%p14 bra 	$L__BB14_42;
	cvt.u64.u32 	%rd34, %r167;
	add.s64 	%rd35, %rd53, %rd34;
	shl.b64 	%rd36, %rd35, 2;
	add.s64 	%rd37, %rd2, %rd36;
	ld.global.f32 	%f168, [%rd37];
	fma.rn.f32 	%f169, %f168, %f168, %f342;
	ld.global.f32 	%f170, [%rd37+1024];
	fma.rn.f32 	%f171, %f170, %f170, %f169;
	ld.global.f32 	%f172, [%rd37+2048];
	fma.rn.f32 	%f173, %f172, %f172, %f171;
	ld.global.f32 	%f174, [%rd37+3072];
	fma.rn.f32 	%f342, %f174, %f174, %f173;
	add.s32 	%r167, %r167, 1024;
$L__BB14_42:
	setp.eq.s32 	%p15, %r36, 0;
	@%p15 bra 	$L__BB14_45;
	cvt.u64.u32 	%rd38, %r167;
	add.s64 	%rd39, %rd53, %rd38;
	shl.b64 	%rd40, %rd39, 2;
	add.s64 	%rd55, %rd2, %rd40;
	neg.s32 	%r170, %r36;
$L__BB14_44:
	.pragma "nounroll";
	ld.global.f32 	%f175, [%rd55];
	fma.rn.f32 	%f342, %f175, %f175, %f342;
	add.s64 	%rd55, %rd55, 1024;
	add.s32 	%r170, %r170, 1;
	setp.ne.s32 	%p16, %r170, 0;
	@%p16 bra 	$L__BB14_44;
$L__BB14_45:
	// begin inline asm
	mov.u32 %r53, %laneid;
	// end inline asm
	mov.b32 	%r55, %f342;
	mov.b32 	%r56, 1;
	mov.b32 	%r77, 31;
	mov.b32 	%r78, -1;
	// begin inline asm
	shfl.sync.down.b32 %r54, %r55, %r56, %r77, %r78;
	// end inline asm
	setp.gt.s32 	%p17, %r53, 30;
	mov.b32 	%f176, %r54;
	add.f32 	%f177, %f342, %f176;
	selp.f32 	%f178, %f342, %f177, %p17;
	mov.b32 	%r60, %f178;
	mov.b32 	%r61, 2;
	// begin inline asm
	shfl.sync.down.b32 %r59, %r60, %r61, %r77, %r78;
	// end inline asm
	setp.gt.s32 	%p18, %r53, 29;
	mov.b32 	%f179, %r59;
	add.f32 	%f180, %f178, %f179;
	selp.f32 	%f181, %f178, %f180, %p18;
	mov.b32 	%r65, %f181;
	mov.b32 	%r66, 4;
	// begin inline asm
	shfl.sync.down.b32 %r64, %r65, %r66, %r77, %r78;
	// end inline asm
	setp.gt.s32 	%p19, %r53, 27;
	mov.b32 	%f182, %r64;
	add.f32 	%f183, %f181, %f182;
	selp.f32 	%f184, %f181, %f183, %p19;
	mov.b32 	%r70, %f184;
	mov.b32 	%r71, 8;
	// begin inline asm
	shfl.sync.down.b32 %r69, %r70, %r71, %r77, %r78;
	// end inline asm
	setp.gt.s32 	%p20, %r53, 23;
	mov.b32 	%f185, %r69;
	add.f32 	%f186, %f184, %f185;
	selp.f32 	%f187, %f184, %f186, %p20;
	mov.b32 	%r75, %f187;
	mov.b32 	%r76, 16;
	// begin inline asm
	shfl.sync.down.b32 %r74, %r75, %r76, %r77, %r78;
	// end inline asm
	setp.gt.s32 	%p21, %r53, 15;
	mov.b32 	%f188, %r74;
	add.f32 	%f38, %f187, %f188;
	selp.f32 	%f343, %f187, %f38, %p21;
	setp.ne.s32 	%p22, %r53, 0;
	@%p22 bra 	$L__BB14_47;
	shr.u32 	%r79, %r24, 3;
	and.b32  	%r80, %r79, 124;
	mov.u32 	%r81, _ZZN3cub18CUB_300001_SM_10006detail6reduce28DeviceReduceSingleTileKernelINS2_10policy_hubIfyN4cuda3std3__44plusIfEEE10Policy1000EN6thrust24THRUST_300001_SM_1000_NS6detail15normal_iteratorINSD_10device_ptrIfEEEEPfyS9_ff6squareIfEEEvT0_T1_T2_T3_T4_T6_E12temp_storage;
	add.s32 	%r82, %r81, %r80;
	st.shared.f32 	[%r82+8], %f38;
$L__BB14_47:
	bar.sync 	0;
	setp.ne.s32 	%p23, %r24, 0;
	@%p23 bra 	$L__BB14_49;
	ld.shared.f32 	%f189, [_ZZN3cub18CUB_300001_SM_10006detail6reduce28DeviceReduceSingleTileKernelINS2_10policy_hubIfyN4cuda3std3__44plusIfEEE10Policy1000EN6thrust24THRUST_300001_SM_1000_NS6detail15normal_iteratorINSD_10device_ptrIfEEEEPfyS9_ff6squareIfEEEvT0_T1_T2_T3_T4_T6_E12temp_storage+12];
	add.f32 	%f190, %f343, %f189;
	ld.shared.f32 	%f191, [_ZZN3cub18CUB_300001_SM_10006detail6reduce28DeviceReduceSingleTileKernelINS2_10policy_hubIfyN4cuda3std3__44plusIfEEE10Policy1000EN6thrust24THRUST_300001_SM_1000_NS6detail15normal_iteratorINSD_10device_ptrIfEEEEPfyS9_ff6squareIfEEEvT0_T1_T2_T3_T4_T6_E12temp_storage+16];
	add.f32 	%f192, %f190, %f191;
	ld.shared.f32 	%f193, [_ZZN3cub18CUB_300001_SM_10006detail6reduce28DeviceReduceSingleTileKernelINS2_10policy_hubIfyN4cuda3std3__44plusIfEEE10Policy1000EN6thrust24THRUST_300001_SM_1000_NS6detail15normal_iteratorINSD_10device_ptrIfEEEEPfyS9_ff6squareIfEEEvT0_T1_T2_T3_T4_T6_E12temp_storage+20];
	add.f32 	%f194, %f192, %f193;
	ld.shared.f32 	%f195, [_ZZN3cub18CUB_300001_SM_10006detail6reduce28DeviceReduceSingleTileKernelINS2_10policy_hubIfyN4cuda3std3__44plusIfEEE10Policy1000EN6thrust24THRUST_300001_SM_1000_NS6detail15normal_iteratorINSD_10device_ptrIfEEEEPfyS9_ff6squareIfEEEvT0_T1_T2_T3_T4_T6_E12temp_storage+24];
	add.f32 	%f196, %f194, %f195;
	ld.shared.f32 	%f197, [_ZZN3cub18CUB_300001_SM_10006detail6reduce28DeviceReduceSingleTileKernelINS2_10policy_hubIfyN4cuda3std3__44plusIfEEE10Policy1000EN6thrust24THRUST_300001_SM_1000_NS6detail15normal_iteratorINSD_10device_ptrIfEEEEPfyS9_ff6squareIfEEEvT0_T1_T2_T3_T4_T6_E12temp_storage+28];
	add.f32 	%f198, %f196, %f197;
	ld.shared.f32 	%f199, [_ZZN3cub18CUB_300001_SM_10006detail6reduce28DeviceReduceSingleTileKernelINS2_10policy_hubIfyN4cuda3std3__44plusIfEEE10Policy1000EN6thrust24THRUST_300001_SM_1000_NS6detail15normal_iteratorINSD_10device_ptrIfEEEEPfyS9_ff6squareIfEEEvT0_T1_T2_T3_T4_T6_E12temp_storage+32];
	add.f32 	%f200, %f198, %f199;
	ld.shared.f32 	%f201, [_ZZN3cub18CUB_300001_SM_10006detail6reduce28DeviceReduceSingleTileKernelINS2_10policy_hubIfyN4cuda3std3__44plusIfEEE10Policy1000EN6thrust24THRUST_300001_SM_1000_NS6detail15normal_iteratorINSD_10device_ptrIfEEEEPfyS9_ff6squareIfEEEvT0_T1_T2_T3_T4_T6_E12temp_storage+36];
	add.f32 	%f343, %f200, %f201;
$L__BB14_49:
	mov.u32 	%r155, %tid.x;
	setp.ne.s32 	%p57, %r155, 0;
	@%p57 bra 	$L__BB14_51;
	add.f32 	%f321, %f42, %f343;
	st.global.f32 	[%rd1], %f321;
$L__BB14_51:
	ret;

}
	// .globl	_ZN3cub18CUB_300001_SM_10006detail6reduce18DeviceReduceKernelINS2_10policy_hubIfyN4cuda3std3__44plusIfEEE10Policy1000EN6thrust24THRUST_300001_SM_1000_NS6detail15normal_iteratorINSD_10device_ptrIfEEEEyS9_f6squareIfEEEvT0_PT3_T1_NS0_13GridEvenShareISO_EET2_T4_
.visible .entry _ZN3cub18CUB_300001_SM_10006detail6reduce18DeviceReduceKernelINS2_10policy_hubIfyN4cuda3std3__44plusIfEEE10Policy1000EN6thrust24THRUST_300001_SM_1000_NS6detail15normal_iteratorINSD_10device_ptrIfEEEEyS9_f6squareIfEEEvT0_PT3_T1_NS0_13GridEvenShareISO_EET2_T4_(
	.param .align 8 .b8 _ZN3cub18CUB_300001_SM_10006detail6reduce18DeviceReduceKernelINS2_10policy_hubIfyN4cuda3std3__44plusIfEEE10Policy1000EN6thrust24THRUST_300001_SM_1000_NS6detail15normal_iteratorINSD_10device_ptrIfEEEEyS9_f6squareIfEEEvT0_PT3_T1_NS0_13GridEvenShareISO_EET2_T4__param_0[8],
	.param .u64 .ptr .align 1 _ZN3cub18CUB_300001_SM_10006detail6reduce18DeviceReduceKernelINS2_10policy_hubIfyN4cuda3std3__44plusIfEEE10Policy1000EN6thrust24THRUST_300001_SM_1000_NS6detail15normal_iteratorINSD_10device_ptrIfEEEEyS9_f6squareIfEEEvT0_PT3_T1_NS0_13GridEvenShareISO_EET2_T4__param_1,
	.param .u64 _ZN3cub18CUB_300001_SM_10006detail6reduce18DeviceReduceKernelINS2_10policy_hubIfyN4cuda3std3__44plusIfEEE10Policy1000EN6thrust24THRUST_300001_SM_1000_NS6detail15normal_iteratorINSD_10device_ptrIfEEEEyS9_f6squareIfEEEvT0_PT3_T1_NS0_13GridEvenShareISO_EET2_T4__param_2,
	.param .align 8 .b8 _ZN3cub18CUB_300001_SM_10006detail6reduce18DeviceReduceKernelINS2_10policy_hubIfyN4cuda3std3__44plusIfEEE10Policy1000EN6thrust24THRUST_300001_SM_1000_NS6detail15normal_iteratorINSD_10device_ptrIfEEEEyS9_f6squareIfEEEvT0_PT3_T1_NS0_13GridEvenShareISO_EET2_T4__param_3[72],
	.param .align 1 .b8 _ZN3cub18CUB_300001_SM_10006detail6reduce18DeviceReduceKernelINS2_10policy_hubIfyN4cuda3std3__44plusIfEEE10Policy1000EN6thrust24THRUST_300001_SM_1000_NS6detail15normal_iteratorINSD_10device_ptrIfEEEEyS9_f6squareIfEEEvT0_PT3_T1_NS0_13GridEvenShareISO_EET2_T4__param_4[1],
	.param .align 1 .b8 _ZN3cub18CUB_300001_SM_10006detail6reduce18DeviceReduceKernelINS2_10policy_hubIfyN4cuda3std3__44plusIfEEE10Policy1000EN6thrust24THRUST_300001_SM_1000_NS6detail15normal_iteratorINSD_10device_ptrIfEEEEyS9_f6squareIfEEEvT0_PT3_T1_NS0_13GridEvenShareISO_EET2_T4__param_5[1]
)
.maxntid 256
{
	.reg .pred 	%p<57>;
	.reg .b16 	%rs<4>;
	.reg .b32 	%r<205>;
	.reg .b32 	%f<340>;
	.reg .b64 	%rd<74>;
	// demoted variable
	.shared .align 4 .b8 _ZZN3cub18CUB_300001_SM_10006detail6reduce18DeviceReduceKernelINS2_10policy_hubIfyN4cuda3std3__44plusIfEEE10Policy1000EN6thrust24THRUST_300001_SM_1000_NS6detail15normal_iteratorINSD_10device_ptrIfEEEEyS9_f6squareIfEEEvT0_PT3_T1_NS0_13GridEvenShareISO_EET2_T4_E12temp_storage[44];
	ld.param.u64 	%rd1, [_ZN3cub18CUB_300001_SM_10006detail6reduce18DeviceReduceKernelINS2_10policy_hubIfyN4cuda3std3__44plusIfEEE10Policy1000EN6thrust24THRUST_300001_SM_1000_NS6detail15normal_iteratorINSD_10device_ptrIfEEEEyS9_f6squareIfEEEvT0_PT3_T1_NS0_13GridEvenShareISO_EET2_T4__param_3+32];
	ld.param.u32 	%r1, [_ZN3cub18CUB_300001_SM_10006detail6reduce18DeviceReduceKernelINS2_10policy_hubIfyN4cuda3std3__44plusIfEEE10Policy1000EN6thrust24THRUST_300001_SM_1000_NS6detail15normal_iteratorINSD_10device_ptrIfEEEEyS9_f6squareIfEEEvT0_PT3_T1_NS0_13GridEvenShareISO_EET2_T4__param_3+40];
	ld.param.u64 	%rd25, [_ZN3cub18CUB_300001_SM_10006detail6reduce18DeviceReduceKernelINS2_10policy_hubIfyN4cuda3std3__44plusIfEEE10Policy1000EN6thrust24THRUST_300001_SM_1000_NS6detail15normal_iteratorINSD_10device_ptrIfEEEEyS9_f6squareIfEEEvT0_PT3_T1_NS0_13GridEvenShareISO_EET2_T4__param_0];
	ld.param.u64 	%rd24, [_ZN3cub18CUB_300001_SM_10006detail6reduce18DeviceReduceKernelINS2_10policy_hubIfyN4cuda3std3__44plusIfEEE10Policy1000EN6thrust24THRUST_300001_SM_1000_NS6detail15normal_iteratorINSD_10device_ptrIfEEEEyS9_f6squareIfEEEvT0_PT3_T1_NS0_13GridEvenShareISO_EET2_T4__param_1];
	cvta.to.global.u64 	%rd2, %rd25;
	mov.u32 	%r2, %ctaid.x;
	shl.b32 	%r50, %r1, 12;
	cvt.s64.s32 	%rd3, %r50;
	shl.b32 	%r51, %r2, 12;
	cvt.u64.u32 	%rd4, %r51;
	sub.s64 	%rd5, %rd1, %rd4;
	setp.gt.u64 	%p1, %rd5, 4095;
	@%p1 bra 	$L__BB15_25;
	cvt.u32.u64 	%r111, %rd4;
	cvt.u32.u64 	%r3, %rd1;
	sub.s32 	%r4, %r3, %r111;
	mov.u32 	%r5, %tid.x;
	setp.ge.s32 	%p23, %r5, %r4;
	mov.f32 	%f328, 0f00000000;
	mov.u32 	%r192, %r5;
	@%p23 bra 	$L__BB15_3;
	add.s32 	%r113, %r111, %r5;
	mul.wide.u32 	%rd48, %r113, 4;
	add.s64 	%rd49, %rd2, %rd48;
	ld.global.f32 	%f201, [%rd49];
	mul.f32 	%f328, %f201, %f201;
	add.s32 	%r192, %r5, 256;
$L__BB15_3:
	setp.ge.s32 	%p24, %r192, %r4;
	@%p24 bra 	$L__BB15_16;
	not.b32 	%r115, %r192;
	add.s32 	%r116, %r115, %r3;
	sub.s32 	%r117, %r116, %r111;
	shr.u32 	%r118, %r117, 8;
	add.s32 	%r8, %r118, 1;
	and.b32  	%r9, %r8, 15;
	setp.lt.u32 	%p25, %r117, 3840;
	@%p25 bra 	$L__BB15_7;
	and.b32  	%r119, %r8, 33554416;
	neg.s32 	%r190, %r119;
	mul.wide.u32 	%rd50, %r2, 16384;
	mul.wide.u32 	%rd51, %r192, 4;
	or.b64  	%rd52, %rd50, %rd51;
	add.s64 	%rd53, %rd52, %rd2;
	add.s64 	%rd68, %rd53, 8192;
$L__BB15_6:
	.pragma "nounroll";
	ld.global.f32 	%f203, [%rd68+-8192];
	fma.rn.f32 	%f204, %f203, %f203, %f328;
	ld.global.f32 	%f205, [%rd68+-7168];
	fma.rn.f32 	%f206, %f205, %f205, %f204;
	ld.global.f32 	%f207, [%rd68+-6144];
	fma.rn.f32 	%f208, %f207, %f207, %f206;
	ld.global.f32 	%f209, [%rd68+-5120];
	fma.rn.f32 	%f210, %f209, %f209, %f208;
	ld.global.f32 	%f211, [%rd68+-4096];
	fma.rn.f32 	%f212, %f211, %f211, %f210;
	ld.global.f32 	%f213, [%rd68+-3072];
	fma.rn.f32 	%f214, %f213, %f213, %f212;
	ld.global.f32 	%f215, [%rd68+-2048];
	fma.rn.f32 	%f216, %f215, %f215, %f214;
	ld.global.f32 	%f217, [%rd68+-1024];
	fma.rn.f32 	%f218, %f217, %f217, %f216;
	ld.global.f32 	%f219, [%rd68];
	fma.rn.f32 	%f220, %f219, %f219, %f218;
	ld.global.f32 	%f221, [%rd68+1024];
	fma.rn.f32 	%f222, %f221, %f221, %f220;
	ld.global.f32 	%f223, [%rd68+2048];
	fma.rn.f32 	%f224, %f223, %f223, %f222;
	ld.global.f32 	%f225, [%rd68+3072];
	fma.rn.f32 	%f226, %f225, %f225, %f224;
	ld.global.f32 	%f227, [%rd68+4096];
	fma.rn.f32 	%f228, %f227, %f227, %f226;
	ld.global.f32 	%f229, [%rd68+5120];
	fma.rn.f32 	%f230, %f229, %f229, %f228;
	ld.global.f32 	%f231, [%rd68+6144];
	fma.rn.f32 	%f232, %f231, %f231, %f230;
	ld.global.f32 	%f233, [%rd68+7168];
	fma.rn.f32 	%f328, %f233, %f233, %f232;
	add.s32 	%r192, %r192, 4096;
	add.s32 	%r190, %r190, 16;
	add.s64 	%rd68, %rd68, 16384;
	setp.ne.s32 	%p26, %r190, 0;
	@%p26 bra 	$L__BB15_6;
$L__BB15_7:
	setp.eq.s32 	%p27, %r9, 0;
	@%p27 bra 	$L__BB15_16;
	and.b32  	%r16, %r8, 7;
	setp.lt.u32 	%p28, %r9, 8;
	@%p28 bra 	$L__BB15_10;
	cvt.s64.s32 	%rd54, %r192;
	add.s64 	%rd55, %rd54, %rd4;
	shl.b64 	%rd56, %rd55, 2;
	add.s64 	%rd57, %rd2, %rd56;
	ld.global.f32 	%f235, [%rd57];
	fma.rn.f32 	%f236, %f235, %f235, %f328;
	ld.global.f32 	%f237, [%rd57+1024];
	fma.rn.f32 	%f238, %f237, %f237, %f236;
	ld.global.f32 	%f239, [%rd57+2048];
	fma.rn.f32 	%f240, %f239, %f239, %f238;
	ld.global.f32 	%f241, [%rd57+3072];
	fma.rn.f32 	%f242, %f241, %f241, %f240;
	ld.global.f32 	%f243, [%rd57+4096];
	fma.rn.f32 	%f244, %f243, %f243, %f242;
	ld.global.f32 	%f245, [%rd57+5120];
	fma.rn.f32 	%f246, %f245, %f245, %f244;
	ld.global.f32 	%f247, [%rd57+6144];
	fma.rn.f32 	%f248, %f247, %f247, %f246;
	ld.global.f32 	%f249, [%rd57+7168];
	fma.rn.f32 	%f328, %f249, %f249, %f248;
	add.s32 	%r192, %r192, 2048;
$L__BB15_10:
	setp.eq.s32 	%p29, %r16, 0;
	@%p29 bra 	$L__BB15_16;
	and.b32  	%r19, %r8, 3;
	setp.lt.u32 	%p30, %r16, 4;
	@%p30 bra 	$L__BB15_13;
	cvt.s64.s32 	%rd58, %r192;
	add.s64 	%rd59, %rd58, %rd4;
	shl.b64 	%rd60, %rd59, 2;
	add.s64 	%rd61, %rd2, %rd60;
	ld.global.f32 	%f251, [%rd61];
	fma.rn.f32 	%f252, %f251, %f251, %f328;
	ld.global.f32 	%f253, [%rd61+1024];
	fma.rn.f32 	%f254, %f253, %f253, %f252;
	ld.global.f32 	%f255, [%rd61+2048];
	fma.rn.f32 	%f256, %f255, %f255, %f254;
	ld.global.f32 	%f257, [%rd61+3072];
	fma.rn.f32 	%f328, %f257, %f257, %f256;
	add.s32 	%r192, %r192, 1024;
$L__BB15_13:
	setp.eq.s32 	%p31, %r19, 0;
	@%p31 bra 	$L__BB15_16;
	mul.wide.u32 	%rd62, %r2, 16384;
	add.s64 	%rd9, %rd2, %rd62;
	neg.s32 	%r195, %r19;
$L__BB15_15:
	.pragma "nounroll";
	mul.wide.s32 	%rd63, %r192, 4;
	add.s64 	%rd64, %rd9, %rd63;
	ld.global.f32 	%f258, [%rd64];
	fma.rn.f32 	%f328, %f258, %f258, %f328;
	add.s32 	%r192, %r192, 256;
	add.s32 	%r195, %r195, 1;
	setp.ne.s32 	%p32, %r195, 0;
	@%p32 bra 	$L__BB15_15;
$L__BB15_16:
	setp.lt.s32 	%p33, %r4, 256;
	@%p33 bra 	$L__BB15_21;
	// begin inline asm
	mov.u32 %r158, %laneid;
	// end inline asm
	mov.b32 	%r160, %f328;
	mov.b32 	%r161, 1;
	mov.b32 	%r182, 31;
	mov.b32 	%r183, -1;
	// begin inline asm
	shfl.sync.down.b32 %r159, %r160, %r161, %r182, %r183;
	// end inline asm
	setp.gt.s32 	%p49, %r158, 30;
	mov.b32 	%f293, %r159;
	add.f32 	%f294, %f328, %f293;
	selp.f32 	%f295, %f328, %f294, %p49;
	mov.b32 	%r165, %f295;
	mov.b32 	%r166, 2;
	// begin inline asm
	shfl.sync.down.b32 %r164, %r165, %r166, %r182, %r183;
	// end inline asm
	setp.gt.s32 	%p50, %r158, 29;
	mov.b32 	%f296, %r164;
	add.f32 	%f297, %f295, %f296;
	selp.f32 	%f298, %f295, %f297, %p50;
	mov.b32 	%r170, %f298;
	mov.b32 	%r171, 4;
	// begin inline asm
	shfl.sync.down.b32 %r169, %r170, %r171, %r182, %r183;
	// end inline asm
	setp.gt.s32 	%p51, %r158, 27;
	mov.b32 	%f299, %r169;
	add.f32 	%f300, %f298, %f299;
	selp.f32 	%f301, %f298, %f300, %p51;
	mov.b32 	%r175, %f301;
	mov.b32 	%r176, 8;
	// begin inline asm
	shfl.sync.down.b32 %r174, %r175, %r176, %r182, %r183;
	// end inline asm
	setp.gt.s32 	%p52, %r158, 23;
	mov.b32 	%f302, %r174;
	add.f32 	%f303, %f301, %f302;
	selp.f32 	%f304, %f301, %f303, %p52;
	mov.b32 	%r180, %f304;
	mov.b32 	%r181, 16;
	// begin inline asm
	shfl.sync.down.b32 %r179, %r180, %r181, %r182, %r183;
	// end inline asm
	setp.gt.s32 	%p53, %r158, 15;
	mov.b32 	%f305, %r179;
	add.f32 	%f16, %f304, %f305;
	selp.f32 	%f339, %f304, %f16, %p53;
	setp.ne.s32 	%p54, %r158, 0;
	@%p54 bra 	$L__BB15_19;
	shr.u32 	%r184, %r5, 3;
	and.b32  	%r185, %r184, 124;
	mov.u32 	%r186, _ZZN3cub18CUB_300001_SM_10006detail6reduce18DeviceReduceKernelINS2_10policy_hubIfyN4cuda3std3__44plusIfEEE10Policy1000EN6thrust24THRUST_300001_SM_1000_NS6detail15normal_iteratorINSD_10device_ptrIfEEEEyS9_f6squareIfEEEvT0_PT3_T1_NS0_13GridEvenShareISO_EET2_T4_E12temp_storage;
	add.s32 	%r187, %r186, %r185;
	st.shared.f32 	[%r187+8], %f16;
$L__BB15_19:
	bar.sync 	0;
	setp.ne.s32 	%p55, %r5, 0;
	@%p55 bra 	$L__BB15_46;
	ld.shared.f32 	%f306, [_ZZN3cub18CUB_300001_SM_10006detail6reduce18DeviceReduceKernelINS2_10policy_hubIfyN4cuda3std3__44plusIfEEE10Policy1000EN6thrust24THRUST_300001_SM_1000_NS6detail15normal_iteratorINSD_10device_ptrIfEEEEyS9_f6squareIfEEEvT0_PT3_T1_NS0_13GridEvenShareISO_EET2_T4_E12temp_storage+12];
	add.f32 	%f307, %f339, %f306;
	ld.shared.f32 	%f308, [_ZZN3cub18CUB_300001_SM_10006detail6reduce18DeviceReduceKernelINS2_10policy_hubIfyN4cuda3std3__44plusIfEEE10Policy1000EN6thrust24THRUST_300001_SM_1000_NS6detail15normal_iteratorINSD_10device_ptrIfEEEEyS9_f6squareIfEEEvT0_PT3_T1_NS0_13GridEvenShareISO_EET2_T4_E12temp_storage+16];
	add.f32 	%f309, %f307, %f308;
	ld.shared.f32 	%f310, [_ZZN3cub18CUB_300001_SM_10006detail6reduce18DeviceReduceKernelINS2_10policy_hubIfyN4cuda3std3__44plusIfEEE10Policy1000EN6thrust24THRUST_300001_SM_1000_NS6detail15normal_iteratorINSD_10device_ptrIfEEEEyS9_f6squareIfEEEvT0_PT3_T1_NS0_13GridEvenShareISO_EET2_T4_E12temp_storage+20];
	add.f32 	%f311, %f309, %f310;
	ld.shared.f32 	%f312, [_ZZN3cub18CUB_300001_SM_10006detail6reduce18DeviceReduceKernelINS2_10policy_hubIfyN4cuda3std3__44plusIfEEE10Policy1000EN6thrust24THRUST_300001_SM_1000_NS6detail15normal_iteratorINSD_10device_ptrIfEEEEyS9_f6squareIfEEEvT0_PT3_T1_NS0_13GridEvenShareISO_EET2_T4_E12temp_storage+24];
	add.f32 	%f313, %f311, %f312;
	ld.shared.f32 	%f314, [_ZZN3cub18CUB_300001_SM_10006detail6reduce18DeviceReduceKernelINS2_10policy_hubIfyN4cuda3std3__44plusIfEEE10Policy1000EN6thrust24THRUST_300001_SM_1000_NS6detail15normal_iteratorINSD_10device_ptrIfEEEEyS9_f6squareIfEEEvT0_PT3_T1_NS0_13GridEvenShareISO_EET2_T4_E12temp_storage+28];
	add.f32 	%f315, %f313, %f314;
	ld.shared.f32 	%f316, [_ZZN3cub18CUB_300001_SM_10006detail6reduce18DeviceReduceKernelINS2_10policy_hubIfyN4cuda3std3__44plusIfEEE10Policy1000EN6thrust24THRUST_300001_SM_1000_NS6detail15normal_iteratorINSD_10device_ptrIfEEEEyS9_f6squareIfEEEvT0_PT3_T1_NS0_13GridEvenShareISO_EET2_T4_E12temp_storage+32];
	add.f32 	%f317, %f315, %f316;
	ld.shared.f32 	%f318, [_ZZN3cub18CUB_300001_SM_10006detail6reduce18DeviceReduceKernelINS2_10policy_hubIfyN4cuda3std3__44plusIfEEE10Policy1000EN6thrust24THRUST_300001_SM_1000_NS6detail15normal_iteratorINSD_10device_ptrIfEEEEyS9_f6squareIfEEEvT0_PT3_T1_NS0_13GridEvenShareISO_EET2_T4_E12temp_storage+36];
	add.f32 	%f339, %f317, %f318;
	bra.uni 	$L__BB15_46;
$L__BB15_21:
	// begin inline asm
	mov.u32 %r120, %laneid;
	// end inline asm
	and.b32  	%r146, %r5, 992;
	add.s32 	%r147, %r146, 32;
	setp.gt.s32 	%p34, %r147, %r4;
	not.b32 	%r148, %r146;
	add.s32 	%r149, %r4, %r148;
	selp.b32 	%r144, %r149, 31, %p34;
	mov.b32 	%r122, %f328;
	mov.b32 	%r123, 1;
	mov.b32 	%r145, -1;
	// begin inline asm
	shfl.sync.down.b32 %r121, %r122, %r123, %r144, %r145;
	// end inline asm
	setp.lt.s32 	%p35, %r120, %r144;
	mov.b32 	%f259, %r121;
	add.f32 	%f260, %f328, %f259;
	selp.f32 	%f261, %f260, %f328, %p35;
	mov.b32 	%r127, %f261;
	mov.b32 	%r128, 2;
	// begin inline asm
	shfl.sync.down.b32 %r126, %r127, %r128, %r144, %r145;
	// end inline asm
	add.s32 	%r150, %r120, 2;
	setp.gt.s32 	%p36, %r150, %r144;
	mov.b32 	%f262, %r126;
	add.f32 	%f263, %f261, %f262;
	selp.f32 	%f264, %f261, %f263, %p36;
	mov.b32 	%r132, %f264;
	mov.b32 	%r133, 4;
	// begin inline asm
	shfl.sync.down.b32 %r131, %r132, %r133, %r144, %r145;
	// end inline asm
	add.s32 	%r151, %r120, 4;
	setp.gt.s32 	%p37, %r151, %r144;
	mov.b32 	%f265, %r131;
	add.f32 	%f266, %f264, %f265;
	selp.f32 	%f267, %f264, %f266, %p37;
	mov.b32 	%r137, %f267;
	mov.b32 	%r138, 8;
	// begin inline asm
	shfl.sync.down.b32 %r136, %r137, %r138, %r144, %r145;
	// end inline asm
	add.s32 	%r152, %r120, 8;
	setp.gt.s32 	%p38, %r152, %r144;
	mov.b32 	%f268, %r136;
	add.f32 	%f269, %f267, %f268;
	selp.f32 	%f270, %f267, %f269, %p38;
	mov.b32 	%r142, %f270;
	mov.b32 	%r143, 16;
	// begin inline asm
	shfl.sync.down.b32 %r141, %r142, %r143, %r144, %r145;
	// end inline asm
	add.s32 	%r153, %r120, 16;
	setp.gt.s32 	%p39, %r153, %r144;
	mov.b32 	%f271, %r141;
	add.f32 	%f272, %f270, %f271;
	selp.f32 	%f339, %f270, %f272, %p39;
	setp.ne.s32 	%p40, %r120, 0;
	@%p40 bra 	$L__BB15_23;
	shr.u32 	%r154, %r5, 3;
	and.b32  	%r155, %r154, 124;
	mov.u32 	%r156, _ZZN3cub18CUB_300001_SM_10006detail6reduce18DeviceReduceKernelINS2_10policy_hubIfyN4cuda3std3__44plusIfEEE10Policy1000EN6thrust24THRUST_300001_SM_1000_NS6detail15normal_iteratorINSD_10device_ptrIfEEEEyS9_f6squareIfEEEvT0_PT3_T1_NS0_13GridEvenShareISO_EET2_T4_E12temp_storage;
	add.s32 	%r157, %r156, %r155;
	st.shared.f32 	[%r157+8], %f339;
$L__BB15_23:
	bar.sync 	0;
	setp.ne.s32 	%p41, %r5, 0;
	@%p41 bra 	$L__BB15_46;
	setp.gt.s32 	%p42, %r4, 32;
	ld.shared.f32 	%f273, [_ZZN3cub18CUB_300001_SM_10006detail6reduce18DeviceReduceKernelINS2_10policy_hubIfyN4cuda3std3__44plusIfEEE10Policy1000EN6thrust24THRUST_300001_SM_1000_NS6detail15normal_iteratorINSD_10device_ptrIfEEEEyS9_f6squareIfEEEvT0_PT3_T1_NS0_13GridEvenShareISO_EET2_T4_E12temp_storage+12];
	add.f32 	%f274, %f339, %f273;
	selp.f32 	%f275, %f274, %f339, %p42;
	setp.gt.s32 	%p43, %r4, 64;
	ld.shared.f32 	%f276, [_ZZN3cub18CUB_300001_SM_10006detail6reduce18DeviceReduceKernelINS2_10policy_hubIfyN4cuda3std3__44plusIfEEE10Policy1000EN6thrust24THRUST_300001_SM_1000_NS6detail15normal_iteratorINSD_10device_ptrIfEEEEyS9_f6squareIfEEEvT0_PT3_T1_NS0_13GridEvenShareISO_EET2_T4_E12temp_storage+16];
	add.f32 	%f277, %f276, %f275;
	selp.f32 	%f278, %f277, %f275, %p43;
	setp.gt.s32 	%p44, %r4, 96;
	ld.shared.f32 	%f279, [_ZZN3cub18CUB_300001_SM_10006detail6reduce18DeviceReduceKernelINS2_10policy_hubIfyN4cuda3std3__44plusIfEEE10Policy1000EN6thrust24THRUST_300001_SM_1000_NS6detail15normal_iteratorINSD_10device_ptrIfEEEEyS9_f6squareIfEEEvT0_PT3_T1_NS0_13GridEvenShareISO_EET2_T4_E12temp_storage+20];
	add.f32 	%f280, %f279, %f278;
	selp.f32 	%f281, %f280, %f278, %p44;
	setp.gt.s32 	%p45, %r4, 128;
	ld.shared.f32 	%f282, [_ZZN3cub18CUB_300001_SM_10006detail6reduce18DeviceReduceKernelINS2_10policy_hubIfyN4cuda3std3__44plusIfEEE10Policy1000EN6thrust24THRUST_300001_SM_1000_NS6detail15normal_iteratorINSD_10device_ptrIfEEEEyS9_f6squareIfEEEvT0_PT3_T1_NS0_13GridEvenShareISO_EET2_T4_E12temp_storage+24];
	add.f32 	%f283, %f282, %f281;
	selp.f32 	%f284, %f283, %f281, %p45;
	setp.gt.s32 	%p46, %r4, 160;
	ld.shared.f32 	%f285, [_ZZN3cub18CUB_300001_SM_10006detail6reduce18DeviceReduceKernelINS2_10policy_hubIfyN4cuda3std3__44plusIfEEE10Policy1000EN6thrust24THRUST_300001_SM_1000_NS6detail15normal_iteratorINSD_10device_ptrIfEEEEyS9_f6squareIfEEEvT0_PT3_T1_NS0_13GridEvenShareISO_EET2_T4_E12temp_storage+28];
	add.f32 	%f286, %f285, %f284;
	selp.f32 	%f287, %f286, %f284, %p46;
	setp.gt.s32 	%p47, %r4, 192;
	ld.shared.f32 	%f288, [_ZZN3cub18CUB_300001_SM_10006detail6reduce18DeviceReduceKernelINS2_10policy_hubIfyN4cuda3std3__44plusIfEEE10Policy1000EN6thrust24THRUST_300001_SM_1000_NS6detail15normal_iteratorINSD_10device_ptrIfEEEEyS9_f6squareIfEEEvT0_PT3_T1_NS0_13GridEvenShareISO_EET2_T4_E12temp_storage+32];
	add.f32 	%f289, %f288, %f287;
	selp.f32 	%f290, %f289, %f287, %p47;
	setp.gt.s32 	%p48, %r4, 224;
	ld.shared.f32 	%f291, [_ZZN3cub18CUB_300001_SM_10006detail6reduce18DeviceReduceKernelINS2_10policy_hubIfyN4cuda3std3__44plusIfEEE10Policy1000EN6thrust24THRUST_300001_SM_1000_NS6detail15normal_iteratorINSD_10device_ptrIfEEEEyS9_f6squareIfEEEvT0_PT3_T1_NS0_13GridEvenShareISO_EET2_T4_E12temp_storage+36];
	add.f32 	%f292, %f291, %f290;
	selp.f32 	%f339, %f292, %f290, %p48;
	bra.uni 	$L__BB15_46;
$L__BB15_25:
	cvt.u32.u64 	%r52, %rd4;
	mov.u32 	%r27, %tid.x;
	add.s32 	%r53, %r27, %r52;
	mul.wide.u32 	%rd26, %r53, 4;
	add.s64 	%rd27, %rd2, %rd26;
	ld.global.f32 	%f41, [%rd27];
	ld.global.f32 	%f42, [%rd27+1024];
	mul.f32 	%f43, %f42, %f42;
	ld.global.f32 	%f44, [%rd27+2048];
	ld.global.f32 	%f45, [%rd27+3072];
	mul.f32 	%f46, %f45, %f45;
	ld.global.f32 	%f47, [%rd27+4096];
	ld.global.f32 	%f48, [%rd27+5120];
	mul.f32 	%f49, %f48, %f48;
	ld.global.f32 	%f50, [%rd27+6144];
	ld.global.f32 	%f51, [%rd27+7168];
	mul.f32 	%f52, %f51, %f51;
	ld.global.f32 	%f53, [%rd27+8192];
	ld.global.f32 	%f54, [%rd27+9216];
	mul.f32 	%f55, %f54, %f54;
	ld.global.f32 	%f56, [%rd27+10240];
	ld.global.f32 	%f57, [%rd27+11264];
	mul.f32 	%f58, %f57, %f57;
	ld.global.f32 	%f59, [%rd27+12288];
	ld.global.f32 	%f60, [%rd27+13312];
	mul.f32 	%f61, %f60, %f60;
	ld.global.f32 	%f62, [%rd27+14336];
	ld.global.f32 	%f63, [%rd27+15360];
	mul.f32 	%f64, %f63, %f63;
	fma.rn.f32 	%f65, %f41, %f41, %f43;
	fma.rn.f32 	%f66, %f44, %f44, %f46;
	fma.rn.f32 	%f67, %f47, %f47, %f49;
	fma.rn.f32 	%f68, %f50, %f50, %f52;
	fma.rn.f32 	%f69, %f53, %f53, %f55;
	fma.rn.f32 	%f70, %f56, %f56, %f58;
	fma.rn.f32 	%f71, %f59, %f59, %f61;
	fma.rn.f32 	%f72, %f62, %f62, %f64;
	add.f32 	%f73, %f65, %f66;
	add.f32 	%f74, %f67, %f68;
	add.f32 	%f75, %f69, %f70;
	add.f32 	%f76, %f71, %f72;
	add.f32 	%f77, %f73, %f74;
	add.f32 	%f78, %f75, %f76;
	add.f32 	%f338, %f77, %f78;
	setp.lt.u64 	%p2, %rd5, %rd3;
	@%p2 bra 	$L__BB15_42;
	cvt.u32.u64 	%r55, %rd3;
	cvt.u64.u32 	%rd10, %r27;
	add.s64 	%rd70, %rd4, %rd3;
	cvt.u32.u64 	%r28, %rd1;
	not.b32 	%r57, %r27;
	add.s32 	%r58, %r57, %r28;
	sub.s32 	%r59, %r58, %r55;
	sub.s32 	%r197, %r59, %r52;
	add.s64 	%rd28, %rd70, %rd10;
	shl.b64 	%rd29, %rd28, 2;
	add.s64 	%rd30, %rd29, %rd2;
	add.s64 	%rd69, %rd30, 8192;
	mov.b32 	%r198, 0;
	mov.u64 	%rd71, %rd4;
$L__BB15_27:
	add.s64 	%rd71, %rd71, %rd3;
	add.s64 	%rd31, %rd1, -4096;
	setp.gt.u64 	%p3, %rd71, %rd31;
	@%p3 bra 	$L__BB15_29;
	cvt.u32.u64 	%r60, %rd3;
	add.s64 	%rd32, %rd71, %rd10;
	shl.b64 	%rd33, %rd32, 2;
	add.s64 	%rd34, %rd2, %rd33;
	ld.global.f32 	%f79, [%rd34];
	ld.global.f32 	%f80, [%rd34+1024];
	ld.global.f32 	%f81, [%rd34+2048];
	mul.f32 	%f82, %f81, %f81;
	ld.global.f32 	%f83, [%rd34+3072];
	ld.global.f32 	%f84, [%rd34+4096];
	mul.f32 	%f85, %f84, %f84;
	ld.global.f32 	%f86, [%rd34+5120];
	ld.global.f32 	%f87, [%rd34+6144];
	mul.f32 	%f88, %f87, %f87;
	ld.global.f32 	%f89, [%rd34+7168];
	ld.global.f32 	%f90, [%rd34+8192];
	mul.f32 	%f91, %f90, %f90;
	ld.global.f32 	%f92, [%rd34+9216];
	ld.global.f32 	%f93, [%rd34+10240];
	mul.f32 	%f94, %f93, %f93;
	ld.global.f32 	%f95, [%rd34+11264];
	ld.global.f32 	%f96, [%rd34+12288];
	mul.f32 	%f97, %f96, %f96;
	ld.global.f32 	%f98, [%rd34+13312];
	ld.global.f32 	%f99, [%rd34+14336];
	mul.f32 	%f100, %f99, %f99;
	ld.global.f32 	%f101, [%rd34+15360];
	fma.rn.f32 	%f102, %f79, %f79, %f338;
	fma.rn.f32 	%f103, %f80, %f80, %f82;
	fma.rn.f32 	%f104, %f83, %f83, %f85;
	fma.rn.f32 	%f105, %f86, %f86, %f88;
	fma.rn.f32 	%f106, %f89, %f89, %f91;
	fma.rn.f32 	%f107, %f92, %f92, %f94;
	fma.rn.f32 	%f108, %f95, %f95, %f97;
	fma.rn.f32 	%f109, %f98, %f98, %f100;
	add.f32 	%f110, %f102, %f103;
	add.f32 	%f111, %f104, %f105;
	add.f32 	%f112, %f106, %f107;
	add.f32 	%f113, %f108, %f109;
	add.f32 	%f114, %f110, %f111;
	add.f32 	%f115, %f112, %f113;
	add.f32 	%f116, %f114, %f115;
	fma.rn.f32 	%f338, %f101, %f101, %f116;
	sub.s64 	%rd35, %rd1, %rd71;
	setp.lt.u64 	%p4, %rd35, %rd3;
	add.s32 	%r198, %r198, 1;
	add.s64 	%rd70, %rd70, %rd3;
	sub.s32 	%r197, %r197, %r60;
	shl.b64 	%rd36, %rd3, 2;
	add.s64 	%rd69, %rd69, %rd36;
	@%p4 bra 	$L__BB15_42;
	bra.uni 	$L__BB15_27;
$L__BB15_29:
	setp.le.u64 	%p5, %rd1, %rd71;
	cvt.u32.u64 	%r61, %rd71;
	cvt.u32.u64 	%r62, %rd1;
	sub.s32 	%r63, %r62, %r61;
	setp.ge.s32 	%p6, %r27, %r63;
	or.pred  	%p7, %p5, %p6;
	@%p7 bra 	$L__BB15_42;
	cvt.u32.u64 	%r65, %rd3;
	cvt.u32.u64 	%r66, %rd4;
	not.b32 	%r67, %r27;
	add.s32 	%r68, %r67, %r28;
	add.s32 	%r69, %r65, %r66;
	sub.s32 	%r70, %r68, %r69;
	mul.lo.s32 	%r71, %r1, %r198;
	shl.b32 	%r72, %r71, 12;
	sub.s32 	%r73, %r70, %r72;
	shr.u32 	%r74, %r73, 8;
	add.s32 	%r34, %r74, 1;
	and.b32  	%r35, %r34, 15;
	setp.lt.u32 	%p8, %r73, 3840;
	mov.u32 	%r201, %r27;
	@%p8 bra 	$L__BB15_33;
	shr.u32 	%r75, %r197, 8;
	add.s32 	%r76, %r75, 1;
	and.b32  	%r77, %r76, 33554416;
	neg.s32 	%r199, %r77;
	mov.u32 	%r201, %r27;
$L__BB15_32:
	.pragma "nounroll";
	ld.global.f32 	%f118, [%rd69+-8192];
	fma.rn.f32 	%f119, %f118, %f118, %f338;
	ld.global.f32 	%f120, [%rd69+-7168];
	fma.rn.f32 	%f121, %f120, %f120, %f119;
	ld.global.f32 	%f122, [%rd69+-6144];
	fma.rn.f32 	%f123, %f122, %f122, %f121;
	ld.global.f32 	%f124, [%rd69+-5120];
	fma.rn.f32 	%f125, %f124, %f124, %f123;
	ld.global.f32 	%f126, [%rd69+-4096];
	fma.rn.f32 	%f127, %f126, %f126, %f125;
	ld.global.f32 	%f128, [%rd69+-3072];
	fma.rn.f32 	%f129, %f128, %f128, %f127;
	ld.global.f32 	%f130, [%rd69+-2048];
	fma.rn.f32 	%f131, %f130, %f130, %f129;
	ld.global.f32 	%f132, [%rd69+-1024];
	fma.rn.f32 	%f133, %f132, %f132, %f131;
	ld.global.f32 	%f134, [%rd69];
	fma.rn.f32 	%f135, %f134, %f134, %f133;
	ld.global.f32 	%f136, [%rd69+1024];
	fma.rn.f32 	%f137, %f136, %f136, %f135;
	ld.global.f32 	%f138, [%rd69+2048];
	fma.rn.f32 	%f139, %f138, %f138, %f137;
	ld.global.f32 	%f140, [%rd69+3072];
	fma.rn.f32 	%f141, %f140, %f140, %f139;
	ld.global.f32 	%f142, [%rd69+4096];
	fma.rn.f32 	%f143, %f142, %f142, %f141;
	ld.global.f32 	%f144, [%rd69+5120];
	fma.rn.f32 	%f145, %f144, %f144, %f143;
	ld.global.f32 	%f146, [%rd69+6144];
	fma.rn.f32 	%f147, %f146, %f146, %f145;
	ld.global.f32 	%f148, [%rd69+7168];
	fma.rn.f32 	%f338, %f148, %f148, %f147;
	add.s32 	%r201, %r201, 4096;
	add.s32 	%r199, %r199, 16;
	add.s64 	%rd69, %rd69, 16384;
	setp.ne.s32 	%p9, %r199, 0;
	@%p9 bra 	$L__BB15_32;
$L__BB15_33:
	setp.eq.s32 	%p10, %r35, 0;
	@%p10 bra 	$L__BB15_42;
	and.b32  	%r42, %r34, 7;
	setp.lt.u32 	%p11, %r35, 8;
	@%p11 bra 	$L__BB15_36;
	cvt.u64.u32 	%rd37, %r201;
	add.s64 	%rd38, %rd71, %rd37;
	shl.b64 	%rd39, %rd38, 2;
	add.s64 	%rd40, %rd2, %rd39;
	ld.global.f32 	%f150, [%rd40];
	fma.rn.f32 	%f151, %f150, %f150, %f338;
	ld.global.f32 	%f152, [%rd40+1024];
	fma.rn.f32 	%f153, %f152, %f152, %f151;
	ld.global.f32 	%f154, [%rd40+2048];
	fma.rn.f32 	%f155, %f154, %f154, %f153;
	ld.global.f32 	%f156, [%rd40+3072];
	fma.rn.f32 	%f157, %f156, %f156, %f155;
	ld.global.f32 	%f158, [%rd40+4096];
	fma.rn.f32 	%f159, %f158, %f158, %f157;
	ld.global.f32 	%f160, [%rd40+5120];
	fma.rn.f32 	%f161, %f160, %f160, %f159;
	ld.global.f32 	%f162, [%rd40+6144];
	fma.rn.f32 	%f163, %f162, %f162, %f161;
	ld.global.f32 	%f164, [%rd40+7168];
	fma.rn.f32 	%f338, %f164, %f164, %f163;
	add.s32 	%r201, %r201, 2048;
$L__BB15_36:
	setp.eq.s32 	%p12, %r42, 0;
	@%p12 bra 	$L__BB15_42;
	setp.lt.u32 	%p13, %r42, 4;
	@%p13 bra 	$L__BB15_39;
	cvt.u64.u32 	%rd41, %r201;
	add.s64 	%rd42, %rd71, %rd41;
	shl.b64 	%rd43, %rd42, 2;
	add.s64 	%rd44, %rd2, %rd43;
	ld.global.f32 	%f166, [%rd44];
	fma.rn.f32 	%f167, %f166, %f166, %f338;
	ld.global.f32 	%f168, [%rd44+1024];
	fma.rn.f32 	%f169, %f168, %f168, %f167;
	ld.global.f32 	%f170, [%rd44+2048];
	fma.rn.f32 	%f171, %f170, %f170, %f169;
	ld.global.f32 	%f172, [%rd44+3072];
	fma.rn.f32 	%f338, %f172, %f172, %f171;
	add.s32 	%r201, %r201, 1024;
$L__BB15_39:
	and.b32  	%r78, %r34, 3;
	setp.eq.s32 	%p14, %r78, 0;
	@%p14 bra 	$L__BB15_42;
	cvt.u64.u32 	%rd45, %r201;
	add.s64 	%rd46, %rd45, %rd70;
	shl.b64 	%rd47, %rd46, 2;
	add.s64 	%rd73, %rd2, %rd47;
	cvt.u16.u32 	%rs1, %r197;
	shr.u16 	%rs2, %rs1, 8;
	add.s16 	%rs3, %rs2, 1;
	cvt.u32.u16 	%r79, %rs3;
	and.b32  	%r80, %r79, 3;
	neg.s32 	%r204, %r80;
$L__BB15_41:
	.pragma "nounroll";
	ld.global.f32 	%f173, [%rd73];
	fma.rn.f32 	%f338, %f173, %f173, %f338;
	add.s64 	%rd73, %rd73, 1024;
	add.s32 	%r204, %r204, 1;
	setp.ne.s32 	%p15, %r204, 0;
	@%p15 bra 	$L__BB15_41;
$L__BB15_42:
	// begin inline asm
	mov.u32 %r81, %laneid;
	// end inline asm
	mov.b32 	%r83, %f338;
	mov.b32 	%r84, 1;
	mov.b32 	%r105, 31;
	mov.b32 	%r106, -1;
	// begin inline asm
	shfl.sync.down.b32 %r82, %r83, %r84, %r105, %r106;
	// end inline asm
	setp.gt.s32 	%p16, %r81, 30;
	mov.b32 	%f174, %r82;
	add.f32 	%f175, %f338, %f174;
	selp.f32 	%f176, %f338, %f175, %p16;
	mov.b32 	%r88, %f176;
	mov.b32 	%r89, 2;
	// begin inline asm
	shfl.sync.down.b32 %r87, %r88, %r89, %r105, %r106;
	// end inline asm
	setp.gt.s32 	%p17, %r81, 29;
	mov.b32 	%f177, %r87;
	add.f32 	%f178, %f176, %f177;
	selp.f32 	%f179, %f176, %f178, %p17;
	mov.b32 	%r93, %f179;
	mov.b32 	%r94, 4;
	// begin inline asm
	shfl.sync.down.b32 %r92, %r93, %r94, %r105, %r106;
	// end inline asm
	setp.gt.s32 	%p18, %r81, 27;
	mov.b32 	%f180, %r92;
	add.f32 	%f181, %f179, %f180;
	selp.f32 	%f182, %f179, %f181, %p18;
	mov.b32 	%r98, %f182;
	mov.b32 	%r99, 8;
	// begin inline asm
	shfl.sync.down.b32 %r97, %r98, %r99, %r105, %r106;
	// end inline asm
	setp.gt.s32 	%p19, %r81, 23;
	mov.b32 	%f183, %r97;
	add.f32 	%f184, %f182, %f183;
	selp.f32 	%f185, %f182, %f184, %p19;
	mov.b32 	%r103, %f185;
	mov.b32 	%r104, 16;
	// begin inline asm
	shfl.sync.down.b32 %r102, %r103, %r104, %r105, %r106;
	// end inline asm
	setp.gt.s32 	%p20, %r81, 15;
	mov.b32 	%f186, %r102;
	add.f32 	%f37, %f185, %f186;
	selp.f32 	%f339, %f185, %f37, %p20;
	setp.ne.s32 	%p21, %r81, 0;
	@%p21 bra 	$L__BB15_44;
	shr.u32 	%r107, %r27, 3;
	and.b32  	%r108, %r107, 124;
	mov.u32 	%r109, _ZZN3cub18CUB_300001_SM_10006detail6reduce18DeviceReduceKernelINS2_10policy_hubIfyN4cuda3std3__44plusIfEEE10Policy1000EN6thrust24THRUST_300001_SM_1000_NS6detail15normal_iteratorINSD_10device_ptrIfEEEEyS9_f6squareIfEEEvT0_PT3_T1_NS0_13GridEvenShareISO_EET2_T4_E12temp_storage;
	add.s32 	%r110, %r109, %r108;
	st.shared.f32 	[%r110+8], %f37;
$L__BB15_44:
	bar.sync 	0;
	setp.ne.s32 	%p22, %r27, 0;
	@%p22 bra 	$L__BB15_46;
	ld.shared.f32 	%f187, [_ZZN3cub18CUB_300001_SM_10006detail6reduce18DeviceReduceKernelINS2_10policy_hubIfyN4cuda3std3__44plusIfEEE10Policy1000EN6thrust24THRUST_300001_SM_1000_NS6detail15normal_iteratorINSD_10device_ptrIfEEEEyS9_f6squareIfEEEvT0_PT3_T1_NS0_13GridEvenShareISO_EET2_T4_E12temp_storage+12];
	add.f32 	%f188, %f339, %f187;
	ld.shared.f32 	%f189, [_ZZN3cub18CUB_300001_SM_10006detail6reduce18DeviceReduceKernelINS2_10policy_hubIfyN4cuda3std3__44plusIfEEE10Policy1000EN6thrust24THRUST_300001_SM_1000_NS6detail15normal_iteratorINSD_10device_ptrIfEEEEyS9_f6squareIfEEEvT0_PT3_T1_NS0_13GridEvenShareISO_EET2_T4_E12temp_storage+16];
	add.f32 	%f190, %f188, %f189;
	ld.shared.f32 	%f191, [_ZZN3cub18CUB_300001_SM_10006detail6reduce18DeviceReduceKernelINS2_10policy_hubIfyN4cuda3std3__44plusIfEEE10Policy1000EN6thrust24THRUST_300001_SM_1000_NS6detail15normal_iteratorINSD_10device_ptrIfEEEEyS9_f6squareIfEEEvT0_PT3_T1_NS0_13GridEvenShareISO_EET2_T4_E12temp_storage+20];
	add.f32 	%f192, %f190, %f191;
	ld.shared.f32 	%f193, [_ZZN3cub18CUB_300001_SM_10006detail6reduce18DeviceReduceKernelINS2_10policy_hubIfyN4cuda3std3__44plusIfEEE10Policy1000EN6thrust24THRUST_300001_SM_1000_NS6detail15normal_iteratorINSD_10device_ptrIfEEEEyS9_f6squareIfEEEvT0_PT3_T1_NS0_13GridEvenShareISO_EET2_T4_E12temp_storage+24];
	add.f32 	%f194, %f192, %f193;
	ld.shared.f32 	%f195, [_ZZN3cub18CUB_300001_SM_10006detail6reduce18DeviceReduceKernelINS2_10policy_hubIfyN4cuda3std3__44plusIfEEE10Policy1000EN6thrust24THRUST_300001_SM_1000_NS6detail15normal_iteratorINSD_10device_ptrIfEEEEyS9_f6squareIfEEEvT0_PT3_T1_NS0_13GridEvenShareISO_EET2_T4_E12temp_storage+28];
	add.f32 	%f196, %f194, %f195;
	ld.shared.f32 	%f197, [_ZZN3cub18CUB_300001_SM_10006detail6reduce18DeviceReduceKernelINS2_10policy_hubIfyN4cuda3std3__44plusIfEEE10Policy1000EN6thrust24THRUST_300001_SM_1000_NS6detail15normal_iteratorINSD_10device_ptrIfEEEEyS9_f6squareIfEEEvT0_PT3_T1_NS0_13GridEvenShareISO_EET2_T4_E12temp_storage+32];
	add.f32 	%f198, %f196, %f197;
	ld.shared.f32 	%f199, [_ZZN3cub18CUB_300001_SM_10006detail6reduce18DeviceReduceKernelINS2_10policy_hubIfyN4cuda3std3__44plusIfEEE10Policy1000EN6thrust24THRUST_300001_SM_1000_NS6detail15normal_iteratorINSD_10device_ptrIfEEEEyS9_f6squareIfEEEvT0_PT3_T1_NS0_13GridEvenShareISO_EET2_T4_E12temp_storage+36];
	add.f32 	%f339, %f198, %f199;
$L__BB15_46:
	mov.u32 	%r188, %tid.x;
	setp.ne.s32 	%p56, %r188, 0;
	@%p56 bra 	$L__BB15_48;
	cvta.to.global.u64 	%rd65, %rd24;
	mul.wide.u32 	%rd66, %r2, 4;
	add.s64 	%rd67, %rd65, %rd66;
	st.global.f32 	[%rd67], %f339;
$L__BB15_48:
	ret;

}
	// .globl	_ZN3cub18CUB_300001_SM_10006detail6reduce28DeviceReduceSingleTileKernelINS2_10policy_hubIfyN4cuda3std3__44plusIfEEE10Policy1000EPfSC_iS9_ffNS7_10__identityEEEvT0_T1_T2_T3_T4_T6_
.visible .entry _ZN3cub18CUB_300001_SM_10006detail6reduce28DeviceReduceSingleTileKernelINS2_10policy_hubIfyN4cuda3std3__44plusIfEEE10Policy1000EPfSC_iS9_ffNS7_10__identityEEEvT0_T1_T2_T3_T4_T6_(
	.param .u64 .ptr .align 1 _ZN3cub18CUB_300001_SM_10006detail6reduce28DeviceReduceSingleTileKernelINS2_10policy_hubIfyN4cuda3std3__44plusIfEEE10Policy1000EPfSC_iS9_ffNS7_10__identityEEEvT0_T1_T2_T3_T4_T6__param_0,
	.param .u64 .ptr .align 1 _ZN3cub18CUB_300001_SM_10006detail6reduce28DeviceReduceSingleTileKernelINS2_10policy_hubIfyN4cuda3std3__44plusIfEEE10Policy1000EPfSC_iS9_ffNS7_10__identityEEEvT0_T1_T2_T3_T4_T6__param_1,
	.param .u32 _ZN3cub18CUB_300001_SM_10006detail6reduce28DeviceReduceSingleTileKernelINS2_10policy_hubIfyN4cuda3std3__44plusIfEEE10Policy1000EPfSC_iS9_ffNS7_10__identityEEEvT0_T1_T2_T3_T4_T6__param_2,
	.param .align 1 .b8 _ZN3cub18CUB_300001_SM_10006detail6reduce28DeviceReduceSingleTileKernelINS2_10policy_hubIfyN4cuda3std3__44plusIfEEE10Policy1000EPfSC_iS9_ffNS7_10__identityEEEvT0_T1_T2_T3_T4_T6__param_3[1],
	.param .f32 _ZN3cub18CUB_300001_SM_10006detail6reduce28DeviceReduceSingleTileKernelINS2_10policy_hubIfyN4cuda3std3__44plusIfEEE10Policy1000EPfSC_iS9_ffNS7_10__identityEEEvT0_T1_T2_T3_T4_T6__param_4,
	.param .align 1 .b8 _ZN3cub18CUB_300001_SM_10006detail6reduce28DeviceReduceSingleTileKernelINS2_10policy_hubIfyN4cuda3std3__44plusIfEEE10Policy1000EPfSC_iS9_ffNS7_10__identityEEEvT0_T1_T2_T3_T4_T6__param_5[1]
)
.maxntid 256
.minnctapersm 1
{
	.reg .pred 	%p<97>;
	.reg .b32 	%r<407>;
	.reg .b32 	%f<419>;
	.reg .b64 	%rd<125>;
	// demoted variable
	.shared .align 4 .b8 _ZZN3cub18CUB_300001_SM_10006detail6reduce28DeviceReduceSingleTileKernelINS2_10policy_hubIfyN4cuda3std3__44plusIfEEE10Policy1000EPfSC_iS9_ffNS7_10__identityEEEvT0_T1_T2_T3_T4_T6_E12temp_storage[44];
	ld.param.u64 	%rd16, [_ZN3cub18CUB_300001_SM_10006detail6reduce28DeviceReduceSingleTileKernelINS2_10policy_hubIfyN4cuda3std3__44plusIfEEE10Policy1000EPfSC_iS9_ffNS7_10__identityEEEvT0_T1_T2_T3_T4_T6__param_0];
	ld.param.u64 	%rd17, [_ZN3cub18CUB_300001_SM_10006detail6reduce28DeviceReduceSingleTileKernelINS2_10policy_hubIfyN4cuda3std3__44plusIfEEE10Policy1000EPfSC_iS9_ffNS7_10__identityEEEvT0_T1_T2_T3_T4_T6__param_1];
	ld.param.u32 	%r67, [_ZN3cub18CUB_300001_SM_10006detail6reduce28DeviceReduceSingleTileKernelINS2_10policy_hubIfyN4cuda3std3__44plusIfEEE10Policy1000EPfSC_iS9_ffNS7_10__identityEEEvT0_T1_T2_T3_T4_T6__param_2];
	ld.param.f32 	%f58, [_ZN3cub18CUB_300001_SM_10006detail6reduce28DeviceReduceSingleTileKernelINS2_10policy_hubIfyN4cuda3std3__44plusIfEEE10Policy1000EPfSC_iS9_ffNS7_10__identityEEEvT0_T1_T2_T3_T4_T6__param_4];
	cvta.to.global.u64 	%rd1, %rd17;
	setp.ne.s32 	%p1, %r67, 0;
	@%p1 bra 	$L__BB16_3;
	mov.u32 	%r380, %tid.x;
	setp.ne.s32 	%p96, %r380, 0;
	@%p96 bra 	$L__BB16_74;
	st.global.f32 	[%rd1], %f58;
	bra.uni 	$L__BB16_74;
$L__BB16_3:
	and.b64  	%rd18, %rd16, 15;
	setp.ne.s64 	%p2, %rd18, 0;
	@%p2 bra 	$L__BB16_38;
	setp.gt.s32 	%p49, %r67, 4095;
	@%p49 bra 	$L__BB16_22;
	mov.u32 	%r1, %tid.x;
	setp.ge.s32 	%p66, %r1, %r67;
	mov.f32 	%f397, 0f00000000;
	mov.u32 	%r384, %r1;
	@%p66 bra 	$L__BB16_7;
	mul.wide.u32 	%rd113, %r1, 4;
	add.s64 	%rd112, %rd16, %rd113;
	// begin inline asm
	ld.global.nc.u32 %r300, [%rd112];
	// end inline asm
	mov.b32 	%f397, %r300;
	add.s32 	%r384, %r1, 256;
$L__BB16_7:
	setp.ge.s32 	%p67, %r384, %r67;
	@%p67 bra 	$L__BB16_13;
	not.b32 	%r301, %r384;
	add.s32 	%r4, %r67, %r301;
	and.b32  	%r302, %r4, 768;
	setp.eq.s32 	%p68, %r302, 768;
	@%p68 bra 	$L__BB16_11;
	mul.wide.u32 	%rd114, %r384, 4;
	add.s64 	%rd121, %rd16, %rd114;
	shr.u32 	%r303, %r4, 8;
	add.s32 	%r304, %r303, 1;
	and.b32  	%r305, %r304, 3;
	neg.s32 	%r382, %r305;
$L__BB16_10:
	.pragma "nounroll";
	// begin inline asm
	ld.global.nc.u32 %r306, [%rd121];
	// end inline asm
	mov.b32 	%f323, %r306;
	add.f32 	%f397, %f397, %f323;
	add.s32 	%r384, %r384, 256;
	add.s64 	%rd121, %rd121, 1024;
	add.s32 	%r382, %r382, 1;
	setp.ne.s32 	%p69, %r382, 0;
	@%p69 bra 	$L__BB16_10;
$L__BB16_11:
	setp.lt.u32 	%p70, %r4, 768;
	@%p70 bra 	$L__BB16_13;
$L__BB16_12:
	mul.wide.s32 	%rd120, %r384, 4;
	add.s64 	%rd116, %rd16, %rd120;
	// begin inline asm
	ld.global.nc.u32 %r307, [%rd116];
	// end inline asm
	mov.b32 	%f324, %r307;
	add.f32 	%f325, %f397, %f324;
	add.s64 	%rd117, %rd116, 1024;
	// begin inline asm
	ld.global.nc.u32 %r308, [%rd117];
	// end inline asm
	mov.b32 	%f326, %r308;
	add.f32 	%f327, %f325, %f326;
	add.s64 	%rd118, %rd116, 2048;
	// begin inline asm
	ld.global.nc.u32 %r309, [%rd118];
	// end inline asm
	mov.b32 	%f328, %r309;
	add.f32 	%f329, %f327, %f328;
	add.s64 	%rd119, %rd116, 3072;
	// begin inline asm
	ld.global.nc.u32 %r310, [%rd119];
	// end inline asm
	mov.b32 	%f330, %r310;
	add.f32 	%f397, %f329, %f330;
	add.s32 	%r384, %r384, 1024;
	setp.lt.s32 	%p71, %r384, %r67;
	@%p71 bra 	$L__BB16_12;
$L__BB16_13:
	setp.lt.s32 	%p72, %r67, 256;
	@%p72 bra 	$L__BB16_18;
	// begin inline asm
	mov.u32 %r349, %laneid;
	// end inline asm
	mov.b32 	%r351, %f397;
	mov.b32 	%r352, 1;
	mov.b32 	%r373, 31;
	mov.b32 	%r374, -1;
	// begin inline asm
	shfl.sync.down.b32 %r350, %r351, %r352, %r373, %r374;
	// end inline asm
	setp.gt.s32 	%p88, %r349, 30;
	mov.b32 	%f365, %r350;
	add.f32 	%f366, %f397, %f365;
	selp.f32 	%f367, %f397, %f366, %p88;
	mov.b32 	%r356, %f367;
	mov.b32 	%r357, 2;
	// begin inline asm
	shfl.sync.down.b32 %r355, %r356, %r357, %r373, %r374;
	// end inline asm
	setp.gt.s32 	%p89, %r349, 29;
	mov.b32 	%f368, %r355;
	add.f32 	%f369, %f367, %f368;
	selp.f32 	%f370, %f367, %f369, %p89;
	mov.b32 	%r361, %f370;
	mov.b32 	%r362, 4;
	// begin inline asm
	shfl.sync.down.b32 %r360, %r361, %r362, %r373, %r374;
	// end inline asm
	setp.gt.s32 	%p90, %r349, 27;
	mov.b32 	%f371, %r360;
	add.f32 	%f372, %f370, %f371;
	selp.f32 	%f373, %f370, %f372, %p90;
	mov.b32 	%r366, %f373;
	mov.b32 	%r367, 8;
	// begin inline asm
	shfl.sync.down.b32 %r365, %r366, %r367, %r373, %r374;
	// end inline asm
	setp.gt.s32 	%p91, %r349, 23;
	mov.b32 	%f374, %r365;
	add.f32 	%f375, %f373, %f374;
	selp.f32 	%f376, %f373, %f375, %p91;
	mov.b32 	%r371, %f376;
	mov.b32 	%r372, 16;
	// begin inline asm
	shfl.sync.down.b32 %r370, %r371, %r372, %r373, %r374;
	// end inline asm
	setp.gt.s32 	%p92, %r349, 15;
	mov.b32 	%f377, %r370;
	add.f32 	%f10, %f376, %f377;
	selp.f32 	%f418, %f376, %f10, %p92;
	setp.ne.s32 	%p93, %r349, 0;
	@%p93 bra 	$L__BB16_16;
	shr.u32 	%r375, %r1, 3;
	and.b32  	%r376, %r375, 124;
	mov.u32 	%r377, _ZZN3cub18CUB_300001_SM_10006detail6reduce28DeviceReduceSingleTileKernelINS2_10policy_hubIfyN4cuda3std3__44plusIfEEE10Policy1000EPfSC_iS9_ffNS7_10__identityEEEvT0_T1_T2_T3_T4_T6_E12temp_storage;
	add.s32 	%r378, %r377, %r376;
	st.shared.f32 	[%r378+8], %f10;
$L__BB16_16:
	bar.sync 	0;
	setp.ne.s32 	%p94, %r1, 0;
	@%p94 bra 	$L__BB16_72;
	ld.shared.f32 	%f378, [_ZZN3cub18CUB_300001_SM_10006detail6reduce28DeviceReduceSingleTileKernelINS2_10policy_hubIfyN4cuda3std3__44plusIfEEE10Policy1000EPfSC_iS9_ffNS7_10__identityEEEvT0_T1_T2_T3_T4_T6_E12temp_storage+12];
	add.f32 	%f379, %f418, %f378;
	ld.shared.f32 	%f380, [_ZZN3cub18CUB_300001_SM_10006detail6reduce28DeviceReduceSingleTileKernelINS2_10policy_hubIfyN4cuda3std3__44plusIfEEE10Policy1000EPfSC_iS9_ffNS7_10__identityEEEvT0_T1_T2_T3_T4_T6_E12temp_storage+16];
	add.f32 	%f381, %f379, %f380;
	ld.shared.f32 	%f382, [_ZZN3cub18CUB_300001_SM_10006detail6reduce28DeviceReduceSingleTileKernelINS2_10policy_hubIfyN4cuda3std3__44plusIfEEE10Policy1000EPfSC_iS9_ffNS7_10__identityEEEvT0_T1_T2_T3_T4_T6_E12temp_storage+20];
	add.f32 	%f383, %f381, %f382;
	ld.shared.f32 	%f384, [_ZZN3cub18CUB_300001_SM_10006detail6reduce28DeviceReduceSingleTileKernelINS2_10policy_hubIfyN4cuda3std3__44plusIfEEE10Policy1000EPfSC_iS9_ffNS7_10__identityEEEvT0_T1_T2_T3_T4_T6_E12temp_storage+24];
	add.f32 	%f385, %f383, %f384;
	ld.shared.f32 	%f386, [_ZZN3cub18CUB_300001_SM_10006detail6reduce28DeviceReduceSingleTileKernelINS2_10policy_hubIfyN4cuda3std3__44plusIfEEE10Policy1000EPfSC_iS9_ffNS7_10__identityEEEvT0_T1_T2_T3_T4_T6_E12temp_storage+28];
	add.f32 	%f387, %f385, %f386;
	ld.shared.f32 	%f388, [_ZZN3cub18CUB_300001_SM_10006detail6reduce28DeviceReduceSingleTileKernelINS2_10policy_hubIfyN4cuda3std3__44plusIfEEE10Policy1000EPfSC_iS9_ffNS7_10__identityEEEvT0_T1_T2_T3_T4_T6_E12temp_storage+32];
	add.f32 	%f389, %f387, %f388;
	ld.shared.f32 	%f390, [_ZZN3cub18CUB_300001_SM_10006detail6reduce28DeviceReduceSingleTileKernelINS2_10policy_hubIfyN4cuda3std3__44plusIfEEE10Policy1000EPfSC_iS9_ffNS7_10__identityEEEvT0_T1_T2_T3_T4_T6_E12temp_storage+36];
	add.f32 	%f418, %f389, %f390;
	bra.uni 	$L__BB16_72;
$L__BB16_18:
	// begin inline asm
	mov.u32 %r311, %laneid;
	// end inline asm
	and.b32  	%r337, %r1, 992;
	add.s32 	%r338, %r337, 32;
	setp.gt.s32 	%p73, %r338, %r67;
	not.b32 	%r339, %r337;
	add.s32 	%r340, %r67, %r339;
	selp.b32 	%r335, %r340, 31, %p73;
	mov.b32 	%r313, %f397;
	mov.b32 	%r314, 1;
	mov.b32 	%r336, -1;
	// begin inline asm
	shfl.sync.down.b32 %r312, %r313, %r314, %r335, %r336;
	// end inline asm
	setp.lt.s32 	%p74, %r311, %r335;
	mov.b32 	%f331, %r312;
	add.f32 	%f332, %f397, %f331;
	selp.f32 	%f333, %f332, %f397, %p74;
	mov.b32 	%r318, %f333;
	mov.b32 	%r319, 2;
	// begin inline asm
	shfl.sync.down.b32 %r317, %r318, %r319, %r335, %r336;
	// end inline asm
	add.s32 	%r341, %r311, 2;
	setp.gt.s32 	%p75, %r341, %r335;
	mov.b32 	%f334, %r317;
	add.f32 	%f335, %f333, %f334;
	selp.f32 	%f336, %f333, %f335, %p75;
	mov.b32 	%r323, %f336;
	mov.b32 	%r324, 4;
	// begin inline asm
	shfl.sync.down.b32 %r322, %r323, %r324, %r335, %r336;
	// end inline asm
	add.s32 	%r342, %r311, 4;
	setp.gt.s32 	%p76, %r342, %r335;
	mov.b32 	%f337, %r322;
	add.f32 	%f338, %f336, %f337;
	selp.f32 	%f339, %f336, %f338, %p76;
	mov.b32 	%r328, %f339;
	mov.b32 	%r329, 8;
	// begin inline asm
	shfl.sync.down.b32 %r327, %r328, %r329, %r335, %r336;
	// end inline asm
	add.s32 	%r343, %r311, 8;
	setp.gt.s32 	%p77, %r343, %r335;
	mov.b32 	%f340, %r327;
	add.f32 	%f341, %f339, %f340;
	selp.f32 	%f342, %f339, %f341, %p77;
	mov.b32 	%r333, %f342;
	mov.b32 	%r334, 16;
	// begin inline asm
	shfl.sync.down.b32 %r332, %r333, %r334, %r335, %r336;
	// end inline asm
	add.s32 	%r344, %r311, 16;
	setp.gt.s32 	%p78, %r344, %r335;
	mov.b32 	%f343, %r332;
	add.f32 	%f344, %f342, %f343;
	selp.f32 	%f418, %f342, %f344, %p78;
	setp.ne.s32 	%p79, %r311, 0;
	@%p79 bra 	$L__BB16_20;
	shr.u32 	%r345, %r1, 3;
	and.b32  	%r346, %r345, 124;
	mov.u32 	%r347, _ZZN3cub18CUB_300001_SM_10006detail6reduce28DeviceReduceSingleTileKernelINS2_10policy_hubIfyN4cuda3std3__44plusIfEEE10Policy1000EPfSC_iS9_ffNS7_10__identityEEEvT0_T1_T2_T3_T4_T6_E12temp_storage;
	add.s32 	%r348, %r347, %r346;
	st.shared.f32 	[%r348+8], %f418;
$L__BB16_20:
	bar.sync 	0;
	setp.ne.s32 	%p80, %r1, 0;
	@%p80 bra 	$L__BB16_72;
	setp.gt.s32 	%p81, %r67, 32;
	ld.shared.f32 	%f345, [_ZZN3cub18CUB_300001_SM_10006detail6reduce28DeviceReduceSingleTileKernelINS2_10policy_hubIfyN4cuda3std3__44plusIfEEE10Policy1000EPfSC_iS9_ffNS7_10__identityEEEvT0_T1_T2_T3_T4_T6_E12temp_storage+12];
	add.f32 	%f346, %f418, %f345;
	selp.f32 	%f347, %f346, %f418, %p81;
	setp.gt.s32 	%p82, %r67, 64;
	ld.shared.f32 	%f348, [_ZZN3cub18CUB_300001_SM_10006detail6reduce28DeviceReduceSingleTileKernelINS2_10policy_hubIfyN4cuda3std3__44plusIfEEE10Policy1000EPfSC_iS9_ffNS7_10__identityEEEvT0_T1_T2_T3_T4_T6_E12temp_storage+16];
	add.f32 	%f349, %f348, %f347;
	selp.f32 	%f350, %f349, %f347, %p82;
	setp.gt.s32 	%p83, %r67, 96;
	ld.shared.f32 	%f351, [_ZZN3cub18CUB_300001_SM_10006detail6reduce28DeviceReduceSingleTileKernelINS2_10policy_hubIfyN4cuda3std3__44plusIfEEE10Policy1000EPfSC_iS9_ffNS7_10__identityEEEvT0_T1_T2_T3_T4_T6_E12temp_storage+20];
	add.f32 	%f352, %f351, %f350;
	selp.f32 	%f353, %f352, %f350, %p83;
	setp.gt.s32 	%p84, %r67, 128;
	ld.shared.f32 	%f354, [_ZZN3cub18CUB_300001_SM_10006detail6reduce28DeviceReduceSingleTileKernelINS2_10policy_hubIfyN4cuda3std3__44plusIfEEE10Policy1000EPfSC_iS9_ffNS7_10__identityEEEvT0_T1_T2_T3_T4_T6_E12temp_storage+24];
	add.f32 	%f355, %f354, %f353;
	selp.f32 	%f356, %f355, %f353, %p84;
	setp.gt.s32 	%p85, %r67, 160;
	ld.shared.f32 	%f357, [_ZZN3cub18CUB_300001_SM_10006detail6reduce28DeviceReduceSingleTileKernelINS2_10policy_hubIfyN4cuda3std3__44plusIfEEE10Policy1000EPfSC_iS9_ffNS7_10__identityEEEvT0_T1_T2_T3_T4_T6_E12temp_storage+28];
	add.f32 	%f358, %f357, %f356;
	selp.f32 	%f359, %f358, %f356, %p85;
	setp.gt.s32 	%p86, %r67, 192;
	ld.shared.f32 	%f360, [_ZZN3cub18CUB_300001_SM_10006detail6reduce28DeviceReduceSingleTileKernelINS2_10policy_hubIfyN4cuda3std3__44plusIfEEE10Policy1000EPfSC_iS9_ffNS7_10__identityEEEvT0_T1_T2_T3_T4_T6_E12temp_storage+32];
	add.f32 	%f361, %f360, %f359;
	selp.f32 	%f362, %f361, %f359, %p86;
	setp.gt.s32 	%p87, %r67, 224;
	ld.shared.f32 	%f363, [_ZZN3cub18CUB_300001_SM_10006detail6reduce28DeviceReduceSingleTileKernelINS2_10policy_hubIfyN4cuda3std3__44plusIfEEE10Policy1000EPfSC_iS9_ffNS7_10__identityEEEvT0_T1_T2_T3_T4_T6_E12temp_storage+36];
	add.f32 	%f364, %f363, %f362;
	selp.f32 	%f418, %f364, %f362, %p87;
	bra.uni 	$L__BB16_72;
$L__BB16_22:
	mov.u32 	%r13, %tid.x;
	shl.b32 	%r224, %r13, 2;
	mul.wide.u32 	%rd86, %r224, 4;
	add.s64 	%rd76, %rd16, %rd86;
	// begin inline asm
	ld.global.nc.v2.u64 {%rd74, %rd75}, [%rd76];
	// end inline asm
	mov.b64 	{%r225, %r226}, %rd75;
	mov.b64 	{%r227, %r228}, %rd74;
	mov.b32 	%f225, %r228;
	mov.b32 	%f226, %r227;
	mov.b32 	%f227, %r226;
	mov.b32 	%f228, %r225;
	add.s64 	%rd79, %rd76, 4096;
	// begin inline asm
	ld.global.nc.v2.u64 {%rd77, %rd78}, [%rd79];
	// end inline asm
	mov.b64 	{%r229, %r230}, %rd78;
	mov.b64 	{%r231, %r232}, %rd77;
	mov.b32 	%f229, %r232;
	mov.b32 	%f230, %r231;
	mov.b32 	%f231, %r230;
	mov.b32 	%f232, %r229;
	add.s64 	%rd82, %rd76, 8192;
	// begin inline asm
	ld.global.nc.v2.u64 {%rd80, %rd81}, [%rd82];
	// end inline asm
	mov.b64 	{%r233, %r234}, %rd81;
	mov.b64 	{%r235, %r236}, %rd80;
	mov.b32 	%f233, %r236;
	mov.b32 	%f234, %r235;
	mov.b32 	%f235, %r234;
	mov.b32 	%f236, %r233;
	add.s64 	%rd85, %rd76, 12288;
	// begin inline asm
	ld.global.nc.v2.u64 {%rd83, %rd84}, [%rd85];
	// end inline asm
	mov.b64 	{%r237, %r238}, %rd84;
	mov.b64 	{%r239, %r240}, %rd83;
	mov.b32 	%f237, %r240;
	mov.b32 	%f238, %r239;
	mov.b32 	%f239, %r238;
	mov.b32 	%f240, %r237;
	add.f32 	%f241, %f226, %f225;
	add.f32 	%f242, %f228, %f227;
	add.f32 	%f243, %f230, %f229;
	add.f32 	%f244, %f232, %f231;
	add.f32 	%f245, %f234, %f233;
	add.f32 	%f246, %f236, %f235;
	add.f32 	%f247, %f238, %f237;
	add.f32 	%f248, %f240, %f239;
	add.f32 	%f249, %f241, %f242;
	add.f32 	%f250, %f243, %f244;
	add.f32 	%f251, %f245, %f246;
	add.f32 	%f252, %f247, %f248;
	add.f32 	%f253, %f249, %f250;
	add.f32 	%f254, %f251, %f252;
	add.f32 	%f404, %f253, %f254;
	setp.lt.u32 	%p50, %r67, 8192;
	mov.b32 	%r387, 4096;
	@%p50 bra 	$L__BB16_26;
	add.s32 	%r14, %r67, -4096;
	mov.b32 	%r387, 4096;
$L__BB16_24:
	mul.wide.s32 	%rd99, %r387, 4;
	add.s64 	%rd89, %rd76, %rd99;
	// begin inline asm
	ld.global.nc.v2.u64 {%rd87, %rd88}, [%rd89];
	// end inline asm
	mov.b64 	{%r242, %r243}, %rd88;
	mov.b64 	{%r244, %r245}, %rd87;
	mov.b32 	%f255, %r245;
	mov.b32 	%f256, %r244;
	mov.b32 	%f257, %r243;
	mov.b32 	%f258, %r242;
	add.s64 	%rd92, %rd89, 4096;
	// begin inline asm
	ld.global.nc.v2.u64 {%rd90, %rd91}, [%rd92];
	// end inline asm
	mov.b64 	{%r246, %r247}, %rd91;
	mov.b64 	{%r248, %r249}, %rd90;
	mov.b32 	%f259, %r249;
	mov.b32 	%f260, %r248;
	mov.b32 	%f261, %r247;
	mov.b32 	%f262, %r246;
	add.s64 	%rd95, %rd89, 8192;
	// begin inline asm
	ld.global.nc.v2.u64 {%rd93, %rd94}, [%rd95];
	// end inline asm
	mov.b64 	{%r250, %r251}, %rd94;
	mov.b64 	{%r252, %r253}, %rd93;
	mov.b32 	%f263, %r253;
	mov.b32 	%f264, %r252;
	mov.b32 	%f265, %r251;
	mov.b32 	%f266, %r250;
	add.s64 	%rd98, %rd89, 12288;
	// begin inline asm
	ld.global.nc.v2.u64 {%rd96, %rd97}, [%rd98];
	// end inline asm
	mov.b64 	{%r254, %r255}, %rd97;
	mov.b64 	{%r256, %r257}, %rd96;
	mov.b32 	%f267, %r257;
	mov.b32 	%f268, %r256;
	mov.b32 	%f269, %r255;
	mov.b32 	%f270, %r254;
	add.f32 	%f271, %f404, %f256;
	add.f32 	%f272, %f255, %f258;
	add.f32 	%f273, %f257, %f260;
	add.f32 	%f274, %f259, %f262;
	add.f32 	%f275, %f261, %f264;
	add.f32 	%f276, %f263, %f266;
	add.f32 	%f277, %f265, %f268;
	add.f32 	%f278, %f267, %f270;
	add.f32 	%f279, %f271, %f272;
	add.f32 	%f280, %f273, %f274;
	add.f32 	%f281, %f275, %f276;
	add.f32 	%f282, %f277, %f278;
	add.f32 	%f283, %f279, %f280;
	add.f32 	%f284, %f281, %f282;
	add.f32 	%f285, %f283, %f284;
	add.f32 	%f404, %f285, %f269;
	sub.s32 	%r258, %r67, %r387;
	setp.lt.s32 	%p51, %r258, 4096;
	@%p51 bra 	$L__BB16_34;
	add.s32 	%r387, %r387, 4096;
	setp.le.s32 	%p52, %r387, %r14;
	@%p52 bra 	$L__BB16_24;
$L__BB16_26:
	setp.le.s32 	%p53, %r67, %r387;
	@%p53 bra 	$L__BB16_34;
	sub.s32 	%r18, %r67, %r387;
	setp.ge.s32 	%p54, %r13, %r18;
	@%p54 bra 	$L__BB16_34;
	not.b32 	%r259, %r13;
	add.s32 	%r260, %r67, %r259;
	sub.s32 	%r19, %r260, %r387;
	and.b32  	%r261, %r19, 768;
	setp.eq.s32 	%p55, %r261, 768;
	mov.u32 	%r391, %r13;
	@%p55 bra 	$L__BB16_31;
	add.s32 	%r389, %r13, %r387;
	shr.u32 	%r262, %r19, 8;
	add.s32 	%r263, %r262, 1;
	and.b32  	%r264, %r263, 3;
	neg.s32 	%r388, %r264;
	mov.u32 	%r391, %r13;
$L__BB16_30:
	.pragma "nounroll";
	mul.wide.u32 	%rd101, %r389, 4;
	add.s64 	%rd100, %rd16, %rd101;
	// begin inline asm
	ld.global.nc.u32 %r265, [%rd100];
	// end inline asm
	mov.b32 	%f287, %r265;
	add.f32 	%f404, %f404, %f287;
	add.s32 	%r391, %r391, 256;
	add.s32 	%r389, %r389, 256;
	add.s32 	%r388, %r388, 1;
	setp.ne.s32 	%p56, %r388, 0;
	@%p56 bra 	$L__BB16_30;
$L__BB16_31:
	setp.lt.u32 	%p57, %r19, 768;
	@%p57 bra 	$L__BB16_34;
	cvt.u64.u32 	%rd102, %r391;
	cvt.u64.u32 	%rd103, %r387;
	add.s64 	%rd104, %rd102, %rd103;
	shl.b64 	%rd105, %rd104, 2;
	add.s64 	%rd106, %rd105, %rd16;
	add.s64 	%rd122, %rd106, 2048;
	add.s32 	%r392, %r391, %r387;
$L__BB16_33:
	mul.wide.u32 	%rd111, %r392, 4;
	add.s64 	%rd107, %rd16, %rd111;
	// begin inline asm
	ld.global.nc.u32 %r266, [%rd107];
	// end inline asm
	mov.b32 	%f288, %r266;
	add.f32 	%f289, %f404, %f288;
	add.s64 	%rd108, %rd122, -1024;
	// begin inline asm
	ld.global.nc.u32 %r267, [%rd108];
	// end inline asm
	mov.b32 	%f290, %r267;
	add.f32 	%f291, %f289, %f290;
	// begin inline asm
	ld.global.nc.u32 %r268, [%rd122];
	// end inline asm
	mov.b32 	%f292, %r268;
	add.f32 	%f293, %f291, %f292;
	add.s64 	%rd110, %rd122, 1024;
	// begin inline asm
	ld.global.nc.u32 %r269, [%rd110];
	// end inline asm
	mov.b32 	%f294, %r269;
	add.f32 	%f404, %f293, %f294;
	add.s32 	%r391, %r391, 1024;
	add.s64 	%rd122, %rd122, 4096;
	add.s32 	%r392, %r392, 1024;
	setp.lt.s32 	%p58, %r391, %r18;
	@%p58 bra 	$L__BB16_33;
$L__BB16_34:
	// begin inline asm
	mov.u32 %r270, %laneid;
	// end inline asm
	mov.b32 	%r272, %f404;
	mov.b32 	%r273, 1;
	mov.b32 	%r294, 31;
	mov.b32 	%r295, -1;
	// begin inline asm
	shfl.sync.down.b32 %r271, %r272, %r273, %r294, %r295;
	// end inline asm
	setp.gt.s32 	%p59, %r270, 30;
	mov.b32 	%f295, %r271;
	add.f32 	%f296, %f404, %f295;
	selp.f32 	%f297, %f404, %f296, %p59;
	mov.b32 	%r277, %f297;
	mov.b32 	%r278, 2;
	// begin inline asm
	shfl.sync.down.b32 %r276, %r277, %r278, %r294, %r295;
	// end inline asm
	setp.gt.s32 	%p60, %r270, 29;
	mov.b32 	%f298, %r276;
	add.f32 	%f299, %f297, %f298;
	selp.f32 	%f300, %f297, %f299, %p60;
	mov.b32 	%r282, %f300;
	mov.b32 	%r283, 4;
	// begin inline asm
	shfl.sync.down.b32 %r281, %r282, %r283, %r294, %r295;
	// end inline asm
	setp.gt.s32 	%p61, %r270, 27;
	mov.b32 	%f301, %r281;
	add.f32 	%f302, %f300, %f301;
	selp.f32 	%f303, %f300, %f302, %p61;
	mov.b32 	%r287, %f303;
	mov.b32 	%r288, 8;
	// begin inline asm
	shfl.sync.down.b32 %r286, %r287, %r288, %r294, %r295;
	// end inline asm
	setp.gt.s32 	%p62, %r270, 23;
	mov.b32 	%f304, %r286;
	add.f32 	%f305, %f303, %f304;
	selp.f32 	%f306, %f303, %f305, %p62;
	mov.b32 	%r292, %f306;
	mov.b32 	%r293, 16;
	// begin inline asm
	shfl.sync.down.b32 %r291, %r292, %r293, %r294, %r295;
	// end inline asm
	setp.gt.s32 	%p63, %r270, 15;
	mov.b32 	%f307, %r291;
	add.f32 	%f26, %f306, %f307;
	selp.f32 	%f418, %f306, %f26, %p63;
	setp.ne.s32 	%p64, %r270, 0;
	@%p64 bra 	$L__BB16_36;
	shr.u32 	%r296, %r13, 3;
	and.b32  	%r297, %r296, 124;
	mov.u32 	%r298, _ZZN3cub18CUB_300001_SM_10006detail6reduce28DeviceReduceSingleTileKernelINS2_10policy_hubIfyN4cuda3std3__44plusIfEEE10Policy1000EPfSC_iS9_ffNS7_10__identityEEEvT0_T1_T2_T3_T4_T6_E12temp_storage;
	add.s32 	%r299, %r298, %r297;
	st.shared.f32 	[%r299+8], %f26;
$L__BB16_36:
	bar.sync 	0;
	setp.ne.s32 	%p65, %r13, 0;
	@%p65 bra 	$L__BB16_72;
	ld.shared.f32 	%f308, [_ZZN3cub18CUB_300001_SM_10006detail6reduce28DeviceReduceSingleTileKernelINS2_10policy_hubIfyN4cuda3std3__44plusIfEEE10Policy1000EPfSC_iS9_ffNS7_10__identityEEEvT0_T1_T2_T3_T4_T6_E12temp_storage+12];
	add.f32 	%f309, %f418, %f308;
	ld.shared.f32 	%f310, [_ZZN3cub18CUB_300001_SM_10006detail6reduce28DeviceReduceSingleTileKernelINS2_10policy_hubIfyN4cuda3std3__44plusIfEEE10Policy1000EPfSC_iS9_ffNS7_10__identityEEEvT0_T1_T2_T3_T4_T6_E12temp_storage+16];
	add.f32 	%f311, %f309, %f310;
	ld.shared.f32 	%f312, [_ZZN3cub18CUB_300001_SM_10006detail6reduce28DeviceReduceSingleTileKernelINS2_10policy_hubIfyN4cuda3std3__44plusIfEEE10Policy1000EPfSC_iS9_ffNS7_10__identityEEEvT0_T1_T2_T3_T4_T6_E12temp_storage+20];
	add.f32 	%f313, %f311, %f312;
	ld.shared.f32 	%f314, [_ZZN3cub18CUB_300001_SM_10006detail6reduce28DeviceReduceSingleTileKernelINS2_10policy_hubIfyN4cuda3std3__44plusIfEEE10Policy1000EPfSC_iS9_ffNS7_10__identityEEEvT0_T1_T2_T3_T4_T6_E12temp_storage+24];
	add.f32 	%f315, %f313, %f314;
	ld.shared.f32 	%f316, [_ZZN3cub18CUB_300001_SM_10006detail6reduce28DeviceReduceSingleTileKernelINS2_10policy_hubIfyN4cuda3std3__44plusIfEEE10Policy1000EPfSC_iS9_ffNS7_10__identityEEEvT0_T1_T2_T3_T4_T6_E12temp_storage+28];
	add.f32 	%f317, %f315, %f316;
	ld.shared.f32 	%f318, [_ZZN3cub18CUB_300001_SM_10006detail6reduce28DeviceReduceSingleTileKernelINS2_10policy_hubIfyN4cuda3std3__44plusIfEEE10Policy1000EPfSC_iS9_ffNS7_10__identityEEEvT0_T1_T2_T3_T4_T6_E12temp_storage+32];
	add.f32 	%f319, %f317, %f318;
	ld.shared.f32 	%f320, [_ZZN3cub18CUB_300001_SM_10006detail6reduce28DeviceReduceSingleTileKernelINS2_10policy_hubIfyN4cuda3std3__44plusIfEEE10Policy1000EPfSC_iS9_ffNS7_10__identityEEEvT0_T1_T2_T3_T4_T6_E12temp_storage+36];
	add.f32 	%f418, %f319, %f320;
	bra.uni 	$L__BB16_72;
$L__BB16_38:
	setp.gt.s32 	%p3, %r67, 4095;
	@%p3 bra 	$L__BB16_56;
	mov.u32 	%r34, %tid.x;
	setp.ge.s32 	%p20, %r34, %r67;
	mov.f32 	%f410, 0f00000000;
	mov.u32 	%r397, %r34;
	@%p20 bra 	$L__BB16_41;
	mul.wide.u32 	%rd66, %r34, 4;
	add.s64 	%rd65, %rd16, %rd66;
	// begin inline asm
	ld.global.nc.u32 %r144, [%rd65];
	// end inline asm
	mov.b32 	%f410, %r144;
	add.s32 	%r397, %r34, 256;
$L__BB16_41:
	setp.ge.s32 	%p21, %r397, %r67;
	@%p21 bra 	$L__BB16_47;
	not.b32 	%r145, %r397;
	add.s32 	%r37, %r67, %r145;
	and.b32  	%r146, %r37, 768;
	setp.eq.s32 	%p22, %r146, 768;
	@%p22 bra 	$L__BB16_45;
	mul.wide.u32 	%rd67, %r397, 4;
	add.s64 	%rd123, %rd16, %rd67;
	shr.u32 	%r147, %r37, 8;
	add.s32 	%r148, %r147, 1;
	and.b32  	%r149, %r148, 3;
	neg.s32 	%r395, %r149;
$L__BB16_44:
	.pragma "nounroll";
	// begin inline asm
	ld.global.nc.u32 %r150, [%rd123];
	// end inline asm
	mov.b32 	%f157, %r150;
	add.f32 	%f410, %f410, %f157;
	add.s32 	%r397, %r397, 256;
	add.s64 	%rd123, %rd123, 1024;
	add.s32 	%r395, %r395, 1;
	setp.ne.s32 	%p23, %r395, 0;
	@%p23 bra 	$L__BB16_44;
$L__BB16_45:
	setp.lt.u32 	%p24, %r37, 768;
	@%p24 bra 	$L__BB16_47;
$L__BB16_46:
	mul.wide.s32 	%rd73, %r397, 4;
	add.s64 	%rd69, %rd16, %rd73;
	// begin inline asm
	ld.global.nc.u32 %r151, [%rd69];
	// end inline asm
	mov.b32 	%f158, %r151;
	add.f32 	%f159, %f410, %f158;
	add.s64 	%rd70, %rd69, 1024;
	// begin inline asm
	ld.global.nc.u32 %r152, [%rd70];
	// end inline asm
	mov.b32 	%f160, %r152;
	add.f32 	%f161, %f159, %f160;
	add.s64 	%rd71, %rd69, 2048;
	// begin inline asm
	ld.global.nc.u32 %r153, [%rd71];
	// end inline asm
	mov.b32 	%f162, %r153;
	add.f32 	%f163, %f161, %f162;
	add.s64 	%rd72, %rd69, 3072;
	// begin inline asm
	ld.global.nc.u32 %r154, [%rd72];
	// end inline asm
	mov.b32 	%f164, %r154;
	add.f32 	%f410, %f163, %f164;
	add.s32 	%r397, %r397, 1024;
	setp.lt.s32 	%p25, %r397, %r67;
	@%p25 bra 	$L__BB16_46;
$L__BB16_47:
	setp.lt.s32 	%p26, %r67, 256;
	@%p26 bra 	$L__BB16_52;
	// begin inline asm
	mov.u32 %r193, %laneid;
	// end inline asm
	mov.b32 	%r195, %f410;
	mov.b32 	%r196, 1;
	mov.b32 	%r217, 31;
	mov.b32 	%r218, -1;
	// begin inline asm
	shfl.sync.down.b32 %r194, %r195, %r196, %r217, %r218;
	// end inline asm
	setp.gt.s32 	%p42, %r193, 30;
	mov.b32 	%f199, %r194;
	add.f32 	%f200, %f410, %f199;
	selp.f32 	%f201, %f410, %f200, %p42;
	mov.b32 	%r200, %f201;
	mov.b32 	%r201, 2;
	// begin inline asm
	shfl.sync.down.b32 %r199, %r200, %r201, %r217, %r218;
	// end inline asm
	setp.gt.s32 	%p43, %r193, 29;
	mov.b32 	%f202, %r199;
	add.f32 	%f203, %f201, %f202;
	selp.f32 	%f204, %f201, %f203, %p43;
	mov.b32 	%r205, %f204;
	mov.b32 	%r206, 4;
	// begin inline asm
	shfl.sync.down.b32 %r204, %r205, %r206, %r217, %r218;
	// end inline asm
	setp.gt.s32 	%p44, %r193, 27;
	mov.b32 	%f205, %r204;
	add.f32 	%f206, %f204, %f205;
	selp.f32 	%f207, %f204, %f206, %p44;
	mov.b32 	%r210, %f207;
	mov.b32 	%r211, 8;
	// begin inline asm
	shfl.sync.down.b32 %r209, %r210, %r211, %r217, %r218;
	// end inline asm
	setp.gt.s32 	%p45, %r193, 23;
	mov.b32 	%f208, %r209;
	add.f32 	%f209, %f207, %f208;
	selp.f32 	%f210, %f207, %f209, %p45;
	mov.b32 	%r215, %f210;
	mov.b32 	%r216, 16;
	// begin inline asm
	shfl.sync.down.b32 %r214, %r215, %r216, %r217, %r218;
	// end inline asm
	setp.gt.s32 	%p46, %r193, 15;
	mov.b32 	%f211, %r214;
	add.f32 	%f38, %f210, %f211;
	selp.f32 	%f418, %f210, %f38, %p46;
	setp.ne.s32 	%p47, %r193, 0;
	@%p47 bra 	$L__BB16_50;
	shr.u32 	%r219, %r34, 3;
	and.b32  	%r220, %r219, 124;
	mov.u32 	%r221, _ZZN3cub18CUB_300001_SM_10006detail6reduce28DeviceReduceSingleTileKernelINS2_10policy_hubIfyN4cuda3std3__44plusIfEEE10Policy1000EPfSC_iS9_ffNS7_10__identityEEEvT0_T1_T2_T3_T4_T6_E12temp_storage;
	add.s32 	%r222, %r221, %r220;
	st.shared.f32 	[%r222+8], %f38;
$L__BB16_50:
	bar.sync 	0;
	setp.ne.s32 	%p48, %r34, 0;
	@%p48 bra 	$L__BB16_72;
	ld.shared.f32 	%f212, [_ZZN3cub18CUB_300001_SM_10006detail6reduce28DeviceReduceSingleTileKernelINS2_10policy_hubIfyN4cuda3std3__44plusIfEEE10Policy1000EPfSC_iS9_ffNS7_10__identityEEEvT0_T1_T2_T3_T4_T6_E12temp_storage+12];
	add.f32 	%f213, %f418, %f212;
	ld.shared.f32 	%f214, [_ZZN3cub18CUB_300001_SM_10006detail6reduce28DeviceReduceSingleTileKernelINS2_10policy_hubIfyN4cuda3std3__44plusIfEEE10Policy1000EPfSC_iS9_ffNS7_10__identityEEEvT0_T1_T2_T3_T4_T6_E12temp_storage+16];
	add.f32 	%f215, %f213, %f214;
	ld.shared.f32 	%f216, [_ZZN3cub18CUB_300001_SM_10006detail6reduce28DeviceReduceSingleTileKernelINS2_10policy_hubIfyN4cuda3std3__44plusIfEEE10Policy1000EPfSC_iS9_ffNS7_10__identityEEEvT0_T1_T2_T3_T4_T6_E12temp_storage+20];
	add.f32 	%f217, %f215, %f216;
	ld.shared.f32 	%f218, [_ZZN3cub18CUB_300001_SM_10006detail6reduce28DeviceReduceSingleTileKernelINS2_10policy_hubIfyN4cuda3std3__44plusIfEEE10Policy1000EPfSC_iS9_ffNS7_10__identityEEEvT0_T1_T2_T3_T4_T6_E12temp_storage+24];
	add.f32 	%f219, %f217, %f218;
	ld.shared.f32 	%f220, [_ZZN3cub18CUB_300001_SM_10006detail6reduce28DeviceReduceSingleTileKernelINS2_10policy_hubIfyN4cuda3std3__44plusIfEEE10Policy1000EPfSC_iS9_ffNS7_10__identityEEEvT0_T1_T2_T3_T4_T6_E12temp_storage+28];
	add.f32 	%f221, %f219, %f220;
	ld.shared.f32 	%f222, [_ZZN3cub18CUB_300001_SM_10006detail6reduce28DeviceReduceSingleTileKernelINS2_10policy_hubIfyN4cuda3std3__44plusIfEEE10Policy1000EPfSC_iS9_ffNS7_10__identityEEEvT0_T1_T2_T3_T4_T6_E12temp_storage+32];
	add.f32 	%f223, %f221, %f222;
	ld.shared.f32 	%f224, [_ZZN3cub18CUB_300001_SM_10006detail6reduce28DeviceReduceSingleTileKernelINS2_10policy_hubIfyN4cuda3std3__44plusIfEEE10Policy1000EPfSC_iS9_ffNS7_10__identityEEEvT0_T1_T2_T3_T4_T6_E12temp_storage+36];
	add.f32 	%f418, %f223, %f224;
	bra.uni 	$L__BB16_72;
$L__BB16_52:
	// begin inline asm
	mov.u32 %r155, %laneid;
	// end inline asm
	and.b32  	%r181, %r34, 992;
	add.s32 	%r182, %r181, 32;
	setp.gt.s32 	%p27, %r182, %r67;
	not.b32 	%r183, %r181;
	add.s32 	%r184, %r67, %r183;
	selp.b32 	%r179, %r184, 31, %p27;
	mov.b32 	%r157, %f410;
	mov.b32 	%r158, 1;
	mov.b32 	%r180, -1;
	// begin inline asm
	shfl.sync.down.b32 %r156, %r157, %r158, %r179, %r180;
	// end inline asm
	setp.lt.s32 	%p28, %r155, %r179;
	mov.b32 	%f165, %r156;
	add.f32 	%f166, %f410, %f165;
	selp.f32 	%f167, %f166, %f410, %p28;
	mov.b32 	%r162, %f167;
	mov.b32 	%r163, 2;
	// begin inline asm
	shfl.sync.down.b32 %r161, %r162, %r163, %r179, %r180;
	// end inline asm
	add.s32 	%r185, %r155, 2;
	setp.gt.s32 	%p29, %r185, %r179;
	mov.b32 	%f168, %r161;
	add.f32 	%f169, %f167, %f168;
	selp.f32 	%f170, %f167, %f169, %p29;
	mov.b32 	%r167, %f170;
	mov.b32 	%r168, 4;
	// begin inline asm
	shfl.sync.down.b32 %r166, %r167, %r168, %r179, %r180;
	// end inline asm
	add.s32 	%r186, %r155, 4;
	setp.gt.s32 	%p30, %r186, %r179;
	mov.b32 	%f171, %r166;
	add.f32 	%f172, %f170, %f171;
	selp.f32 	%f173, %f170, %f172, %p30;
	mov.b32 	%r172, %f173;
	mov.b32 	%r173, 8;
	// begin inline asm
	shfl.sync.down.b32 %r171, %r172, %r173, %r179, %r180;
	// end inline asm
	add.s32 	%r187, %r155, 8;
	setp.gt.s32 	%p31, %r187, %r179;
	mov.b32 	%f174, %r171;
	add.f32 	%f175, %f173, %f174;
	selp.f32 	%f176, %f173, %f175, %p31;
	mov.b32 	%r177, %f176;
	mov.b32 	%r178, 16;
	// begin inline asm
	shfl.sync.down.b32 %r176, %r177, %r178, %r179, %r180;
	// end inline asm
	add.s32 	%r188, %r155, 16;
	setp.gt.s32 	%p32, %r188, %r179;
	mov.b32 	%f177, %r176;
	add.f32 	%f178, %f176, %f177;
	selp.f32 	%f418, %f176, %f178, %p32;
	setp.ne.s32 	%p33, %r155, 0;
	@%p33 bra 	$L__BB16_54;
	shr.u32 	%r189, %r34, 3;
	and.b32  	%r190, %r189, 124;
	mov.u32 	%r191, _ZZN3cub18CUB_300001_SM_10006detail6reduce28DeviceReduceSingleTileKernelINS2_10policy_hubIfyN4cuda3std3__44plusIfEEE10Policy1000EPfSC_iS9_ffNS7_10__identityEEEvT0_T1_T2_T3_T4_T6_E12temp_storage;
	add.s32 	%r192, %r191, %r190;
	st.shared.f32 	[%r192+8], %f418;
$L__BB16_54:
	bar.sync 	0;
	setp.ne.s32 	%p34, %r34, 0;
	@%p34 bra 	$L__BB16_72;
	setp.gt.s32 	%p35, %r67, 32;
	ld.shared.f32 	%f179, [_ZZN3cub18CUB_300001_SM_10006detail6reduce28DeviceReduceSingleTileKernelINS2_10policy_hubIfyN4cuda3std3__44plusIfEEE10Policy1000EPfSC_iS9_ffNS7_10__identityEEEvT0_T1_T2_T3_T4_T6_E12temp_storage+12];
	add.f32 	%f180, %f418, %f179;
	selp.f32 	%f181, %f180, %f418, %p35;
	setp.gt.s32 	%p36, %r67, 64;
	ld.shared.f32 	%f182, [_ZZN3cub18CUB_300001_SM_10006detail6reduce28DeviceReduceSingleTileKernelINS2_10policy_hubIfyN4cuda3std3__44plusIfEEE10Policy1000EPfSC_iS9_ffNS7_10__identityEEEvT0_T1_T2_T3_T4_T6_E12temp_storage+16];
	add.f32 	%f183, %f182, %f181;
	selp.f32 	%f184, %f183, %f181, %p36;
	setp.gt.s32 	%p37, %r67, 96;
	ld.shared.f32 	%f185, [_ZZN3cub18CUB_300001_SM_10006detail6reduce28DeviceReduceSingleTileKernelINS2_10policy_hubIfyN4cuda3std3__44plusIfEEE10Policy1000EPfSC_iS9_ffNS7_10__identityEEEvT0_T1_T2_T3_T4_T6_E12temp_storage+20];
	add.f32 	%f186, %f185, %f184;
	selp.f32 	%f187, %f186, %f184, %p37;
	setp.gt.s32 	%p38, %r67, 128;
	ld.shared.f32 	%f188, [_ZZN3cub18CUB_300001_SM_10006detail6reduce28DeviceReduceSingleTileKernelINS2_10policy_hubIfyN4cuda3std3__44plusIfEEE10Policy1000EPfSC_iS9_ffNS7_10__identityEEEvT0_T1_T2_T3_T4_T6_E12temp_storage+24];
	add.f32 	%f189, %f188, %f187;
	selp.f32 	%f190, %f189, %f187, %p38;
	setp.gt.s32 	%p39, %r67, 160;
	ld.shared.f32 	%f191, [_ZZN3cub18CUB_300001_SM_10006detail6reduce28DeviceReduceSingleTileKernelINS2_10policy_hubIfyN4cuda3std3__44plusIfEEE10Policy1000EPfSC_iS9_ffNS7_10__identityEEEvT0_T1_T2_T3_T4_T6_E12temp_storage+28];
	add.f32 	%f192, %f191, %f190;
	selp.f32 	%f193, %f192, %f190, %p39;
	setp.gt.s32 	%p40, %r67, 192;
	ld.shared.f32 	%f194, [_ZZN3cub18CUB_300001_SM_10006detail6reduce28DeviceReduceSingleTileKernelINS2_10policy_hubIfyN4cuda3std3__44plusIfEEE10Policy1000EPfSC_iS9_ffNS7_10__identityEEEvT0_T1_T2_T3_T4_T6_E12temp_storage+32];
	add.f32 	%f195, %f194, %f193;
	selp.f32 	%f196, %f195, %f193, %p40;
	setp.gt.s32 	%p41, %r67, 224;
	ld.shared.f32 	%f197, [_ZZN3cub18CUB_300001_SM_10006detail6reduce28DeviceReduceSingleTileKernelINS2_10policy_hubIfyN4cuda3std3__44plusIfEEE10Policy1000EPfSC_iS9_ffNS7_10__identityEEEvT0_T1_T2_T3_T4_T6_E12temp_storage+36];
	add.f32 	%f198, %f197, %f196;
	selp.f32 	%f418, %f198, %f196, %p41;
	bra.uni 	$L__BB16_72;
$L__BB16_56:
	mov.u32 	%r46, %tid.x;
	mul.wide.u32 	%rd35, %r46, 4;
	add.s64 	%rd19, %rd16, %rd35;
	// begin inline asm
	ld.global.nc.u32 %r68, [%rd19];
	// end inline asm
	mov.b32 	%f59, %r68;
	add.s64 	%rd20, %rd19, 1024;
	// begin inline asm
	ld.global.nc.u32 %r69, [%rd20];
	// end inline asm
	mov.b32 	%f60, %r69;
	add.s64 	%rd21, %rd19, 2048;
	// begin inline asm
	ld.global.nc.u32 %r70, [%rd21];
	// end inline asm
	mov.b32 	%f61, %r70;
	add.s64 	%rd22, %rd19, 3072;
	// begin inline asm
	ld.global.nc.u32 %r71, [%rd22];
	// end inline asm
	mov.b32 	%f62, %r71;
	add.s64 	%rd23, %rd19, 4096;
	// begin inline asm
	ld.global.nc.u32 %r72, [%rd23];
	// end inline asm
	mov.b32 	%f63, %r72;
	add.s64 	%rd24, %rd19, 5120;
	// begin inline asm
	ld.global.nc.u32 %r73, [%rd24];
	// end inline asm
	mov.b32 	%f64, %r73;
	add.s64 	%rd25, %rd19, 6144;
	// begin inline asm
	ld.global.nc.u32 %r74, [%rd25];
	// end inline asm
	mov.b32 	%f65, %r74;
	add.s64 	%rd26, %rd19, 7168;
	// begin inline asm
	ld.global.nc.u32 %r75, [%rd26];
	// end inline asm
	mov.b32 	%f66, %r75;
	add.s64 	%rd27, %rd19, 8192;
	// begin inline asm
	ld.global.nc.u32 %r76, [%rd27];
	// end inline asm
	mov.b32 	%f67, %r76;
	add.s64 	%rd28, %rd19, 9216;
	// begin inline asm
	ld.global.nc.u32 %r77, [%rd28];
	// end inline asm
	mov.b32 	%f68, %r77;
	add.s64 	%rd29, %rd19, 10240;
	// begin inline asm
	ld.global.nc.u32 %r78, [%rd29];
	// end inline asm
	mov.b32 	%f69, %r78;
	add.s64 	%rd30, %rd19, 11264;
	// begin inline asm
	ld.global.nc.u32 %r79, [%rd30];
	// end inline asm
	mov.b32 	%f70, %r79;
	add.s64 	%rd31, %rd19, 12288;
	// begin inline asm
	ld.global.nc.u32 %r80, [%rd31];
	// end inline asm
	mov.b32 	%f71, %r80;
	add.s64 	%rd32, %rd19, 13312;
	// begin inline asm
	ld.global.nc.u32 %r81, [%rd32];
	// end inline asm
	mov.b32 	%f72, %r81;
	add.s64 	%rd33, %rd19, 14336;
	// begin inline asm
	ld.global.nc.u32 %r82, [%rd33];
	// end inline asm
	mov.b32 	%f73, %r82;
	add.s64 	%rd34, %rd19, 15360;
	// begin inline asm
	ld.global.nc.u32 %r83, [%rd34];
	// end inline asm
	mov.b32 	%f74, %r83;
	add.f32 	%f75, %f59, %f60;
	add.f32 	%f76, %f61, %f62;
	add.f32 	%f77, %f63, %f64;
	add.f32 	%f78, %f65, %f66;
	add.f32 	%f79, %f67, %f68;
	add.f32 	%f80, %f69, %f70;
	add.f32 	%f81, %f71, %f72;
	add.f32 	%f82, %f73, %f74;
	add.f32 	%f83, %f75, %f76;
	add.f32 	%f84, %f77, %f78;
	add.f32 	%f85, %f79, %f80;
	add.f32 	%f86, %f81, %f82;
	add.f32 	%f87, %f83, %f84;
	add.f32 	%f88, %f85, %f86;
	add.f32 	%f417, %f87, %f88;
	setp.lt.u32 	%p4, %r67, 8192;
	mov.b32 	%r400, 4096;
	@%p4 bra 	$L__BB16_60;
	add.s32 	%r47, %r67, -4096;
	mov.b32 	%r400, 4096;
$L__BB16_58:
	mul.wide.s32 	%rd52, %r400, 4;
	add.s64 	%rd36, %rd19, %rd52;
	// begin inline asm
	ld.global.nc.u32 %r86, [%rd36];
	// end inline asm
	mov.b32 	%f89, %r86;
	add.s64 	%rd37, %rd36, 1024;
	// begin inline asm
	ld.global.nc.u32 %r87, [%rd37];
	// end inline asm
	mov.b32 	%f90, %r87;
	add.s64 	%rd38, %rd36, 2048;
	// begin inline asm
	ld.global.nc.u32 %r88, [%rd38];
	// end inline asm
	mov.b32 	%f91, %r88;
	add.s64 	%rd39, %rd36, 3072;
	// begin inline asm
	ld.global.nc.u32 %r89, [%rd39];
	// end inline asm
	mov.b32 	%f92, %r89;
	add.s64 	%rd40, %rd36, 4096;
	// begin inline asm
	ld.global.nc.u32 %r90, [%rd40];
	// end inline asm
	mov.b32 	%f93, %r90;
	add.s64 	%rd41, %rd36, 5120;
	// begin inline asm
	ld.global.nc.u32 %r91, [%rd41];
	// end inline asm
	mov.b32 	%f94, %r91;
	add.s64 	%rd42, %rd36, 6144;
	// begin inline asm
	ld.global.nc.u32 %r92, [%rd42];
	// end inline asm
	mov.b32 	%f95, %r92;
	add.s64 	%rd43, %rd36, 7168;
	// begin inline asm
	ld.global.nc.u32 %r93, [%rd43];
	// end inline asm
	mov.b32 	%f96, %r93;
	add.s64 	%rd44, %rd36, 8192;
	// begin inline asm
	ld.global.nc.u32 %r94, [%rd44];
	// end inline asm
	mov.b32 	%f97, %r94;
	add.s64 	%rd45, %rd36, 9216;
	// begin inline asm
	ld.global.nc.u32 %r95, [%rd45];
	// end inline asm
	mov.b32 	%f98, %r95;
	add.s64 	%rd46, %rd36, 10240;
	// begin inline asm
	ld.global.nc.u32 %r96, [%rd46];
	// end inline asm
	mov.b32 	%f99, %r96;
	add.s64 	%rd47, %rd36, 11264;
	// begin inline asm
	ld.global.nc.u32 %r97, [%rd47];
	// end inline asm
	mov.b32 	%f100, %r97;
	add.s64 	%rd48, %rd36, 12288;
	// begin inline asm
	ld.global.nc.u32 %r98, [%rd48];
	// end inline asm
	mov.b32 	%f101, %r98;
	add.s64 	%rd49, %rd36, 13312;
	// begin inline asm
	ld.global.nc.u32 %r99, [%rd49];
	// end inline asm
	mov.b32 	%f102, %r99;
	add.s64 	%rd50, %rd36, 14336;
	// begin inline asm
	ld.global.nc.u32 %r100, [%rd50];
	// end inline asm
	mov.b32 	%f103, %r100;
	add.s64 	%rd51, %rd36, 15360;
	// begin inline asm
	ld.global.nc.u32 %r101, [%rd51];
	// end inline asm
	mov.b32 	%f104, %r101;
	add.f32 	%f105, %f417, %f89;
	add.f32 	%f106, %f90, %f91;
	add.f32 	%f107, %f92, %f93;
	add.f32 	%f108, %f94, %f95;
	add.f32 	%f109, %f96, %f97;
	add.f32 	%f110, %f98, %f99;
	add.f32 	%f111, %f100, %f101;
	add.f32 	%f112, %f102, %f103;
	add.f32 	%f113, %f105, %f106;
	add.f32 	%f114, %f107, %f108;
	add.f32 	%f115, %f109, %f110;
	add.f32 	%f116, %f111, %f112;
	add.f32 	%f117, %f113, %f114;
	add.f32 	%f118, %f115, %f116;
	add.f32 	%f119, %f117, %f118;
	add.f32 	%f417, %f119, %f104;
	sub.s32 	%r102, %r67, %r400;
	setp.lt.s32 	%p5, %r102, 4096;
	@%p5 bra 	$L__BB16_68;
	add.s32 	%r400, %r400, 4096;
	setp.le.s32 	%p6, %r400, %r47;
	@%p6 bra 	$L__BB16_58;
$L__BB16_60:
	setp.le.s32 	%p7, %r67, %r400;
	@%p7 bra 	$L__BB16_68;
	sub.s32 	%r51, %r67, %r400;
	setp.ge.s32 	%p8, %r46, %r51;
	@%p8 bra 	$L__BB16_68;
	not.b32 	%r103, %r46;
	add.s32 	%r104, %r67, %r103;
	sub.s32 	%r52, %r104, %r400;
	and.b32  	%r105, %r52, 768;
	setp.eq.s32 	%p9, %r105, 768;
	mov.u32 	%r404, %r46;
	@%p9 bra 	$L__BB16_65;
	add.s32 	%r402, %r46, %r400;
	shr.u32 	%r106, %r52, 8;
	add.s32 	%r107, %r106, 1;
	and.b32  	%r108, %r107, 3;
	neg.s32 	%r401, %r108;
	mov.u32 	%r404, %r46;
$L__BB16_64:
	.pragma "nounroll";
	mul.wide.u32 	%rd54, %r402, 4;
	add.s64 	%rd53, %rd16, %rd54;
	// begin inline asm
	ld.global.nc.u32 %r109, [%rd53];
	// end inline asm
	mov.b32 	%f121, %r109;
	add.f32 	%f417, %f417, %f121;
	add.s32 	%r404, %r404, 256;
	add.s32 	%r402, %r402, 256;
	add.s32 	%r401, %r401, 1;
	setp.ne.s32 	%p10, %r401, 0;
	@%p10 bra 	$L__BB16_64;
$L__BB16_65:
	setp.lt.u32 	%p11, %r52, 768;
	@%p11 bra 	$L__BB16_68;
	cvt.u64.u32 	%rd55, %r404;
	cvt.u64.u32 	%rd56, %r400;
	add.s64 	%rd57, %rd55, %rd56;
	shl.b64 	%rd58, %rd57, 2;
	add.s64 	%rd59, %rd58, %rd16;
	add.s64 	%rd124, %rd59, 2048;
	add.s32 	%r405, %r404, %r400;
$L__BB16_67:
	mul.wide.u32 	%rd64, %r405, 4;
	add.s64 	%rd60, %rd16, %rd64;
	// begin inline asm
	ld.global.nc.u32 %r110, [%rd60];
	// end inline asm
	mov.b32 	%f122, %r110;
	add.f32 	%f123, %f417, %f122;
	add.s64 	%rd61, %rd124, -1024;
	// begin inline asm
	ld.global.nc.u32 %r111, [%rd61];
	// end inline asm
	mov.b32 	%f124, %r111;
	add.f32 	%f125, %f123, %f124;
	// begin inline asm
	ld.global.nc.u32 %r112, [%rd124];
	// end inline asm
	mov.b32 	%f126, %r112;
	add.f32 	%f127, %f125, %f126;
	add.s64 	%rd63, %rd124, 1024;
	// begin inline asm
	ld.global.nc.u32 %r113, [%rd63];
	// end inline asm
	mov.b32 	%f128, %r113;
	add.f32 	%f417, %f127, %f128;
	add.s32 	%r404, %r404, 1024;
	add.s64 	%rd124, %rd124, 4096;
	add.s32 	%r405, %r405, 1024;
	setp.lt.s32 	%p12, %r404, %r51;
	@%p12 bra 	$L__BB16_67;
$L__BB16_68:
	// begin inline asm
	mov.u32 %r114, %laneid;
	// end inline asm
	mov.b32 	%r116, %f417;
	mov.b32 	%r117, 1;
	mov.b32 	%r138, 31;
	mov.b32 	%r139, -1;
	// begin inline asm
	shfl.sync.down.b32 %r115, %r116, %r117, %r138, %r139;
	// end inline asm
	setp.gt.s32 	%p13, %r114, 30;
	mov.b32 	%f129, %r115;
	add.f32 	%f130, %f417, %f129;
	selp.f32 	%f131, %f417, %f130, %p13;
	mov.b32 	%r121, %f131;
	mov.b32 	%r122, 2;
	// begin inline asm
	shfl.sync.down.b32 %r120, %r121, %r122, %r138, %r139;
	// end inline asm
	setp.gt.s32 	%p14, %r114, 29;
	mov.b32 	%f132, %r120;
	add.f32 	%f133, %f131, %f132;
	selp.f32 	%f134, %f131, %f133, %p14;
	mov.b32 	%r126, %f134;
	mov.b32 	%r127, 4;
	// begin inline asm
	shfl.sync.down.b32 %r125, %r126, %r127, %r138, %r139;
	// end inline asm
	setp.gt.s32 	%p15, %r114, 27;
	mov.b32 	%f135, %r125;
	add.f32 	%f136, %f134, %f135;
	selp.f32 	%f137, %f134, %f136, %p15;
	mov.b32 	%r131, %f137;
	mov.b32 	%r132, 8;
	// begin inline asm
	shfl.sync.down.b32 %r130, %r131, %r132, %r138, %r139;
	// end inline asm
	setp.gt.s32 	%p16, %r114, 23;
	mov.b32 	%f138, %r130;
	add.f32 	%f139, %f137, %f138;
	selp.f32 	%f140, %f137, %f139, %p16;
	mov.b32 	%r136, %f140;
	mov.b32 	%r137, 16;
	// begin inline asm
	shfl.sync.down.b32 %r135, %r136, %r137, %r138, %r139;
	// end inline asm
	setp.gt.s32 	%p17, %r114, 15;
	mov.b32 	%f141, %r135;
	add.f32 	%f54, %f140, %f141;
	selp.f32 	%f418, %f140, %f54, %p17;
	setp.ne.s32 	%p18, %r114, 0;
	@%p18 bra 	$L__BB16_70;
	shr.u32 	%r140, %r46, 3;
	and.b32  	%r141, %r140, 124;
	mov.u32 	%r142, _ZZN3cub18CUB_300001_SM_10006detail6reduce28DeviceReduceSingleTileKernelINS2_10policy_hubIfyN4cuda3std3__44plusIfEEE10Policy1000EPfSC_iS9_ffNS7_10__identityEEEvT0_T1_T2_T3_T4_T6_E12temp_storage;
	add.s32 	%r143, %r142, %r141;
	st.shared.f32 	[%r143+8], %f54;
$L__BB16_70:
	bar.sync 	0;
	setp.ne.s32 	%p19, %r46, 0;
	@%p19 bra 	$L__BB16_72;
	ld.shared.f32 	%f142, [_ZZN3cub18CUB_300001_SM_10006detail6reduce28DeviceReduceSingleTileKernelINS2_10policy_hubIfyN4cuda3std3__44plusIfEEE10Policy1000EPfSC_iS9_ffNS7_10__identityEEEvT0_T1_T2_T3_T4_T6_E12temp_storage+12];
	add.f32 	%f143, %f418, %f142;
	ld.shared.f32 	%f144, [_ZZN3cub18CUB_300001_SM_10006detail6reduce28DeviceReduceSingleTileKernelINS2_10policy_hubIfyN4cuda3std3__44plusIfEEE10Policy1000EPfSC_iS9_ffNS7_10__identityEEEvT0_T1_T2_T3_T4_T6_E12temp_storage+16];
	add.f32 	%f145, %f143, %f144;
	ld.shared.f32 	%f146, [_ZZN3cub18CUB_300001_SM_10006detail6reduce28DeviceReduceSingleTileKernelINS2_10policy_hubIfyN4cuda3std3__44plusIfEEE10Policy1000EPfSC_iS9_ffNS7_10__identityEEEvT0_T1_T2_T3_T4_T6_E12temp_storage+20];
	add.f32 	%f147, %f145, %f146;
	ld.shared.f32 	%f148, [_ZZN3cub18CUB_300001_SM_10006detail6reduce28DeviceReduceSingleTileKernelINS2_10policy_hubIfyN4cuda3std3__44plusIfEEE10Policy1000EPfSC_iS9_ffNS7_10__identityEEEvT0_T1_T2_T3_T4_T6_E12temp_storage+24];
	add.f32 	%f149, %f147, %f148;
	ld.shared.f32 	%f150, [_ZZN3cub18CUB_300001_SM_10006detail6reduce28DeviceReduceSingleTileKernelINS2_10policy_hubIfyN4cuda3std3__44plusIfEEE10Policy1000EPfSC_iS9_ffNS7_10__identityEEEvT0_T1_T2_T3_T4_T6_E12temp_storage+28];
	add.f32 	%f151, %f149, %f150;
	ld.shared.f32 	%f152, [_ZZN3cub18CUB_300001_SM_10006detail6reduce28DeviceReduceSingleTileKernelINS2_10policy_hubIfyN4cuda3std3__44plusIfEEE10Policy1000EPfSC_iS9_ffNS7_10__identityEEEvT0_T1_T2_T3_T4_T6_E12temp_storage+32];
	add.f32 	%f153, %f151, %f152;
	ld.shared.f32 	%f154, [_ZZN3cub18CUB_300001_SM_10006detail6reduce28DeviceReduceSingleTileKernelINS2_10policy_hubIfyN4cuda3std3__44plusIfEEE10Policy1000EPfSC_iS9_ffNS7_10__identityEEEvT0_T1_T2_T3_T4_T6_E12temp_storage+36];
	add.f32 	%f418, %f153, %f154;
$L__BB16_72:
	mov.u32 	%r379, %tid.x;
	setp.ne.s32 	%p95, %r379, 0;
	@%p95 bra 	$L__BB16_74;
	add.f32 	%f391, %f58, %f418;
	st.global.f32 	[%rd1], %f391;
$L__BB16_74:
	ret;

}


// ===== COMPILED SASS (sm_100) =====

	.target	sm_100

	.elftype	@"ET_EXEC"


//--------------------- .note.nv.tkinfo           --------------------------
	.section	.note.nv.tkinfo,"",@"SHT_NOTE"
	.sectionflags	@"SHF_NOTE_NV_TKINFO"
	.tkinfo
        /*0018*/ 	.word	0x00000002
        /*0030*/ 	.string	""
        /*0030*/ 	.string	"ptxas"
        /*0030*/ 	.string	"Cuda compilation tools, release 13.0, V13.0.88"
        /*0030*/ 	.string	"Build cuda_13.0.r13.0/compiler.36424714_0"
        /*0030*/ 	.string	"-arch sm_100 -m 64 "



//--------------------- .note.nv.cuinfo           --------------------------
	.section	.note.nv.cuinfo,"",@"SHT_NOTE"
	.sectionflags	@"SHF_NOTE_NV_CUINFO"
        /*0018*/ 	.short	0x0002
        /*001a*/ 	.short	0x0064
        /*001c*/ 	.short	0x0082
	.zero		2


//--------------------- .nv.info                  --------------------------
	.section	.nv.info,"",@"SHT_CUDA_INFO"
	.align	4


	//----- nvinfo : EIATTR_REGCOUNT
	.align		4
        /*0000*/ 	.byte	0x04, 0x2f
        /*0002*/ 	.short	(.L_44 - .L_43)
	.align		4
.L_43:
        /*0004*/ 	.word	index@(_ZN3cub18CUB_300001_SM_10006detail11EmptyKernelIvEEvv)
        /*0008*/ 	.word	0x00000004


	//----- nvinfo : EIATTR_FRAME_SIZE
	.align		4
.L_44:
        /*000c*/ 	.byte	0x04, 0x11
        /*000e*/ 	.short	(.L_46 - .L_45)
	.align		4
.L_45:
        /*0010*/ 	.word	index@(_ZN3cub18CUB_300001_SM_10006detail11EmptyKernelIvEEvv)
        /*0014*/ 	.word	0x00000000


	//----- nvinfo : EIATTR_REGCOUNT
	.align		4
.L_46:
        /*0018*/ 	.byte	0x04, 0x2f
        /*001a*/ 	.short	(.L_48 - .L_47)
	.align		4
.L_47:
        /*001c*/ 	.word	index@(_ZN3cub18CUB_300001_SM_10006detail8for_each13static_kernelINS2_12policy_hub_t12policy_500_tEmN6thrust24THRUST_300001_SM_1000_NS8cuda_cub20__uninitialized_fill7functorINS7_10device_ptrIfEEfEEEEvT0_T1_)
        /*0020*/ 	.word	0x00000008


	//----- nvinfo : EIATTR_FRAME_SIZE
	.align		4
.L_48:
        /*0024*/ 	.byte	0x04, 0x11
        /*0026*/ 	.short	(.L_50 - .L_49)
	.align		4
.L_49:
        /*0028*/ 	.word	index@(_ZN3cub18CUB_300001_SM_10006detail8for_each13static_kernelINS2_12policy_hub_t12policy_500_tEmN6thrust24THRUST_300001_SM_1000_NS8cuda_cub20__uninitialized_fill7functorINS7_10device_ptrIfEEfEEEEvT0_T1_)
        /*002c*/ 	.word	0x00000000


	//----- nvinfo : EIATTR_REGCOUNT
	.align		4
.L_50:
        /*0030*/ 	.byte	0x04, 0x2f
        /*0032*/ 	.short	(.L_52 - .L_51)
	.align		4
.L_51:
        /*0034*/ 	.word	index@(_ZN3cub18CUB_300001_SM_10006detail8for_each13static_kernelINS2_12policy_hub_t12policy_500_tElN6thrust24THRUST_300001_SM_1000_NS8cuda_cub6__fill7functorINS7_6detail15normal_iteratorINS7_10device_ptrIfEEEEfEEEEvT0_T1_)
        /*0038*/ 	.word	0x00000008


	//----- nvinfo : EIATTR_FRAME_SIZE
	.align		4
.L_52:
        /*003c*/ 	.byte	0x04, 0x11
        /*003e*/ 	.short	(.L_54 - .L_53)
	.align		4
.L_53:
        /*0040*/ 	.word	index@(_ZN3cub18CUB_300001_SM_10006detail8for_each13static_kernelINS2_12policy_hub_t12policy_500_tElN6thrust24THRUST_300001_SM_1000_NS8cuda_cub6__fill7functorINS7_6detail15normal_iteratorINS7_10device_ptrIfEEEEfEEEEvT0_T1_)
        /*0044*/ 	.word	0x00000000


	//----- nvinfo : EIATTR_REGCOUNT
	.align		4
.L_54:
        /*0048*/ 	.byte	0x04, 0x2f
        /*004a*/ 	.short	(.L_56 - .L_55)
	.align		4
.L_55:
        /*004c*/ 	.word	index@(_ZN3cub18CUB_300001_SM_10006detail8for_each13static_kernelINS2_12policy_hub_t12policy_500_tElN6thrust24THRUST_300001_SM_1000_NS8cuda_cub10__tabulate7functorINS7_6detail15normal_iteratorINS7_10device_ptrIfEEEENS7_6system6detail7generic6detail22compute_sequence_valueIivEElEEEEvT0_T1_)
        /*0050*/ 	.word	0x0000000c


	//----- nvinfo : EIATTR_FRAME_SIZE
	.align		4
.L_56:
        /*0054*/ 	.byte	0x04, 0x11
        /*0056*/ 	.short	(.L_58 - .L_57)
	.align		4
.L_57:
        /*0058*/ 	.word	index@(_ZN3cub18CUB_300001_SM_10006detail8for_each13static_kernelINS2_12policy_hub_t12policy_500_tElN6thrust24THRUST_300001_SM_1000_NS8cuda_cub10__tabulate7functorINS7_6detail15normal_iteratorINS7_10device_ptrIfEEEENS7_6system6detail7generic6detail22compute_sequence_valueIivEElEEEEvT0_T1_)
        /*005c*/ 	.word	0x00000000


	//----- nvinfo : EIATTR_REGCOUNT
	.align		4
.L_58:
        /*0060*/ 	.byte	0x04, 0x2f
        /*0062*/ 	.short	(.L_60 - .L_59)
	.align		4
.L_59:
        /*0064*/ 	.word	index@(_ZN3cub18CUB_300001_SM_10006detail8for_each13static_kernelINS2_12policy_hub_t12policy_500_tElN6thrust24THRUST_300001_SM_1000_NS8cuda_cub6__fill7functorINS7_6detail15normal_iteratorINS7_10device_ptrIfEEEEiEEEEvT0_T1_)
        /*0068*/ 	.word	0x00000008


	//----- nvinfo : EIATTR_FRAME_SIZE
	.align		4
.L_60:
        /*006c*/ 	.byte	0x04, 0x11
        /*006e*/ 	.short	(.L_62 - .L_61)
	.align		4
.L_61:
        /*0070*/ 	.word	index@(_ZN3cub18CUB_300001_SM_10006detail8for_each13static_kernelINS2_12policy_hub_t12policy_500_tElN6thrust24THRUST_300001_SM_1000_NS8cuda_cub6__fill7functorINS7_6detail15normal_iteratorINS7_10device_ptrIfEEEEiEEEEvT0_T1_)
        /*0074*/ 	.word	0x00000000


	//----- nvinfo : EIATTR_REGCOUNT
	.align		4
.L_62:
        /*0078*/ 	.byte	0x04, 0x2f
        /*007a*/ 	.short	(.L_64 - .L_63)
	.align		4
.L_63:
        /*007c*/ 	.word	index@(_ZN3cub18CUB_300001_SM_10006detail9transform16transform_kernelINS2_10policy_hubILb1EN4cuda3std3__45tupleIJN6thrust24THRUST_300001_SM_1000_NS6detail15normal_iteratorINSA_10device_ptrIfEEEESF_EEEE10policy1000Ei13saxpy_functorSF_JPfSK_EEEvT0_iT1_T2_DpNS2_10kernel_argIT3_EE)
        /*0080*/ 	.word	0x0000001e


	//----- nvinfo : EIATTR_FRAME_SIZE
	.align		4
.L_64:
        /*0084*/ 	.byte	0x04, 0x11
        /*0086*/ 	.short	(.L_66 - .L_65)
	.align		4
.L_65:
        /*0088*/ 	.word	index@(_ZN3cub18CUB_300001_SM_10006detail9transform16transform_kernelINS2_10policy_hubILb1EN4cuda3std3__45tupleIJN6thrust24THRUST_300001_SM_1000_NS6detail15normal_iteratorINSA_10device_ptrIfEEEESF_EEEE10policy1000Ei13saxpy_functorSF_JPfSK_EEEvT0_iT1_T2_DpNS2_10kernel_argIT3_EE)
        /*008c*/ 	.word	0x00000000


	//----- nvinfo : EIATTR_REGCOUNT
	.align		4
.L_66:
        /*0090*/ 	.byte	0x04, 0x2f
        /*0092*/ 	.short	(.L_68 - .L_67)
	.align		4
.L_67:
        /*0094*/ 	.word	index@(_ZN3cub18CUB_300001_SM_10006detail9transform16transform_kernelINS2_10policy_hubILb1EN4cuda3std3__45tupleIJN6thrust24THRUST_300001_SM_1000_NS6detail15normal_iteratorINSA_10device_ptrIfEEEESF_EEEE10policy1000El13saxpy_functorSF_JPfSK_EEEvT0_iT1_T2_DpNS2_10kernel_argIT3_EE)
        /*0098*/ 	.word	0x00000020


	//----- nvinfo : EIATTR_FRAME_SIZE
	.align		4
.L_68:
        /*009c*/ 	.byte	0x04, 0x11
        /*009e*/ 	.short	(.L_70 - .L_69)
	.align		4
.L_69:
        /*00a0*/ 	.word	index@(_ZN3cub18CUB_300001_SM_10006detail9transform16transform_kernelINS2_10policy_hubILb1EN4cuda3std3__45tupleIJN6thrust24THRUST_300001_SM_1000_NS6detail15normal_iteratorINSA_10device_ptrIfEEEESF_EEEE10policy1000El13saxpy_functorSF_JPfSK_EEEvT0_iT1_T2_DpNS2_10kernel_argIT3_EE)
        /*00a4*/ 	.word	0x00000000


	//----- nvinfo : EIATTR_REGCOUNT
	.align		4
.L_70:
        /*00a8*/ 	.byte	0x04, 0x2f
        /*00aa*/ 	.short	(.L_72 - .L_71)
	.align		4
.L_71:
        /*00ac*/ 	.word	index@(_ZN3cub18CUB_300001_SM_10006detail9transform16transform_kernelINS2_10policy_hubILb0EN4cuda3std3__45tupleIJN6thrust24THRUST_300001_SM_1000_NS6detail15normal_iteratorINSA_10device_ptrIfEEEESF_EEEE10policy1000EiNS7_10multipliesIfEESF_JPfSL_EEEvT0_iT1_T2_DpNS2_10kernel_argIT3_EE)
        /*00b0*/ 	.word	0x00000020


	//----- nvinfo : EIATTR_FRAME_SIZE
	.align		4
.L_72:
        /*00b4*/ 	.byte	0x04, 0x11
        /*00b6*/ 	.short	(.L_74 - .L_73)
	.align		4
.L_73:
        /*00b8*/ 	.word	index@($__internal_3_$__cuda_sm20_div_u64)
        /*00bc*/ 	.word	0x00000000


	//----- nvinfo : EIATTR_FRAME_SIZE
	.align		4
.L_74:
        /*00c0*/ 	.byte	0x04, 0x11
        /*00c2*/ 	.short	(.L_76 - .L_75)
	.align		4
.L_75:
        /*00c4*/ 	.word	index@(_ZN3cub18CUB_300001_SM_10006detail9transform16transform_kernelINS2_10policy_hubILb0EN4cuda3std3__45tupleIJN6thrust24THRUST_300001_SM_1000_NS6detail15normal_iteratorINSA_10device_ptrIfEEEESF_EEEE10policy1000EiNS7_10multipliesIfEESF_JPfSL_EEEvT0_iT1_T2_DpNS2_10kernel_argIT3_EE)
        /*00c8*/ 	.word	0x00000000


	//----- nvinfo : EIATTR_REGCOUNT
	.align		4
.L_76:
        /*00cc*/ 	.byte	0x04, 0x2f
        /*00ce*/ 	.short	(.L_78 - .L_77)
	.align		4
.L_77:
        /*00d0*/ 	.word	index@(_ZN3cub18CUB_300001_SM_10006detail9transform16transform_kernelINS2_10policy_hubILb0EN4cuda3std3__45tupleIJN6thrust24THRUST_300001_SM_1000_NS6detail15normal_iteratorINSA_10device_ptrIfEEEESF_EEEE10policy1000ElNS7_10multipliesIfEESF_JPfSL_EEEvT0_iT1_T2_DpNS2_10kernel_argIT3_EE)
        /*00d4*/ 	.word	0x00000020


	//----- nvinfo : EIATTR_FRAME_SIZE
	.align		4
.L_78:
        /*00d8*/ 	.byte	0x04, 0x11
        /*00da*/ 	.short	(.L_80 - .L_79)
	.align		4
.L_79:
        /*00dc*/ 	.word	index@($__internal_2_$__cuda_sm20_div_u64)
        /*00e0*/ 	.word	0x00000000


	//----- nvinfo : EIATTR_FRAME_SIZE
	.align		4
.L_80:
        /*00e4*/ 	.byte	0x04, 0x11
        /*00e6*/ 	.short	(.L_82 - .L_81)
	.align		4
.L_81:
        /*00e8*/ 	.word	index@(_ZN3cub18CUB_300001_SM_10006detail9transform16transform_kernelINS2_10policy_hubILb0EN4cuda3std3__45tupleIJN6thrust24THRUST_300001_SM_1000_NS6detail15normal_iteratorINSA_10device_ptrIfEEEESF_EEEE10policy1000ElNS7_10multipliesIfEESF_JPfSL_EEEvT0_iT1_T2_DpNS2_10kernel_argIT3_EE)
        /*00ec*/ 	.word	0x00000000


	//----- nvinfo : EIATTR_REGCOUNT
	.align		4
.L_82:
        /*00f0*/ 	.byte	0x04, 0x2f
        /*00f2*/ 	.short	(.L_84 - .L_83)
	.align		4
.L_83:
        /*00f4*/ 	.word	index@(_ZN3cub18CUB_300001_SM_10006detail9transform16transform_kernelINS2_10policy_hubILb0EN4cuda3std3__45tupleIJN6thrust24THRUST_300001_SM_1000_NS6detail15normal_iteratorINSA_10device_ptrIfEEEESF_EEEE10policy1000EiNS7_4plusIfEESF_JPfSL_EEEvT0_iT1_T2_DpNS2_10kernel_argIT3_EE)
        /*00f8*/ 	.word	0x00000020


	//----- nvinfo : EIATTR_FRAME_SIZE
	.align		4
.L_84:
        /*00fc*/ 	.byte	0x04, 0x11
        /*00fe*/ 	.short	(.L_86 - .L_85)
	.align		4
.L_85:
        /*0100*/ 	.word	index@($__internal_1_$__cuda_sm20_div_u64)
        /*0104*/ 	.word	0x00000000


	//----- nvinfo : EIATTR_FRAME_SIZE
	.align		4
.L_86:
        /*0108*/ 	.byte	0x04, 0x11
        /*010a*/ 	.short	(.L_88 - .L_87)
	.align		4
.L_87:
        /*010c*/ 	.word	index@(_ZN3cub18CUB_300001_SM_10006detail9transform16transform_kernelINS2_10policy_hubILb0EN4cuda3std3__45tupleIJN6thrust24THRUST_300001_SM_1000_NS6detail15normal_iteratorINSA_10device_ptrIfEEEESF_EEEE10policy1000EiNS7_4plusIfEESF_JPfSL_EEEvT0_iT1_T2_DpNS2_10kernel_argIT3_EE)
        /*0110*/ 	.word	0x00000000


	//----- nvinfo : EIATTR_REGCOUNT
	.align		4
.L_88:
        /*0114*/ 	.byte	0x04, 0x2f
        /*0116*/ 	.short	(.L_90 - .L_89)
	.align		4
.L_89:
        /*0118*/ 	.word	index@(_ZN3cub18CUB_300001_SM_10006detail9transform16transform_kernelINS2_10policy_hubILb0EN4cuda3std3__45tupleIJN6thrust24THRUST_300001_SM_1000_NS6detail15normal_iteratorINSA_10device_ptrIfEEEESF_EEEE10policy1000ElNS7_4plusIfEESF_JPfSL_EEEvT0_iT1_T2_DpNS2_10kernel_argIT3_EE)
        /*011c*/ 	.word	0x00000020


	//----- nvinfo : EIATTR_FRAME_SIZE
	.align		4
.L_90:
        /*0120*/ 	.byte	0x04, 0x11
        /*0122*/ 	.short	(.L_92 - .L_91)
	.align		4
.L_91:
        /*0124*/ 	.word	index@($__internal_0_$__cuda_sm20_div_u64)
        /*0128*/ 	.word	0x00000000


	//----- nvinfo : EIATTR_FRAME_SIZE
	.align		4
.L_92:
        /*012c*/ 	.byte	0x04, 0x11
        /*012e*/ 	.short	(.L_94 - .L_93)
	.align		4
.L_93:
        /*0130*/ 	.word	index@(_ZN3cub18CUB_300001_SM_10006detail9transform16transform_kernelINS2_10policy_hubILb0EN4cuda3std3__45tupleIJN6thrust24THRUST_300001_SM_1000_NS6detail15normal_iteratorINSA_10device_ptrIfEEEESF_EEEE10policy1000ElNS7_4plusIfEESF_JPfSL_EEEvT0_iT1_T2_DpNS2_10kernel_argIT3_EE)
        /*0134*/ 	.word	0x00000000


	//----- nvinfo : EIATTR_REGCOUNT
	.align		4
.L_94:
        /*0138*/ 	.byte	0x04, 0x2f
        /*013a*/ 	.short	(.L_96 - .L_95)
	.align		4
.L_95:
        /*013c*/ 	.word	index@(_ZN3cub18CUB_300001_SM_10006detail6reduce28DeviceReduceSingleTileKernelINS2_10policy_hubIfjN4cuda3std3__44plusIfEEE10Policy1000EN6thrust24THRUST_300001_SM_1000_NS6detail15normal_iteratorINSD_10device_ptrIfEEEEPfjS9_ff6squareIfEEEvT0_T1_T2_T3_T4_T6_)
        /*0140*/ 	.word	0x00000020


	//----- nvinfo : EIATTR_FRAME_SIZE
	.align		4
.L_96:
        /*0144*/ 	.byte	0x04, 0x11
        /*0146*/ 	.short	(.L_98 - .L_97)
	.align		4
.L_97:
        /*0148*/ 	.word	index@(_ZN3cub18CUB_300001_SM_10006detail6reduce28DeviceReduceSingleTileKernelINS2_10policy_hubIfjN4cuda3std3__44plusIfEEE10Policy1000EN6thrust24THRUST_300001_SM_1000_NS6detail15normal_iteratorINSD_10device_ptrIfEEEEPfjS9_ff6squareIfEEEvT0_T1_T2_T3_T4_T6_)
        /*014c*/ 	.word	0x00000000


	//----- nvinfo : EIATTR_REGCOUNT
	.align		4
.L_98:
        /*0150*/ 	.byte	0x04, 0x2f
        /*0152*/ 	.short	(.L_100 - .L_99)
	.align		4
.L_99:
        /*0154*/ 	.word	index@(_ZN3cub18CUB_300001_SM_10006detail6reduce18DeviceReduceKernelINS2_10policy_hubIfjN4cuda3std3__44plusIfEEE10Policy1000EN6thrust24THRUST_300001_SM_1000_NS6detail15normal_iteratorINSD_10device_ptrIfEEEEjS9_f6squareIfEEEvT0_PT3_T1_NS0_13GridEvenShareISO_EET2_T4_)
        /*0158*/ 	.word	0x00000020


	//----- nvinfo : EIATTR_FRAME_SIZE
	.align		4
.L_100:
        /*015c*/ 	.byte	0x04, 0x11
        /*015e*/ 	.short	(.L_102 - .L_101)
	.align		4
.L_101:
        /*0160*/ 	.word	index@(_ZN3cub18CUB_300001_SM_10006detail6reduce18DeviceReduceKernelINS2_10policy_hubIfjN4cuda3std3__44plusIfEEE10Policy1000EN6thrust24THRUST_300001_SM_1000_NS6detail15normal_iteratorINSD_10device_ptrIfEEEEjS9_f6squareIfEEEvT0_PT3_T1_NS0_13GridEvenShareISO_EET2_T4_)
        /*0164*/ 	.word	0x00000000


	//----- nvinfo : EIATTR_REGCOUNT
	.align		4
.L_102:
        /*0168*/ 	.byte	0x04, 0x2f
        /*016a*/ 	.short	(.L_104 - .L_103)
	.align		4
.L_103:
        /*016c*/ 	.word	index@(_ZN3cub18CUB_300001_SM_10006detail6reduce28DeviceReduceSingleTileKernelINS2_10policy_hubIfjN4cuda3std3__44plusIfEEE10Policy1000EPfSC_iS9_ffNS7_10__identityEEEvT0_T1_T2_T3_T4_T6_)
        /*0170*/ 	.word	0x0000001e


	//----- nvinfo : EIATTR_FRAME_SIZE
	.align		4
.L_104:
        /*0174*/ 	.byte	0x04, 0x11
        /*0176*/ 	.short	(.L_106 - .L_105)
	.align		4
.L_105:
        /*0178*/ 	.word	index@(_ZN3cub18CUB_300001_SM_10006detail6reduce28DeviceReduceSingleTileKernelINS2_10policy_hubIfjN4cuda3std3__44plusIfEEE10Policy1000EPfSC_iS9_ffNS7_10__identityEEEvT0_T1_T2_T3_T4_T6_)
        /*017c*/ 	.word	0x00000000


	//----- nvinfo : EIATTR_REGCOUNT
	.align		4
.L_106:
        /*0180*/ 	.byte	0x04, 0x2f
        /*0182*/ 	.short	(.L_108 - .L_107)
	.align		4
.L_107:
        /*0184*/ 	.word	index@(_ZN3cub18CUB_300001_SM_10006detail6reduce28DeviceReduceSingleTileKernelINS2_10policy_hubIfyN4cuda3std3__44plusIfEEE10Policy1000EN6thrust24THRUST_300001_SM_1000_NS6detail15normal_iteratorINSD_10device_ptrIfEEEEPfyS9_ff6squareIfEEEvT0_T1_T2_T3_T4_T6_)
        /*0188*/ 	.word	0x00000020


	//----- nvinfo : EIATTR_FRAME_SIZE
	.align		4
.L_108:
        /*018c*/ 	.byte	0x04, 0x11
        /*018e*/ 	.short	(.L_110 - .L_109)
	.align		4
.L_109:
        /*0190*/ 	.word	index@(_ZN3cub18CUB_300001_SM_10006detail6reduce28DeviceReduceSingleTileKernelINS2_10policy_hubIfyN4cuda3std3__44plusIfEEE10Policy1000EN6thrust24THRUST_300001_SM_1000_NS6detail15normal_iteratorINSD_10device_ptrIfEEEEPfyS9_ff6squareIfEEEvT0_T1_T2_T3_T4_T6_)
        /*0194*/ 	.word	0x00000000


	//----- nvinfo : EIATTR_REGCOUNT
	.align		4
.L_110:
        /*0198*/ 	.byte	0x04, 0x2f
        /*019a*/ 	.short	(.L_112 - .L_111)
	.align		4
.L_111:
        /*019c*/ 	.word	index@(_ZN3cub18CUB_300001_SM_10006detail6reduce18DeviceReduceKernelINS2_10policy_hubIfyN4cuda3std3__44plusIfEEE10Policy1000EN6thrust24THRUST_300001_SM_1000_NS6detail15normal_iteratorINSD_10device_ptrIfEEEEyS9_f6squareIfEEEvT0_PT3_T1_NS0_13GridEvenShareISO_EET2_T4_)
        /*01a0*/ 	.word	0x0000001f


	//----- nvinfo : EIATTR_FRAME_SIZE
	.align		4
.L_112:
        /*01a4*/ 	.byte	0x04, 0x11
        /*01a6*/ 	.short	(.L_114 - .L_113)
	.align		4
.L_113:
        /*01a8*/ 	.word	index@(_ZN3cub18CUB_300001_SM_10006detail6reduce18DeviceReduceKernelINS2_10policy_hubIfyN4cuda3std3__44plusIfEEE10Policy1000EN6thrust24THRUST_300001_SM_1000_NS6detail15normal_iteratorINSD_10device_ptrIfEEEEyS9_f6squareIfEEEvT0_PT3_T1_NS0_13GridEvenShareISO_EET2_T4_)
        /*01ac*/ 	.word	0x00000000


	//----- nvinfo : EIATTR_REGCOUNT
	.align		4
.L_114:
        /*01b0*/ 	.byte	0x04, 0x2f
        /*01b2*/ 	.short	(.L_116 - .L_115)
	.align		4
.L_115:
        /*01b4*/ 	.word	index@(_ZN3cub18CUB_300001_SM_10006detail6reduce28DeviceReduceSingleTileKernelINS2_10policy_hubIfyN4cuda3std3__44plusIfEEE10Policy1000EPfSC_iS9_ffNS7_10__identityEEEvT0_T1_T2_T3_T4_T6_)
        /*01b8*/ 	.word	0x0000001e


	//----- nvinfo : EIATTR_FRAME_SIZE
	.align		4
.L_116:
        /*01bc*/ 	.byte	0x04, 0x11
        /*01be*/ 	.short	(.L_118 - .L_117)
	.align		4
.L_117:
        /*01c0*/ 	.word	index@(_ZN3cub18CUB_300001_SM_10006detail6reduce28DeviceReduceSingleTileKernelINS2_10policy_hubIfyN4cuda3std3__44plusIfEEE10Policy1000EPfSC_iS9_ffNS7_10__identityEEEvT0_T1_T2_T3_T4_T6_)
        /*01c4*/ 	.word	0x00000000


	//----- nvinfo : EIATTR_MIN_STACK_SIZE
	.align		4
.L_118:
        /*01c8*/ 	.byte	0x04, 0x12
        /*01ca*/ 	.short	(.L_120 - .L_119)
	.align		4
.L_119:
        /*01cc*/ 	.word	index@(_ZN3cub18CUB_300001_SM_10006detail6reduce28DeviceReduceSingleTileKernelINS2_10policy_hubIfyN4cuda3std3__44plusIfEEE10Policy1000EPfSC_iS9_ffNS7_10__identityEEEvT0_T1_T2_T3_T4_T6_)
        /*01d0*/ 	.word	0x00000000


	//----- nvinfo : EIATTR_MIN_STACK_SIZE
	.align		4
.L_120:
        /*01d4*/ 	.byte	0x04, 0x12
        /*01d6*/ 	.short	(.L_122 - .L_121)
	.align		4
.L_121:
        /*01d8*/ 	.word	index@(_ZN3cub18CUB_300001_SM_10006detail6reduce18DeviceReduceKernelINS2_10policy_hubIfyN4cuda3std3__44plusIfEEE10Policy1000EN6thrust24THRUST_300001_SM_1000_NS6detail15normal_iteratorINSD_10device_ptrIfEEEEyS9_f6squareIfEEEvT0_PT3_T1_NS0_13GridEvenShareISO_EET2_T4_)
        /*01dc*/ 	.word	0x00000000


	//----- nvinfo : EIATTR_MIN_STACK_SIZE
	.align		4
.L_122:
        /*01e0*/ 	.byte	0x04, 0x12
        /*01e2*/ 	.short	(.L_124 - .L_123)
	.align		4
.L_123:
        /*01e4*/ 	.word	index@(_ZN3cub18CUB_300001_SM_10006detail6reduce28DeviceReduceSingleTileKernelINS2_10policy_hubIfyN4cuda3std3__44plusIfEEE10Policy1000EN6thrust24THRUST_300001_SM_1000_NS6detail15normal_iteratorINSD_10device_ptrIfEEEEPfyS9_ff6squareIfEEEvT0_T1_T2_T3_T4_T6_)
        /*01e8*/ 	.word	0x00000000


	//----- nvinfo : EIATTR_MIN_STACK_SIZE
	.align		4
.L_124:
        /*01ec*/ 	.byte	0x04, 0x12
        /*01ee*/ 	.short	(.L_126 - .L_125)
	.align		4
.L_125:
        /*01f0*/ 	.word	index@(_ZN3cub18CUB_300001_SM_10006detail6reduce28DeviceReduceSingleTileKernelINS2_10policy_hubIfjN4cuda3std3__44plusIfEEE10Policy1000EPfSC_iS9_ffNS7_10__identityEEEvT0_T1_T2_T3_T4_T6_)
        /*01f4*/ 	.word	0x00000000


	//----- nvinfo : EIATTR_MIN_STACK_SIZE
	.align		4
.L_126:
        /*01f8*/ 	.byte	0x04, 0x12
        /*01fa*/ 	.short	(.L_128 - .L_127)
	.align		4
.L_127:
        /*01fc*/ 	.word	index@(_ZN3cub18CUB_300001_SM_10006detail6reduce18DeviceReduceKernelINS2_10policy_hubIfjN4cuda3std3__44plusIfEEE10Policy1000EN6thrust24THRUST_300001_SM_1000_NS6detail15normal_iteratorINSD_10device_ptrIfEEEEjS9_f6squareIfEEEvT0_PT3_T1_NS0_13GridEvenShareISO_EET2_T4_)
        /*0200*/ 	.word	0x00000000


	//----- nvinfo : EIATTR_MIN_STACK_SIZE
	.align		4
.L_128:
        /*0204*/ 	.byte	0x04, 0x12
        /*0206*/ 	.short	(.L_130 - .L_129)
	.align		4
.L_129:
        /*0208*/ 	.word	index@(_ZN3cub18CUB_300001_SM_10006detail6reduce28DeviceReduceSingleTileKernelINS2_10policy_hubIfjN4cuda3std3__44plusIfEEE10Policy1000EN6thrust24THRUST_300001_SM_1000_NS6detail15normal_iteratorINSD_10device_ptrIfEEEEPfjS9_ff6squareIfEEEvT0_T1_T2_T3_T4_T6_)
        /*020c*/ 	.word	0x00000000


	//----- nvinfo : EIATTR_MIN_STACK_SIZE
	.align		4
.L_130:
        /*0210*/ 	.byte	0x04, 0x12
        /*0212*/ 	.short	(.L_132 - .L_131)
	.align		4
.L_131:
        /*0214*/ 	.word	index@(_ZN3cub18CUB_300001_SM_10006detail9transform16transform_kernelINS2_10policy_hubILb0EN4cuda3std3__45tupleIJN6thrust24THRUST_300001_SM_1000_NS6detail15normal_iteratorINSA_10device_ptrIfEEEESF_EEEE10policy1000ElNS7_4plusIfEESF_JPfSL_EEEvT0_iT1_T2_DpNS2_10kernel_argIT3_EE)
        /*0218*/ 	.word	0x00000000


	//----- nvinfo : EIATTR_MIN_STACK_SIZE
	.align		4
.L_132:
        /*021c*/ 	.byte	0x04, 0x12
        /*021e*/ 	.short	(.L_134 - .L_133)
	.align		4
.L_133:
        /*0220*/ 	.word	index@(_ZN3cub18CUB_300001_SM_10006detail9transform16transform_kernelINS2_10policy_hubILb0EN4cuda3std3__45tupleIJN6thrust24THRUST_300001_SM_1000_NS6detail15normal_iteratorINSA_10device_ptrIfEEEESF_EEEE10policy1000EiNS7_4plusIfEESF_JPfSL_EEEvT0_iT1_T2_DpNS2_10kernel_argIT3_EE)
        /*0224*/ 	.word	0x00000000


	//----- nvinfo : EIATTR_MIN_STACK_SIZE
	.align		4
.L_134:
        /*0228*/ 	.byte	0x04, 0x12
        /*022a*/ 	.short	(.L_136 - .L_135)
	.align		4
.L_135:
        /*022c*/ 	.word	index@(_ZN3cub18CUB_300001_SM_10006detail9transform16transform_kernelINS2_10policy_hubILb0EN4cuda3std3__45tupleIJN6thrust24THRUST_300001_SM_1000_NS6detail15normal_iteratorINSA_10device_ptrIfEEEESF_EEEE10policy1000ElNS7_10multipliesIfEESF_JPfSL_EEEvT0_iT1_T2_DpNS2_10kernel_argIT3_EE)
        /*0230*/ 	.word	0x00000000


	//----- nvinfo : EIATTR_MIN_STACK_SIZE
	.align		4
.L_136:
        /*0234*/ 	.byte	0x04, 0x12
        /*0236*/ 	.short	(.L_138 - .L_137)
	.align		4
.L_137:
        /*0238*/ 	.word	index@(_ZN3cub18CUB_300001_SM_10006detail9transform16transform_kernelINS2_10policy_hubILb0EN4cuda3std3__45tupleIJN6thrust24THRUST_300001_SM_1000_NS6detail15normal_iteratorINSA_10device_ptrIfEEEESF_EEEE10policy1000EiNS7_10multipliesIfEESF_JPfSL_EEEvT0_iT1_T2_DpNS2_10kernel_argIT3_EE)
        /*023c*/ 	.word	0x00000000


	//----- nvinfo : EIATTR_MIN_STACK_SIZE
	.align		4
.L_138:
        /*0240*/ 	.byte	0x04, 0x12
        /*0242*/ 	.short	(.L_140 - .L_139)
	.align		4
.L_139:
        /*0244*/ 	.word	index@(_ZN3cub18CUB_300001_SM_10006detail9transform16transform_kernelINS2_10policy_hubILb1EN4cuda3std3__45tupleIJN6thrust24THRUST_300001_SM_1000_NS6detail15normal_iteratorINSA_10device_ptrIfEEEESF_EEEE10policy1000El13saxpy_functorSF_JPfSK_EEEvT0_iT1_T2_DpNS2_10kernel_argIT3_EE)
        /*0248*/ 	.word	0x00000000


	//----- nvinfo : EIATTR_MIN_STACK_SIZE
	.align		4
.L_140:
        /*024c*/ 	.byte	0x04, 0x12
        /*024e*/ 	.short	(.L_142 - .L_141)
	.align		4
.L_141:
        /*0250*/ 	.word	index@(_ZN3cub18CUB_300001_SM_10006detail9transform16transform_kernelINS2_10policy_hubILb1EN4cuda3std3__45tupleIJN6thrust24THRUST_300001_SM_1000_NS6detail15normal_iteratorINSA_10device_ptrIfEEEESF_EEEE10policy1000Ei13saxpy_functorSF_JPfSK_EEEvT0_iT1_T2_DpNS2_10kernel_argIT3_EE)
        /*0254*/ 	.word	0x00000000


	//----- nvinfo : EIATTR_MIN_STACK_SIZE
	.align		4
.L_142:
        /*0258*/ 	.byte	0x04, 0x12
        /*025a*/ 	.short	(.L_144 - .L_143)
	.align		4
.L_143:
        /*025c*/ 	.word	index@(_ZN3cub18CUB_300001_SM_10006detail8for_each13static_kernelINS2_12policy_hub_t12policy_500_tElN6thrust24THRUST_300001_SM_1000_NS8cuda_cub6__fill7functorINS7_6detail15normal_iteratorINS7_10device_ptrIfEEEEiEEEEvT0_T1_)
        /*0260*/ 	.word	0x00000000


	//----- nvinfo : EIATTR_MIN_STACK_SIZE
	.align		4
.L_144:
        /*0264*/ 	.byte	0x04, 0x12
        /*0266*/ 	.short	(.L_146 - .L_145)
	.align		4
.L_145:
        /*0268*/ 	.word	index@(_ZN3cub18CUB_300001_SM_10006detail8for_each13static_kernelINS2_12policy_hub_t12policy_500_tElN6thrust24THRUST_300001_SM_1000_NS8cuda_cub10__tabulate7functorINS7_6detail15normal_iteratorINS7_10device_ptrIfEEEENS7_6system6detail7generic6detail22compute_sequence_valueIivEElEEEEvT0_T1_)
        /*026c*/ 	.word	0x00000000


	//----- nvinfo : EIATTR_MIN_STACK_SIZE
	.align		4
.L_146:
        /*0270*/ 	.byte	0x04, 0x12
        /*0272*/ 	.short	(.L_148 - .L_147)
	.align		4
.L_147:
        /*0274*/ 	.word	index@(_ZN3cub18CUB_300001_SM_10006detail8for_each13static_kernelINS2_12policy_hub_t12policy_500_tElN6thrust24THRUST_300001_SM_1000_NS8cuda_cub6__fill7functorINS7_6detail15normal_iteratorINS7_10device_ptrIfEEEEfEEEEvT0_T1_)
        /*0278*/ 	.word	0x00000000


	//----- nvinfo : EIATTR_MIN_STACK_SIZE
	.align		4
.L_148:
        /*027c*/ 	.byte	0x04, 0x12
        /*027e*/ 	.short	(.L_150 - .L_149)
	.align		4
.L_149:
        /*0280*/ 	.word	index@(_ZN3cub18CUB_300001_SM_10006detail8for_each13static_kernelINS2_12policy_hub_t12policy_500_tEmN6thrust24THRUST_300001_SM_1000_NS8cuda_cub20__uninitialized_fill7functorINS7_10device_ptrIfEEfEEEEvT0_T1_)
        /*0284*/ 	.word	0x00000000


	//----- nvinfo : EIATTR_MIN_STACK_SIZE
	.align		4
.L_150:
        /*0288*/ 	.byte	0x04, 0x12
        /*028a*/ 	.short	(.L_152 - .L_151)
	.align		4
.L_151:
        /*028c*/ 	.word	index@(_ZN3cub18CUB_300001_SM_10006detail11EmptyKernelIvEEvv)
        /*0290*/ 	.word	0x00000000
.L_152:


//--------------------- .nv.compat                --------------------------
	.section	.nv.compat,"",@"SHT_CUDA_COMPAT_INFO"
	.align	4
        /*0000*/ 	.byte	0x02, 0x09, 0x00, 0x00, 0x02, 0x02, 0x02, 0x00, 0x02, 0x05, 0x05, 0x00, 0x03, 0x07, 0x01, 0x01
        /*0010*/ 	.byte	0x02, 0x03, 0x00, 0x00, 0x02, 0x06, 0x01, 0x00, 0x04, 0x0b, 0x08, 0x00, 0x09, 0x00, 0x00, 0x00
        /*0020*/ 	.byte	0x00, 0x00, 0x00, 0x00


//--------------------- .nv.info._ZN3cub18CUB_300001_SM_10006detail6reduce28DeviceReduceSingleTileKernelINS2_10policy_hubIfyN4cuda3std3__44plusIfEEE10Policy1000EPfSC_iS9_ffNS7_10__identityEEEvT0_T1_T2_T3_T4_T6_ --------------------------
	.section	.nv.info._ZN3cub18CUB_300001_SM_10006detail6reduce28DeviceReduceSingleTileKernelINS2_10policy_hubIfyN4cuda3std3__44plusIfEEE10Policy1000EPfSC_iS9_ffNS7_10__identityEEEvT0_T1_T2_T3_T4_T6_,"",@"SHT_CUDA_INFO"
	.sectionflags	@""
	.align	4


	//----- nvinfo : EIATTR_CUDA_API_VERSION
	.align		4
        /*0000*/ 	.byte	0x04, 0x37
        /*0002*/ 	.short	(.L_154 - .L_153)
.L_153:
        /*0004*/ 	.word	0x00000082


	//----- nvinfo : EIATTR_KPARAM_INFO
	.align		4
.L_154:
        /*0008*/ 	.byte	0x04, 0x17
        /*000a*/ 	.short	(.L_156 - .L_155)
.L_155:
        /*000c*/ 	.word	0x00000000
        /*0010*/ 	.short	0x0005
        /*0012*/ 	.short	0x001c
        /*0014*/ 	.byte	0x00, 0xf0, 0x05, 0x00


	//----- nvinfo : EIATTR_KPARAM_INFO
	.align		4
.L_156:
        /*0018*/ 	.byte	0x04, 0x17
        /*001a*/ 	.short	(.L_158 - .L_157)
.L_157:
        /*001c*/ 	.word	0x00000000
        /*0020*/ 	.short	0x0004
        /*0022*/ 	.short	0x0018
        /*0024*/ 	.byte	0x00, 0xf0, 0x11, 0x00


	//----- nvinfo : EIATTR_KPARAM_INFO
	.align		4
.L_158:
        /*0028*/ 	.byte	0x04, 0x17
        /*002a*/ 	.short	(.L_160 - .L_159)
.L_159:
        /*002c*/ 	.word	0x00000000
        /*0030*/ 	.short	0x0003
        /*0032*/ 	.short	0x0014
        /*0034*/ 	.byte	0x00, 0xf0, 0x05, 0x00


	//----- nvinfo : EIATTR_KPARAM_INFO
	.align		4
.L_160:
        /*0038*/ 	.byte	0x04, 0x17
        /*003a*/ 	.short	(.L_162 - .L_161)
.L_161:
        /*003c*/ 	.word	0x00000000
        /*0040*/ 	.short	0x0002
        /*0042*/ 	.short	0x0010
        /*0044*/ 	.byte	0x00, 0xf0, 0x11, 0x00


	//----- nvinfo : EIATTR_KPARAM_INFO
	.align		4
.L_162:
        /*0048*/ 	.byte	0x04, 0x17
        /*004a*/ 	.short	(.L_164 - .L_163)
.L_163:
        /*004c*/ 	.word	0x00000000
        /*0050*/ 	.short	0x0001
        /*0052*/ 	.short	0x0008
        /*0054*/ 	.byte	0x00, 0xf5, 0x21, 0x00


	//----- nvinfo : EIATTR_KPARAM_INFO
	.align		4
.L_164:
        /*0058*/ 	.byte	0x04, 0x17
        /*005a*/ 	.short	(.L_166 - .L_165)
.L_165:
        /*005c*/ 	.word	0x00000000
        /*0060*/ 	.short	0x0000
        /*0062*/ 	.short	0x0000
        /*0064*/ 	.byte	0x00, 0xf5, 0x21, 0x00


	//----- nvinfo : EIATTR_SPARSE_MMA_MASK
	.align		4
.L_166:
        /*0068*/ 	.byte	0x03, 0x50
        /*006a*/ 	.short	0x0000


	//----- nvinfo : EIATTR_MAXREG_COUNT
	.align		4
        /*006c*/ 	.byte	0x03, 0x1b
        /*006e*/ 	.short	0x00ff


	//----- nvinfo : EIATTR_NUM_BARRIERS
	.align		4
        /*0070*/ 	.byte	0x02, 0x4c
        /*0072*/ 	.byte	0x01
	.zero		1


	//----- nvinfo : EIATTR_MERCURY_ISA_VERSION
	.align		4
        /*0074*/ 	.byte	0x03, 0x5f
        /*0076*/ 	.short	0x0101


	//----- nvinfo : EIATTR_COOP_GROUP_MASK_REGIDS
	.align		4
        /*0078*/ 	.byte	0x04, 0x29
        /*007a*/ 	.short	(.L_168 - .L_167)


	//   ....[0]....
.L_167:
        /*007c*/ 	.word	0xffffffff


	//   ....[1]....
        /*0080*/ 	.word	0xffffffff


	//   ....[2]....
        /*0084*/ 	.word	0xffffffff


	//   ....[3]....
        /*0088*/ 	.word	0xffffffff


	//   ....[4]....
        /*008c*/ 	.word	0xffffffff


	//   ....[5]....
        /*0090*/ 	.word	0xffffffff


	//   ....[6]....
        /*0094*/ 	.word	0xffffffff


	//   ....[7]....
        /*0098*/ 	.word	0xffffffff


	//   ....[8]....
        /*009c*/ 	.word	0xffffffff


	//   ....[9]....
        /*00a0*/ 	.word	0xffffffff


	//   ....[10]....
        /*00a4*/ 	.word	0xffffffff


	//   ....[11]....
        /*00a8*/ 	.word	0xffffffff


	//   ....[12]....
        /*00ac*/ 	.word	0xffffffff


	//   ....[13]....
        /*00b0*/ 	.word	0xffffffff


	//   ....[14]....
        /*00b4*/ 	.word	0xffffffff


	//   ....[15]....
        /*00b8*/ 	.word	0xffffffff


	//   ....[16]....
        /*00bc*/ 	.word	0xffffffff


	//   ....[17]....
        /*00c0*/ 	.word	0xffffffff


	//   ....[18]....
        /*00c4*/ 	.word	0xffffffff


	//   ....[19]....
        /*00c8*/ 	.word	0xffffffff


	//   ....[20]....
        /*00cc*/ 	.word	0xffffffff


	//   ....[21]....
        /*00d0*/ 	.word	0xffffffff


	//   ....[22]....
        /*00d4*/ 	.word	0xffffffff


	//   ....[23]....
        /*00d8*/ 	.word	0xffffffff


	//   ....[24]....
        /*00dc*/ 	.word	0xffffffff


	//   ....[25]....
        /*00e0*/ 	.word	0xffffffff


	//   ....[26]....
        /*00e4*/ 	.word	0xffffffff


	//   ....[27]....
        /*00e8*/ 	.word	0xffffffff


	//   ....[28]....
        /*00ec*/ 	.word	0xffffffff


	//   ....[29]....
        /*00f0*/ 	.word	0xffffffff


	//----- nvinfo : EIATTR_COOP_GROUP_INSTR_OFFSETS
	.align		4
.L_168:
        /*00f4*/ 	.byte	0x04, 0x28
        /*00f6*/ 	.short	(.L_170 - .L_169)


	//   ....[0]....
.L_169:
        /*00f8*/ 	.word	0x00000980


	//   ....[1]....
        /*00fc*/ 	.word	0x000009e0


	//   ....[2]....
        /*0100*/ 	.word	0x00000a50


	//   ....[3]....
        /*0104*/ 	.word	0x00000aa0


	//   ....[4]....
        /*0108*/ 	.word	0x00000ad0


	//   ....[5]....
        /*010c*/ 	.word	0x00000c90


	//   ....[6]....
        /*0110*/ 	.word	0x00000d20


	//   ....[7]....
        /*0114*/ 	.word	0x00000d60


	//   ....[8]....
        /*0118*/ 	.word	0x00000db0


	//   ....[9]....
        /*011c*/ 	.word	0x00000df0


	//   ....[10]....
        /*0120*/ 	.word	0x00001c00


	//   ....[11]....
        /*0124*/ 	.word	0x00001c80


	//   ....[12]....
        /*0128*/ 	.word	0x00001cd0


	//   ....[13]....
        /*012c*/ 	.word	0x00001d10


	//   ....[14]....
        /*0130*/ 	.word	0x00001d40


	//   ....[15]....
        /*0134*/ 	.word	0x00002700


	//   ....[16]....
        /*0138*/ 	.word	0x00002760


	//   ....[17]....
        /*013c*/ 	.word	0x000027d0


	//   ....[18]....
        /*0140*/ 	.word	0x00002820


	//   ....[19]....
        /*0144*/ 	.word	0x00002850


	//   ....[20]....
        /*0148*/ 	.word	0x00002a10


	//   ....[21]....
        /*014c*/ 	.word	0x00002a90


	//   ....[22]....
        /*0150*/ 	.word	0x00002ad0


	//   ....[23]....
        /*0154*/ 	.word	0x00002b10


	//   ....[24]....
        /*0158*/ 	.word	0x00002b70


	//   ....[25]....
        /*015c*/ 	.word	0x00003b00


	//   ....[26]....
        /*0160*/ 	.word	0x00003b80


	//   ....[27]....
        /*0164*/ 	.word	0x00003bd0


	//   ....[28]....
        /*0168*/ 	.word	0x00003c10


	//   ....[29]....
        /*016c*/ 	.word	0x00003c40


	//----- nvinfo : EIATTR_VRC_CTA_INIT_COUNT
	.align		4
.L_170:
        /*0170*/ 	.byte	0x02, 0x4a
	.zero		1
	.zero		1


	//----- nvinfo : EIATTR_EXIT_INSTR_OFFSETS
	.align		4
        /*0174*/ 	.byte	0x04, 0x1c
        /*0176*/ 	.short	(.L_172 - .L_171)


	//   ....[0]....
.L_171:
        /*0178*/ 	.word	0x00000080


	//   ....[1]....
        /*017c*/ 	.word	0x000000c0


	//   ....[2]....
        /*0180*/ 	.word	0x00003d90


	//   ....[3]....
        /*0184*/ 	.word	0x00003de0


	//----- nvinfo : EIATTR_MAX_THREADS
	.align		4
.L_172:
        /*0188*/ 	.byte	0x04, 0x05
        /*018a*/ 	.short	(.L_174 - .L_173)
.L_173:
        /*018c*/ 	.word	0x00000100
        /*0190*/ 	.word	0x00000001
        /*0194*/ 	.word	0x00000001


	//----- nvinfo : EIATTR_CRS_STACK_SIZE
	.align		4
.L_174:
        /*0198*/ 	.byte	0x04, 0x1e
        /*019a*/ 	.short	(.L_176 - .L_175)
.L_175:
        /*019c*/ 	.word	0x00000000


	//----- nvinfo : EIATTR_CBANK_PARAM_SIZE
	.align		4
.L_176:
        /*01a0*/ 	.byte	0x03, 0x19
        /*01a2*/ 	.short	0x001d


	//----- nvinfo : EIATTR_PARAM_CBANK
	.align		4
        /*01a4*/ 	.byte	0x04, 0x0a
        /*01a6*/ 	.short	(.L_178 - .L_177)
	.align		4
.L_177:
        /*01a8*/ 	.word	index@(.nv.constant0._ZN3cub18CUB_300001_SM_10006detail6reduce28DeviceReduceSingleTileKernelINS2_10policy_hubIfyN4cuda3std3__44plusIfEEE10Policy1000EPfSC_iS9_ffNS7_10__identityEEEvT0_T1_T2_T3_T4_T6_)
        /*01ac*/ 	.short	0x0380
        /*01ae*/ 	.short	0x001d


	//----- nvinfo : EIATTR_SW_WAR
	.align		4
.L_178:
        /*01b0*/ 	.byte	0x04, 0x36
        /*01b2*/ 	.short	(.L_180 - .L_179)
.L_179:
        /*01b4*/ 	.word	0x00000008
.L_180:


//--------------------- .nv.info._ZN3cub18CUB_300001_SM_10006detail6reduce18DeviceReduceKernelINS2_10policy_hubIfyN4cuda3std3__44plusIfEEE10Policy1000EN6thrust24THRUST_300001_SM_1000_NS6detail15normal_iteratorINSD_10device_ptrIfEEEEyS9_f6squareIfEEEvT0_PT3_T1_NS0_13GridEvenShareISO_EET2_T4_ --------------------------
	.section	.nv.info._ZN3cub18CUB_300001_SM_10006detail6reduce18DeviceReduceKernelINS2_10policy_hubIfyN4cuda3std3__44plusIfEEE10Policy1000EN6thrust24THRUST_300001_SM_1000_NS6detail15normal_iteratorINSD_10device_ptrIfEEEEyS9_f6squareIfEEEvT0_PT3_T1_NS0_13GridEvenShareISO_EET2_T4_,"",@"SHT_CUDA_INFO"
	.sectionflags	@""
	.align	4


	//----- nvinfo : EIATTR_CUDA_API_VERSION
	.align		4
        /*0000*/ 	.byte	0x04, 0x37
        /*0002*/ 	.short	(.L_182 - .L_181)
.L_181:
        /*0004*/ 	.word	0x00000082


	//----- nvinfo : EIATTR_KPARAM_INFO
	.align		4
.L_182:
        /*0008*/ 	.byte	0x04, 0x17
        /*000a*/ 	.short	(.L_184 - .L_183)
.L_183:
        /*000c*/ 	.word	0x00000000
        /*0010*/ 	.short	0x0005
        /*0012*/ 	.short	0x0061
        /*0014*/ 	.byte	0x00, 0xf0, 0x05, 0x00


	//----- nvinfo : EIATTR_KPARAM_INFO
	.align		4
.L_184:
        /*0018*/ 	.byte	0x04, 0x17
        /*001a*/ 	.short	(.L_186 - .L_185)
.L_185:
        /*001c*/ 	.word	0x00000000
        /*0020*/ 	.short	0x0004
        /*0022*/ 	.short	0x0060
        /*0024*/ 	.byte	0x00, 0xf0, 0x05, 0x00


	//----- nvinfo : EIATTR_KPARAM_INFO
	.align		4
.L_186:
        /*0028*/ 	.byte	0x04, 0x17
        /*002a*/ 	.short	(.L_188 - .L_187)
.L_187:
        /*002c*/ 	.word	0x00000000
        /*0030*/ 	.short	0x0003
        /*0032*/ 	.short	0x0018
        /*0034*/ 	.byte	0x00, 0xf0, 0x21, 0x01


	//----- nvinfo : EIATTR_KPARAM_INFO
	.align		4
.L_188:
        /*0038*/ 	.byte	0x04, 0x17
        /*003a*/ 	.short	(.L_190 - .L_189)
.L_189:
        /*003c*/ 	.word	0x00000000
        /*0040*/ 	.short	0x0002
        /*0042*/ 	.short	0x0010
        /*0044*/ 	.byte	0x00, 0xf0, 0x21, 0x00


	//----- nvinfo : EIATTR_KPARAM_INFO
	.align		4
.L_190:
        /*0048*/ 	.byte	0x04, 0x17
        /*004a*/ 	.short	(.L_192 - .L_191)
.L_191:
        /*004c*/ 	.word	0x00000000
        /*0050*/ 	.short	0x0001
        /*0052*/ 	.short	0x0008
        /*0054*/ 	.byte	0x00, 0xf5, 0x21, 0x00


	//----- nvinfo : EIATTR_KPARAM_INFO
	.align		4
.L_192:
        /*0058*/ 	.byte	0x04, 0x17
        /*005a*/ 	.short	(.L_194 - .L_193)
.L_193:
        /*005c*/ 	.word	0x00000000
        /*0060*/ 	.short	0x0000
        /*0062*/ 	.short	0x0000
        /*0064*/ 	.byte	0x00, 0xf0, 0x21, 0x00


	//----- nvinfo : EIATTR_SPARSE_MMA_MASK
	.align		4
.L_194:
        /*0068*/ 	.byte	0x03, 0x50
        /*006a*/ 	.short	0x0000


	//----- nvinfo : EIATTR_MAXREG_COUNT
	.align		4
        /*006c*/ 	.byte	0x03, 0x1b
        /*006e*/ 	.short	0x00ff


	//----- nvinfo : EIATTR_NUM_BARRIERS
	.align		4
        /*0070*/ 	.byte	0x02, 0x4c
        /*0072*/ 	.byte	0x01
	.zero		1


	//----- nvinfo : EIATTR_MERCURY_ISA_VERSION
	.align		4
        /*0074*/ 	.byte	0x03, 0x5f
        /*0076*/ 	.short	0x0101


	//----- nvinfo : EIATTR_COOP_GROUP_MASK_REGIDS
	.align		4
        /*0078*/ 	.byte	0x04, 0x29
        /*007a*/ 	.short	(.L_196 - .L_195)


	//   ....[0]....
.L_195:
        /*007c*/ 	.word	0xffffffff


	//   ....[1]....
        /*0080*/ 	.word	0xffffffff


	//   ....[2]....
        /*0084*/ 	.word	0xffffffff


	//   ....[3]....
        /*0088*/ 	.word	0xffffffff


	//   ....[4]....
        /*008c*/ 	.word	0xffffffff


	//   ....[5]....
        /*0090*/ 	.word	0xffffffff


	//   ....[6]....
        /*0094*/ 	.word	0xffffffff


	//   ....[7]....
        /*0098*/ 	.word	0xffffffff


	//   ....[8]....
        /*009c*/ 	.word	0xffffffff


	//   ....[9]....
        /*00a0*/ 	.word	0xffffffff


	//   ....[10]....
        /*00a4*/ 	.word	0xffffffff


	//   ....[11]....
        /*00a8*/ 	.word	0xffffffff


	//   ....[12]....
        /*00ac*/ 	.word	0xffffffff


	//   ....[13]....
        /*00b0*/ 	.word	0xffffffff


	//   ....[14]....
        /*00b4*/ 	.word	0xffffffff


	//----- nvinfo : EIATTR_COOP_GROUP_INSTR_OFFSETS
	.align		4
.L_196:
        /*00b8*/ 	.byte	0x04, 0x28
        /*00ba*/ 	.short	(.L_198 - .L_197)


	//   ....[0]....
.L_197:
        /*00bc*/ 	.word	0x000009c0


	//   ....[1]....
        /*00c0*/ 	.word	0x00000a20


	//   ....[2]....
        /*00c4*/ 	.word	0x00000a90


	//   ....[3]....
        /*00c8*/ 	.word	0x00000ae0


	//   ....[4]....
        /*00cc*/ 	.word	0x00000b10


	//   ....[5]....
        /*00d0*/ 	.word	0x00000cd0


	//   ....[6]....
        /*00d4*/ 	.word	0x00000d60


	//   ....[7]....
        /*00d8*/ 	.word	0x00000da0


	//   ....[8]....
        /*00dc*/ 	.word	0x00000df0


	//   ....[9]....
        /*00e0*/ 	.word	0x00000e30


	//   ....[10]....
        /*00e4*/ 	.word	0x000020e0


	//   ....[11]....
        /*00e8*/ 	.word	0x00002170


	//   ....[12]....
        /*00ec*/ 	.word	0x000021c0


	//   ....[13]....
        /*00f0*/ 	.word	0x00002200


	//   ....[14]....
        /*00f4*/ 	.word	0x00002230


	//----- nvinfo : EIATTR_VRC_CTA_INIT_COUNT
	.align		4
.L_198:
        /*00f8*/ 	.byte	0x02, 0x4a
	.zero		1
	.zero		1


	//----- nvinfo : EIATTR_EXIT_INSTR_OFFSETS
	.align		4
        /*00fc*/ 	.byte	0x04, 0x1c
        /*00fe*/ 	.short	(.L_200 - .L_199)


	//   ....[0]....
.L_199:
        /*0100*/ 	.word	0x00002380


	//   ....[1]....
        /*0104*/ 	.word	0x000023e0


	//----- nvinfo : EIATTR_MAX_THREADS
	.align		4
.L_200:
        /*0108*/ 	.byte	0x04, 0x05
        /*010a*/ 	.short	(.L_202 - .L_201)
.L_201:
        /*010c*/ 	.word	0x00000100
        /*0110*/ 	.word	0x00000001
        /*0114*/ 	.word	0x00000001


	//----- nvinfo : EIATTR_CRS_STACK_SIZE
	.align		4
.L_202:
        /*0118*/ 	.byte	0x04, 0x1e
        /*011a*/ 	.short	(.L_204 - .L_203)
.L_203:
        /*011c*/ 	.word	0x00000000


	//----- nvinfo : EIATTR_CBANK_PARAM_SIZE
	.align		4
.L_204:
        /*0120*/ 	.byte	0x03, 0x19
        /*0122*/ 	.short	0x0062


	//----- nvinfo : EIATTR_PARAM_CBANK
	.align		4
        /*0124*/ 	.byte	0x04, 0x0a
        /*0126*/ 	.short	(.L_206 - .L_205)
	.align		4
.L_205:
        /*0128*/ 	.word	index@(.nv.constant0._ZN3cub18CUB_300001_SM_10006detail6reduce18DeviceReduceKernelINS2_10policy_hubIfyN4cuda3std3__44plusIfEEE10Policy1000EN6thrust24THRUST_300001_SM_1000_NS6detail15normal_iteratorINSD_10device_ptrIfEEEEyS9_f6squareIfEEEvT0_PT3_T1_NS0_13GridEvenShareISO_EET2_T4_)
        /*012c*/ 	.short	0x0380
        /*012e*/ 	.short	0x0062


	//----- nvinfo : EIATTR_SW_WAR
	.align		4
.L_206:
        /*0130*/ 	.byte	0x04, 0x36
        /*0132*/ 	.short	(.L_208 - .L_207)
.L_207:
        /*0134*/ 	.word	0x00000008
.L_208:


//--------------------- .nv.info._ZN3cub18CUB_300001_SM_10006detail6reduce28DeviceReduceSingleTileKernelINS2_10policy_hubIfyN4cuda3std3__44plusIfEEE10Policy1000EN6thrust24THRUST_300001_SM_1000_NS6detail15normal_iteratorINSD_10device_ptrIfEEEEPfyS9_ff6squareIfEEEvT0_T1_T2_T3_T4_T6_ --------------------------
	.section	.nv.info._ZN3cub18CUB_300001_SM_10006detail6reduce28DeviceReduceSingleTileKernelINS2_10policy_hubIfyN4cuda3std3__44plusIfEEE10Policy1000EN6thrust24THRUST_300001_SM_1000_NS6detail15normal_iteratorINSD_10device_ptrIfEEEEPfyS9_ff6squareIfEEEvT0_T1_T2_T3_T4_T6_,"",@"SHT_CUDA_INFO"
	.sectionflags	@""
	.align	4


	//----- nvinfo : EIATTR_CUDA_API_VERSION
	.align		4
        /*0000*/ 	.byte	0x04, 0x37
        /*0002*/ 	.short	(.L_210 - .L_209)
.L_209:
        /*0004*/ 	.word	0x00000082


	//----- nvinfo : EIATTR_KPARAM_INFO
	.align		4
.L_210:
        /*0008*/ 	.byte	0x04, 0x17
        /*000a*/ 	.short	(.L_212 - .L_211)
.L_211:
        /*000c*/ 	.word	0x00000000
        /*0010*/ 	.short	0x0005
        /*0012*/ 	.short	0x0020
        /*0014*/ 	.byte	0x00, 0xf0, 0x05, 0x00


	//----- nvinfo : EIATTR_KPARAM_INFO
	.align		4
.L_212:
        /*0018*/ 	.byte	0x04, 0x17
        /*001a*/ 	.short	(.L_214 - .L_213)
.L_213:
        /*001c*/ 	.word	0x00000000
        /*0020*/ 	.short	0x0004
        /*0022*/ 	.short	0x001c
        /*0024*/ 	.byte	0x00, 0xf0, 0x11, 0x00


	//----- nvinfo : EIATTR_KPARAM_INFO
	.align		4
.L_214:
        /*0028*/ 	.byte	0x04, 0x17
        /*002a*/ 	.short	(.L_216 - .L_215)
.L_215:
        /*002c*/ 	.word	0x00000000
        /*0030*/ 	.short	0x0003
        /*0032*/ 	.short	0x0018
        /*0034*/ 	.byte	0x00, 0xf0, 0x05, 0x00


	//----- nvinfo : EIATTR_KPARAM_INFO
	.align		4
.L_216:
        /*0038*/ 	.byte	0x04, 0x17
        /*003a*/ 	.short	(.L_218 - .L_217)
.L_217:
        /*003c*/ 	.word	0x00000000
        /*0040*/ 	.short	0x0002
        /*0042*/ 	.short	0x0010
        /*0044*/ 	.byte	0x00, 0xf0, 0x21, 0x00


	//----- nvinfo : EIATTR_KPARAM_INFO
	.align		4
.L_218:
        /*0048*/ 	.byte	0x04, 0x17
        /*004a*/ 	.short	(.L_220 - .L_219)
.L_219:
        /*004c*/ 	.word	0x00000000
        /*0050*/ 	.short	0x0001
        /*0052*/ 	.short	0x0008
        /*0054*/ 	.byte	0x00, 0xf5, 0x21, 0x00


	//----- nvinfo : EIATTR_KPARAM_INFO
	.align		4
.L_220:
        /*0058*/ 	.byte	0x04, 0x17
        /*005a*/ 	.short	(.L_222 - .L_221)
.L_221:
        /*005c*/ 	.word	0x00000000
        /*0060*/ 	.short	0x0000
        /*0062*/ 	.short	0x0000
        /*0064*/ 	.byte	0x00, 0xf0, 0x21, 0x00


	//----- nvinfo : EIATTR_SPARSE_MMA_MASK
	.align		4
.L_222:
        /*0068*/ 	.byte	0x03, 0x50
        /*006a*/ 	.short	0x0000


	//----- nvinfo : EIATTR_MAXREG_COUNT
	.align		4
        /*006c*/ 	.byte	0x03, 0x1b
        /*006e*/ 	.short	0x00ff


	//----- nvinfo : EIATTR_NUM_BARRIERS
	.align		4
        /*0070*/ 	.byte	0x02, 0x4c
        /*0072*/ 	.byte	0x01
	.zero		1


	//----- nvinfo : EIATTR_MERCURY_ISA_VERSION
	.align		4
        /*0074*/ 	.byte	0x03, 0x5f
        /*0076*/ 	.short	0x0101


	//----- nvinfo : EIATTR_COOP_GROUP_MASK_REGIDS
	.align		4
        /*0078*/ 	.byte	0x04, 0x29
        /*007a*/ 	.short	(.L_224 - .L_223)


	//   ....[0]....
.L_223:
        /*007c*/ 	.word	0xffffffff


	//   ....[1]....
        /*0080*/ 	.word	0xffffffff


	//   ....[2]....
        /*0084*/ 	.word	0xffffffff


	//   ....[3]....
        /*0088*/ 	.word	0xffffffff


	//   ....[4]....
        /*008c*/ 	.word	0xffffffff


	//   ....[5]....
        /*0090*/ 	.word	0xffffffff


	//   ....[6]....
        /*0094*/ 	.word	0xffffffff


	//   ....[7]....
        /*0098*/ 	.word	0xffffffff


	//   ....[8]....
        /*009c*/ 	.word	0xffffffff


	//   ....[9]....
        /*00a0*/ 	.word	0xffffffff


	//   ....[10]....
        /*00a4*/ 	.word	0xffffffff


	//   ....[11]....
        /*00a8*/ 	.word	0xffffffff


	//   ....[12]....
        /*00ac*/ 	.word	0xffffffff


	//   ....[13]....
        /*00b0*/ 	.word	0xffffffff


	//   ....[14]....
        /*00b4*/ 	.word	0xffffffff


	//----- nvinfo : EIATTR_COOP_GROUP_INSTR_OFFSETS
	.align		4
.L_224:
        /*00b8*/ 	.byte	0x04, 0x28
        /*00ba*/ 	.short	(.L_226 - .L_225)


	//   ....[0]....
.L_225:
        /*00bc*/ 	.word	0x00000940


	//   ....[1]....
        /*00c0*/ 	.word	0x000009a0


	//   ....[2]....
        /*00c4*/ 	.word	0x00000a10


	//   ....[3]....
        /*00c8*/ 	.word	0x00000a60


	//   ....[4]....
        /*00cc*/ 	.word	0x00000a90


	//   ....[5]....
        /*00d0*/ 	.word	0x00000c50


	//   ....[6]....
        /*00d4*/ 	.word	0x00000ce0


	//   ....[7]....
        /*00d8*/ 	.word	0x00000d30


	//   ....[8]....
        /*00dc*/ 	.word	0x00000d70


	//   ....[9]....
        /*00e0*/ 	.word	0x00000db0


	//   ....[10]....
        /*00e4*/ 	.word	0x00001ed0


	//   ....[11]....
        /*00e8*/ 	.word	0x00001f50


	//   ....[12]....
        /*00ec*/ 	.word	0x00001fa0


	//   ....[13]....
        /*00f0*/ 	.word	0x00001fe0


	//   ....[14]....
        /*00f4*/ 	.word	0x00002010


	//----- nvinfo : EIATTR_VRC_CTA_INIT_COUNT
	.align		4
.L_226:
        /*00f8*/ 	.byte	0x02, 0x4a
	.zero		1
	.zero		1


	//----- nvinfo : EIATTR_EXIT_INSTR_OFFSETS
	.align		4
        /*00fc*/ 	.byte	0x04, 0x1c
        /*00fe*/ 	.short	(.L_228 - .L_227)


	//   ....[0]....
.L_227:
        /*0100*/ 	.word	0x000000a0


	//   ....[1]....
        /*0104*/ 	.word	0x000000e0


	//   ....[2]....
        /*0108*/ 	.word	0x00002150


	//   ....[3]....
        /*010c*/ 	.word	0x000021a0


	//----- nvinfo : EIATTR_MAX_THREADS
	.align		4
.L_228:
        /*0110*/ 	.byte	0x04, 0x05
        /*0112*/ 	.short	(.L_230 - .L_229)
.L_229:
        /*0114*/ 	.word	0x00000100
        /*0118*/ 	.word	0x00000001
        /*011c*/ 	.word	0x00000001


	//----- nvinfo : EIATTR_CRS_STACK_SIZE
	.align		4
.L_230:
        /*0120*/ 	.byte	0x04, 0x1e
        /*0122*/ 	.short	(.L_232 - .L_231)
.L_231:
        /*0124*/ 	.word	0x00000000


	//----- nvinfo : EIATTR_CBANK_PARAM_SIZE
	.align		4
.L_232:
        /*0128*/ 	.byte	0x03, 0x19
        /*012a*/ 	.short	0x0021


	//----- nvinfo : EIATTR_PARAM_CBANK
	.align		4
        /*012c*/ 	.byte	0x04, 0x0a
        /*012e*/ 	.short	(.L_234 - .L_233)
	.align		4
.L_233:
        /*0130*/ 	.word	index@(.nv.constant0._ZN3cub18CUB_300001_SM_10006detail6reduce28DeviceReduceSingleTileKernelINS2_10policy_hubIfyN4cuda3std3__44plusIfEEE10Policy1000EN6thrust24THRUST_300001_SM_1000_NS6detail15normal_iteratorINSD_10device_ptrIfEEEEPfyS9_ff6squareIfEEEvT0_T1_T2_T3_T4_T6_)
        /*0134*/ 	.short	0x0380
        /*0136*/ 	.short	0x0021


	//----- nvinfo : EIATTR_SW_WAR
	.align		4
.L_234:
        /*0138*/ 	.byte	0x04, 0x36
        /*013a*/ 	.short	(.L_236 - .L_235)
.L_235:
        /*013c*/ 	.word	0x00000008
.L_236:


//--------------------- .nv.info._ZN3cub18CUB_300001_SM_10006detail6reduce28DeviceReduceSingleTileKernelINS2_10policy_hubIfjN4cuda3std3__44plusIfEEE10Policy1000EPfSC_iS9_ffNS7_10__identityEEEvT0_T1_T2_T3_T4_T6_ --------------------------
	.section	.nv.info._ZN3cub18CUB_300001_SM_10006detail6reduce28DeviceReduceSingleTileKernelINS2_10policy_hubIfjN4cuda3std3__44plusIfEEE10Policy1000EPfSC_iS9_ffNS7_10__identityEEEvT0_T1_T2_T3_T4_T6_,"",@"SHT_CUDA_INFO"
	.sectionflags	@""
	.align	4


	//----- nvinfo : EIATTR_CUDA_API_VERSION
	.align		4
        /*0000*/ 	.byte	0x04, 0x37
        /*0002*/ 	.short	(.L_238 - .L_237)
.L_237:
        /*0004*/ 	.word	0x00000082


	//----- nvinfo : EIATTR_KPARAM_INFO
	.align		4
.L_238:
        /*0008*/ 	.byte	0x04, 0x17
        /*000a*/ 	.short	(.L_240 - .L_239)
.L_239:
        /*000c*/ 	.word	0x00000000
        /*0010*/ 	.short	0x0005
        /*0012*/ 	.short	0x001c
        /*0014*/ 	.byte	0x00, 0xf0, 0x05, 0x00


	//----- nvinfo : EIATTR_KPARAM_INFO
	.align		4
.L_240:
        /*0018*/ 	.byte	0x04, 0x17
        /*001a*/ 	.short	(.L_242 - .L_241)
.L_241:
        /*001c*/ 	.word	0x00000000
        /*0020*/ 	.short	0x0004
        /*0022*/ 	.short	0x0018
        /*0024*/ 	.byte	0x00, 0xf0, 0x11, 0x00


	//----- nvinfo : EIATTR_KPARAM_INFO
	.align		4
.L_242:
        /*0028*/ 	.byte	0x04, 0x17
        /*002a*/ 	.short	(.L_244 - .L_243)
.L_243:
        /*002c*/ 	.word	0x00000000
        /*0030*/ 	.short	0x0003
        /*0032*/ 	.short	0x0014
        /*0034*/ 	.byte	0x00, 0xf0, 0x05, 0x00


	//----- nvinfo : EIATTR_KPARAM_INFO
	.align		4
.L_244:
        /*0038*/ 	.byte	0x04, 0x17
        /*003a*/ 	.short	(.L_246 - .L_245)
.L_245:
        /*003c*/ 	.word	0x00000000
        /*0040*/ 	.short	0x0002
        /*0042*/ 	.short	0x0010
        /*0044*/ 	.byte	0x00, 0xf0, 0x11, 0x00


	//----- nvinfo : EIATTR_KPARAM_INFO
	.align		4
.L_246:
        /*0048*/ 	.byte	0x04, 0x17
        /*004a*/ 	.short	(.L_248 - .L_247)
.L_247:
        /*004c*/ 	.word	0x00000000
        /*0050*/ 	.short	0x0001
        /*0052*/ 	.short	0x0008
        /*0054*/ 	.byte	0x00, 0xf5, 0x21, 0x00


	//----- nvinfo : EIATTR_KPARAM_INFO
	.align		4
.L_248:
        /*0058*/ 	.byte	0x04, 0x17
        /*005a*/ 	.short	(.L_250 - .L_249)
.L_249:
        /*005c*/ 	.word	0x00000000
        /*0060*/ 	.short	0x0000
        /*0062*/ 	.short	0x0000
        /*0064*/ 	.byte	0x00, 0xf5, 0x21, 0x00


	//----- nvinfo : EIATTR_SPARSE_MMA_MASK
	.align		4
.L_250:
        /*0068*/ 	.byte	0x03, 0x50
        /*006a*/ 	.short	0x0000


	//----- nvinfo : EIATTR_MAXREG_COUNT
	.align		4
        /*006c*/ 	.byte	0x03, 0x1b
        /*006e*/ 	.short	0x0080


	//----- nvinfo : EIATTR_NUM_BARRIERS
	.align		4
        /*0070*/ 	.byte	0x02, 0x4c
        /*0072*/ 	.byte	0x01
	.zero		1


	//----- nvinfo : EIATTR_MERCURY_ISA_VERSION
	.align		4
        /*0074*/ 	.byte	0x03, 0x5f
        /*0076*/ 	.short	0x0101


	//----- nvinfo : EIATTR_UNUSED_LOAD_BYTE_OFFSET
	.align		4
        /*0078*/ 	.byte	0x04, 0x44
        /*007a*/ 	.short	(.L_252 - .L_251)


	//   ....[0]....
.L_251:
        /*007c*/ 	.word	0x00000b70
        /*0080*/ 	.word	0x0000fff0


	//   ....[1]....
        /*0084*/ 	.word	0x00000f80
        /*0088*/ 	.word	0x0000fff0


	//   ....[2]....
        /*008c*/ 	.word	0x00002010
        /*0090*/ 	.word	0x0000fff0


	//   ....[3]....
        /*0094*/ 	.word	0x00002bb0
        /*0098*/ 	.word	0x0000fff0


	//   ....[4]....
        /*009c*/ 	.word	0x00002fc0
        /*00a0*/ 	.word	0x0000fff0


	//   ....[5]....
        /*00a4*/ 	.word	0x00004140
        /*00a8*/ 	.word	0x0000fff0


	//----- nvinfo : EIATTR_COOP_GROUP_MASK_REGIDS
	.align		4
.L_252:
        /*00ac*/ 	.byte	0x04, 0x29
        /*00ae*/ 	.short	(.L_254 - .L_253)


	//   ....[0]....
.L_253:
        /*00b0*/ 	.word	0xffffffff


	//   ....[1]....
        /*00b4*/ 	.word	0xffffffff


	//   ....[2]....
        /*00b8*/ 	.word	0xffffffff


	//   ....[3]....
        /*00bc*/ 	.word	0xffffffff


	//   ....[4]....
        /*00c0*/ 	.word	0xffffffff


	//   ....[5]....
        /*00c4*/ 	.word	0xffffffff


	//   ....[6]....
        /*00c8*/ 	.word	0xffffffff


	//   ....[7]....
        /*00cc*/ 	.word	0xffffffff


	//   ....[8]....
        /*00d0*/ 	.word	0xffffffff


	//   ....[9]....
        /*00d4*/ 	.word	0xffffffff


	//   ....[10]....
        /*00d8*/ 	.word	0xffffffff


	//   ....[11]....
        /*00dc*/ 	.word	0xffffffff


	//   ....[12]....
        /*00e0*/ 	.word	0xffffffff


	//   ....[13]....
        /*00e4*/ 	.word	0xffffffff


	//   ....[14]....
        /*00e8*/ 	.word	0xffffffff


	//   ....[15]....
        /*00ec*/ 	.word	0xffffffff


	//   ....[16]....
        /*00f0*/ 	.word	0xffffffff


	//   ....[17]....
        /*00f4*/ 	.word	0xffffffff


	//   ....[18]....
        /*00f8*/ 	.word	0xffffffff


	//   ....[19]....
        /*00fc*/ 	.word	0xffffffff


	//   ....[20]....
        /*0100*/ 	.word	0xffffffff


	//   ....[21]....
        /*0104*/ 	.word	0xffffffff


	//   ....[22]....
        /*0108*/ 	.word	0xffffffff


	//   ....[23]....
        /*010c*/ 	.word	0xffffffff


	//   ....[24]....
        /*0110*/ 	.word	0xffffffff


	//   ....[25]....
        /*0114*/ 	.word	0xffffffff


	//   ....[26]....
        /*0118*/ 	.word	0xffffffff


	//   ....[27]....
        /*011c*/ 	.word	0xffffffff


	//   ....[28]....
        /*0120*/ 	.word	0xffffffff


	//   ....[29]....
        /*0124*/ 	.word	0xffffffff


	//----- nvinfo : EIATTR_COOP_GROUP_INSTR_OFFSETS
	.align		4
.L_254:
        /*0128*/ 	.byte	0x04, 0x28
        /*012a*/ 	.short	(.L_256 - .L_255)


	//   ....[0]....
.L_255:
        /*012c*/ 	.word	0x00000980


	//   ....[1]....
        /*0130*/ 	.word	0x000009e0


	//   ....[2]....
        /*0134*/ 	.word	0x00000a50


	//   ....[3]....
        /*0138*/ 	.word	0x00000aa0


	//   ....[4]....
        /*013c*/ 	.word	0x00000ad0


	//   ....[5]....
        /*0140*/ 	.word	0x00000d20


	//   ....[6]....
        /*0144*/ 	.word	0x00000db0


	//   ....[7]....
        /*0148*/ 	.word	0x00000df0


	//   ....[8]....
        /*014c*/ 	.word	0x00000e40


	//   ....[9]....
        /*0150*/ 	.word	0x00000e80


	//   ....[10]....
        /*0154*/ 	.word	0x00001e30


	//   ....[11]....
        /*0158*/ 	.word	0x00001eb0


	//   ....[12]....
        /*015c*/ 	.word	0x00001f00


	//   ....[13]....
        /*0160*/ 	.word	0x00001f40


	//   ....[14]....
        /*0164*/ 	.word	0x00001f70


	//   ....[15]....
        /*0168*/ 	.word	0x000029c0


	//   ....[16]....
        /*016c*/ 	.word	0x00002a20


	//   ....[17]....
        /*0170*/ 	.word	0x00002a90


	//   ....[18]....
        /*0174*/ 	.word	0x00002ae0


	//   ....[19]....
        /*0178*/ 	.word	0x00002b10


	//   ....[20]....
        /*017c*/ 	.word	0x00002d60


	//   ....[21]....
        /*0180*/ 	.word	0x00002de0


	//   ....[22]....
        /*0184*/ 	.word	0x00002e20


	//   ....[23]....
        /*0188*/ 	.word	0x00002e60


	//   ....[24]....
        /*018c*/ 	.word	0x00002ec0


	//   ....[25]....
        /*0190*/ 	.word	0x00003f60


	//   ....[26]....
        /*0194*/ 	.word	0x00003fe0


	//   ....[27]....
        /*0198*/ 	.word	0x00004030


	//   ....[28]....
        /*019c*/ 	.word	0x00004070


	//   ....[29]....
        /*01a0*/ 	.word	0x000040a0


	//----- nvinfo : EIATTR_VRC_CTA_INIT_COUNT
	.align		4
.L_256:
        /*01a4*/ 	.byte	0x02, 0x4a
	.zero		1
	.zero		1


	//----- nvinfo : EIATTR_EXIT_INSTR_OFFSETS
	.align		4
        /*01a8*/ 	.byte	0x04, 0x1c
        /*01aa*/ 	.short	(.L_258 - .L_257)


	//   ....[0]....
.L_257:
        /*01ac*/ 	.word	0x00000080


	//   ....[1]....
        /*01b0*/ 	.word	0x000000c0


	//   ....[2]....
        /*01b4*/ 	.word	0x00004280


	//   ....[3]....
        /*01b8*/ 	.word	0x000042d0


	//----- nvinfo : EIATTR_MAX_THREADS
	.align		4
.L_258:
        /*01bc*/ 	.byte	0x04, 0x05
        /*01be*/ 	.short	(.L_260 - .L_259)
.L_259:
        /*01c0*/ 	.word	0x00000200
        /*01c4*/ 	.word	0x00000001
        /*01c8*/ 	.word	0x00000001


	//----- nvinfo : EIATTR_CRS_STACK_SIZE
	.align		4
.L_260:
        /*01cc*/ 	.byte	0x04, 0x1e
        /*01ce*/ 	.short	(.L_262 - .L_261)
.L_261:
        /*01d0*/ 	.word	0x00000000


	//----- nvinfo : EIATTR_CBANK_PARAM_SIZE
	.align		4
.L_262:
        /*01d4*/ 	.byte	0x03, 0x19
        /*01d6*/ 	.short	0x001d


	//----- nvinfo : EIATTR_PARAM_CBANK
	.align		4
        /*01d8*/ 	.byte	0x04, 0x0a
        /*01da*/ 	.short	(.L_264 - .L_263)
	.align		4
.L_263:
        /*01dc*/ 	.word	index@(.nv.constant0._ZN3cub18CUB_300001_SM_10006detail6reduce28DeviceReduceSingleTileKernelINS2_10policy_hubIfjN4cuda3std3__44plusIfEEE10Policy1000EPfSC_iS9_ffNS7_10__identityEEEvT0_T1_T2_T3_T4_T6_)
        /*01e0*/ 	.short	0x0380
        /*01e2*/ 	.short	0x001d


	//----- nvinfo : EIATTR_SW_WAR
	.align		4
.L_264:
        /*01e4*/ 	.byte	0x04, 0x36
        /*01e6*/ 	.short	(.L_266 - .L_265)
.L_265:
        /*01e8*/ 	.word	0x00000008
.L_266:


//--------------------- .nv.info._ZN3cub18CUB_300001_SM_10006detail6reduce18DeviceReduceKernelINS2_10policy_hubIfjN4cuda3std3__44plusIfEEE10Policy1000EN6thrust24THRUST_300001_SM_1000_NS6detail15normal_iteratorINSD_10device_ptrIfEEEEjS9_f6squareIfEEEvT0_PT3_T1_NS0_13GridEvenShareISO_EET2_T4_ --------------------------
	.section	.nv.info._ZN3cub18CUB_300001_SM_10006detail6reduce18DeviceReduceKernelINS2_10policy_hubIfjN4cuda3std3__44plusIfEEE10Policy1000EN6thrust24THRUST_300001_SM_1000_NS6detail15normal_iteratorINSD_10device_ptrIfEEEEjS9_f6squareIfEEEvT0_PT3_T1_NS0_13GridEvenShareISO_EET2_T4_,"",@"SHT_CUDA_INFO"
	.sectionflags	@""
	.align	4


	//----- nvinfo : EIATTR_CUDA_API_VERSION
	.align		4
        /*0000*/ 	.byte	0x04, 0x37
        /*0002*/ 	.short	(.L_268 - .L_267)
.L_267:
        /*0004*/ 	.word	0x00000082


	//----- nvinfo : EIATTR_KPARAM_INFO
	.align		4
.L_268:
        /*0008*/ 	.byte	0x04, 0x17
        /*000a*/ 	.short	(.L_270 - .L_269)
.L_269:
        /*000c*/ 	.word	0x00000000
        /*0010*/ 	.short	0x0005
        /*0012*/ 	.short	0x003d
        /*0014*/ 	.byte	0x00, 0xf0, 0x05, 0x00


	//----- nvinfo : EIATTR_KPARAM_INFO
	.align		4
.L_270:
        /*0018*/ 	.byte	0x04, 0x17
        /*001a*/ 	.short	(.L_272 - .L_271)
.L_271:
        /*001c*/ 	.word	0x00000000
        /*0020*/ 	.short	0x0004
        /*0022*/ 	.short	0x003c
        /*0024*/ 	.byte	0x00, 0xf0, 0x05, 0x00


	//----- nvinfo : EIATTR_KPARAM_INFO
	.align		4
.L_272:
        /*0028*/ 	.byte	0x04, 0x17
        /*002a*/ 	.short	(.L_274 - .L_273)
.L_273:
        /*002c*/ 	.word	0x00000000
        /*0030*/ 	.short	0x0003
        /*0032*/ 	.short	0x0014
        /*0034*/ 	.byte	0x00, 0xf0, 0xa1, 0x00


	//----- nvinfo : EIATTR_KPARAM_INFO
	.align		4
.L_274:
        /*0038*/ 	.byte	0x04, 0x17
        /*003a*/ 	.short	(.L_276 - .L_275)
.L_275:
        /*003c*/ 	.word	0x00000000
        /*0040*/ 	.short	0x0002
        /*0042*/ 	.short	0x0010
        /*0044*/ 	.byte	0x00, 0xf0, 0x11, 0x00


	//----- nvinfo : EIATTR_KPARAM_INFO
	.align		4
.L_276:
        /*0048*/ 	.byte	0x04, 0x17
        /*004a*/ 	.short	(.L_278 - .L_277)
.L_277:
        /*004c*/ 	.word	0x00000000
        /*0050*/ 	.short	0x0001
        /*0052*/ 	.short	0x0008
        /*0054*/ 	.byte	0x00, 0xf5, 0x21, 0x00


	//----- nvinfo : EIATTR_KPARAM_INFO
	.align		4
.L_278:
        /*0058*/ 	.byte	0x04, 0x17
        /*005a*/ 	.short	(.L_280 - .L_279)
.L_279:
        /*005c*/ 	.word	0x00000000
        /*0060*/ 	.short	0x0000
        /*0062*/ 	.short	0x0000
        /*0064*/ 	.byte	0x00, 0xf0, 0x21, 0x00


	//----- nvinfo : EIATTR_SPARSE_MMA_MASK
	.align		4
.L_280:
        /*0068*/ 	.byte	0x03, 0x50
        /*006a*/ 	.short	0x0000


	//----- nvinfo : EIATTR_MAXREG_COUNT
	.align		4
        /*006c*/ 	.byte	0x03, 0x1b
        /*006e*/ 	.short	0x0080


	//----- nvinfo : EIATTR_NUM_BARRIERS
	.align		4
        /*0070*/ 	.byte	0x02, 0x4c
        /*0072*/ 	.byte	0x01
	.zero		1


	//----- nvinfo : EIATTR_MERCURY_ISA_VERSION
	.align		4
        /*0074*/ 	.byte	0x03, 0x5f
        /*0076*/ 	.short	0x0101


	//----- nvinfo : EIATTR_UNUSED_LOAD_BYTE_OFFSET
	.align		4
        /*0078*/ 	.byte	0x04, 0x44
        /*007a*/ 	.short	(.L_282 - .L_281)


	//   ....[0]....
.L_281:
        /*007c*/ 	.word	0x00000df0
        /*0080*/ 	.word	0x0000fff0


	//   ....[1]....
        /*0084*/ 	.word	0x00001200
        /*0088*/ 	.word	0x0000fff0


	//   ....[2]....
        /*008c*/ 	.word	0x000027c0
        /*0090*/ 	.word	0x0000fff0


	//----- nvinfo : EIATTR_COOP_GROUP_MASK_REGIDS
	.align		4
.L_282:
        /*0094*/ 	.byte	0x04, 0x29
        /*0096*/ 	.short	(.L_284 - .L_283)


	//   ....[0]....
.L_283:
        /*0098*/ 	.word	0xffffffff


	//   ....[1]....
        /*009c*/ 	.word	0xffffffff


	//   ....[2]....
        /*00a0*/ 	.word	0xffffffff


	//   ....[3]....
        /*00a4*/ 	.word	0xffffffff


	//   ....[4]....
        /*00a8*/ 	.word	0xffffffff


	//   ....[5]....
        /*00ac*/ 	.word	0xffffffff


	//   ....[6]....
        /*00b0*/ 	.word	0xffffffff


	//   ....[7]....
        /*00b4*/ 	.word	0xffffffff


	//   ....[8]....
        /*00b8*/ 	.word	0xffffffff


	//   ....[9]....
        /*00bc*/ 	.word	0xffffffff


	//   ....[10]....
        /*00c0*/ 	.word	0xffffffff


	//   ....[11]....
        /*00c4*/ 	.word	0xffffffff


	//   ....[12]....
        /*00c8*/ 	.word	0xffffffff


	//   ....[13]....
        /*00cc*/ 	.word	0xffffffff


	//   ....[14]....
        /*00d0*/ 	.word	0xffffffff


	//----- nvinfo : EIATTR_COOP_GROUP_INSTR_OFFSETS
	.align		4
.L_284:
        /*00d4*/ 	.byte	0x04, 0x28
        /*00d6*/ 	.short	(.L_286 - .L_285)


	//   ....[0]....
.L_285:
        /*00d8*/ 	.word	0x00000c00


	//   ....[1]....
        /*00dc*/ 	.word	0x00000c60


	//   ....[2]....
        /*00e0*/ 	.word	0x00000cd0


	//   ....[3]....
        /*00e4*/ 	.word	0x00000d20


	//   ....[4]....
        /*00e8*/ 	.word	0x00000d50


	//   ....[5]....
        /*00ec*/ 	.word	0x00000fa0


	//   ....[6]....
        /*00f0*/ 	.word	0x00001030


	//   ....[7]....
        /*00f4*/ 	.word	0x00001080


	//   ....[8]....
        /*00f8*/ 	.word	0x000010c0


	//   ....[9]....
        /*00fc*/ 	.word	0x00001100


	//   ....[10]....
        /*0100*/ 	.word	0x000025d0


	//   ....[11]....
        /*0104*/ 	.word	0x00002660


	//   ....[12]....
        /*0108*/ 	.word	0x000026b0


	//   ....[13]....
        /*010c*/ 	.word	0x000026f0


	//   ....[14]....
        /*0110*/ 	.word	0x00002720


	//----- nvinfo : EIATTR_VRC_CTA_INIT_COUNT
	.align		4
.L_286:
        /*0114*/ 	.byte	0x02, 0x4a
	.zero		1
	.zero		1


	//----- nvinfo : EIATTR_EXIT_INSTR_OFFSETS
	.align		4
        /*0118*/ 	.byte	0x04, 0x1c
        /*011a*/ 	.short	(.L_288 - .L_287)


	//   ....[0]....
.L_287:
        /*011c*/ 	.word	0x00002900


	//   ....[1]....
        /*0120*/ 	.word	0x00002940


	//----- nvinfo : EIATTR_MAX_THREADS
	.align		4
.L_288:
        /*0124*/ 	.byte	0x04, 0x05
        /*0126*/ 	.short	(.L_290 - .L_289)
.L_289:
        /*0128*/ 	.word	0x00000200
        /*012c*/ 	.word	0x00000001
        /*0130*/ 	.word	0x00000001


	//----- nvinfo : EIATTR_CRS_STACK_SIZE
	.align		4
.L_290:
        /*0134*/ 	.byte	0x04, 0x1e
        /*0136*/ 	.short	(.L_292 - .L_291)
.L_291:
        /*0138*/ 	.word	0x00000000


	//----- nvinfo : EIATTR_CBANK_PARAM_SIZE
	.align		4
.L_292:
        /*013c*/ 	.byte	0x03, 0x19
        /*013e*/ 	.short	0x003e


	//----- nvinfo : EIATTR_PARAM_CBANK
	.align		4
        /*0140*/ 	.byte	0x04, 0x0a
        /*0142*/ 	.short	(.L_294 - .L_293)
	.align		4
.L_293:
        /*0144*/ 	.word	index@(.nv.constant0._ZN3cub18CUB_300001_SM_10006detail6reduce18DeviceReduceKernelINS2_10policy_hubIfjN4cuda3std3__44plusIfEEE10Policy1000EN6thrust24THRUST_300001_SM_1000_NS6detail15normal_iteratorINSD_10device_ptrIfEEEEjS9_f6squareIfEEEvT0_PT3_T1_NS0_13GridEvenShareISO_EET2_T4_)
        /*0148*/ 	.short	0x0380
        /*014a*/ 	.short	0x003e


	//----- nvinfo : EIATTR_SW_WAR
	.align		4
.L_294:
        /*014c*/ 	.byte	0x04, 0x36
        /*014e*/ 	.short	(.L_296 - .L_295)
.L_295:
        /*0150*/ 	.word	0x00000008
.L_296:


//--------------------- .nv.info._ZN3cub18CUB_300001_SM_10006detail6reduce28DeviceReduceSingleTileKernelINS2_10policy_hubIfjN4cuda3std3__44plusIfEEE10Policy1000EN6thrust24THRUST_300001_SM_1000_NS6detail15normal_iteratorINSD_10device_ptrIfEEEEPfjS9_ff6squareIfEEEvT0_T1_T2_T3_T4_T6_ --------------------------
	.section	.nv.info._ZN3cub18CUB_300001_SM_10006detail6reduce28DeviceReduceSingleTileKernelINS2_10policy_hubIfjN4cuda3std3__44plusIfEEE10Policy1000EN6thrust24THRUST_300001_SM_1000_NS6detail15normal_iteratorINSD_10device_ptrIfEEEEPfjS9_ff6squareIfEEEvT0_T1_T2_T3_T4_T6_,"",@"SHT_CUDA_INFO"
	.sectionflags	@""
	.align	4


	//----- nvinfo : EIATTR_CUDA_API_VERSION
	.align		4
        /*0000*/ 	.byte	0x04, 0x37
        /*0002*/ 	.short	(.L_298 - .L_297)
.L_297:
        /*0004*/ 	.word	0x00000082


	//----- nvinfo : EIATTR_KPARAM_INFO
	.align		4
.L_298:
        /*0008*/ 	.byte	0x04, 0x17
        /*000a*/ 	.short	(.L_300 - .L_299)
.L_299:
        /*000c*/ 	.word	0x00000000
        /*0010*/ 	.short	0x0005
        /*0012*/ 	.short	0x001c
        /*0014*/ 	.byte	0x00, 0xf0, 0x05, 0x00


	//----- nvinfo : EIATTR_KPARAM_INFO
	.align		4
.L_300:
        /*0018*/ 	.byte	0x04, 0x17
        /*001a*/ 	.short	(.L_302 - .L_301)
.L_301:
        /*001c*/ 	.word	0x00000000
        /*0020*/ 	.short	0x0004
        /*0022*/ 	.short	0x0018
        /*0024*/ 	.byte	0x00, 0xf0, 0x11, 0x00


	//----- nvinfo : EIATTR_KPARAM_INFO
	.align		4
.L_302:
        /*0028*/ 	.byte	0x04, 0x17
        /*002a*/ 	.short	(.L_304 - .L_303)
.L_303:
        /*002c*/ 	.word	0x00000000
        /*0030*/ 	.short	0x0003
        /*0032*/ 	.short	0x0014
        /*0034*/ 	.byte	0x00, 0xf0, 0x05, 0x00


	//----- nvinfo : EIATTR_KPARAM_INFO
	.align		4
.L_304:
        /*0038*/ 	.byte	0x04, 0x17
        /*003a*/ 	.short	(.L_306 - .L_305)
.L_305:
        /*003c*/ 	.word	0x00000000
        /*0040*/ 	.short	0x0002
        /*0042*/ 	.short	0x0010
        /*0044*/ 	.byte	0x00, 0xf0, 0x11, 0x00


	//----- nvinfo : EIATTR_KPARAM_INFO
	.align		4
.L_306:
        /*0048*/ 	.byte	0x04, 0x17
        /*004a*/ 	.short	(.L_308 - .L_307)
.L_307:
        /*004c*/ 	.word	0x00000000
        /*0050*/ 	.short	0x0001
        /*0052*/ 	.short	0x0008
        /*0054*/ 	.byte	0x00, 0xf5, 0x21, 0x00


	//----- nvinfo : EIATTR_KPARAM_INFO
	.align		4
.L_308:
        /*0058*/ 	.byte	0x04, 0x17
        /*005a*/ 	.short	(.L_310 - .L_309)
.L_309:
        /*005c*/ 	.word	0x00000000
        /*0060*/ 	.short	0x0000
        /*0062*/ 	.short	0x0000
        /*0064*/ 	.byte	0x00, 0xf0, 0x21, 0x00


	//----- nvinfo : EIATTR_SPARSE_MMA_MASK
	.align		4
.L_310:
        /*0068*/ 	.byte	0x03, 0x50
        /*006a*/ 	.short	0x0000


	//----- nvinfo : EIATTR_MAXREG_COUNT
	.align		4
        /*006c*/ 	.byte	0x03, 0x1b
        /*006e*/ 	.short	0x0080


	//----- nvinfo : EIATTR_NUM_BARRIERS
	.align		4
        /*0070*/ 	.byte	0x02, 0x4c
        /*0072*/ 	.byte	0x01
	.zero		1


	//----- nvinfo : EIATTR_MERCURY_ISA_VERSION
	.align		4
        /*0074*/ 	.byte	0x03, 0x5f
        /*0076*/ 	.short	0x0101


	//----- nvinfo : EIATTR_UNUSED_LOAD_BYTE_OFFSET
	.align		4
        /*0078*/ 	.byte	0x04, 0x44
        /*007a*/ 	.short	(.L_312 - .L_311)


	//   ....[0]....
.L_311:
        /*007c*/ 	.word	0x00000b10
        /*0080*/ 	.word	0x0000fff0


	//   ....[1]....
        /*0084*/ 	.word	0x00000f20
        /*0088*/ 	.word	0x0000fff0


	//   ....[2]....
        /*008c*/ 	.word	0x00002370
        /*0090*/ 	.word	0x0000fff0


	//----- nvinfo : EIATTR_COOP_GROUP_MASK_REGIDS
	.align		4
.L_312:
        /*0094*/ 	.byte	0x04, 0x29
        /*0096*/ 	.short	(.L_314 - .L_313)


	//   ....[0]....
.L_313:
        /*0098*/ 	.word	0xffffffff


	//   ....[1]....
        /*009c*/ 	.word	0xffffffff


	//   ....[2]....
        /*00a0*/ 	.word	0xffffffff


	//   ....[3]....
        /*00a4*/ 	.word	0xffffffff


	//   ....[4]....
        /*00a8*/ 	.word	0xffffffff


	//   ....[5]....
        /*00ac*/ 	.word	0xffffffff


	//   ....[6]....
        /*00b0*/ 	.word	0xffffffff


	//   ....[7]....
        /*00b4*/ 	.word	0xffffffff


	//   ....[8]....
        /*00b8*/ 	.word	0xffffffff


	//   ....[9]....
        /*00bc*/ 	.word	0xffffffff


	//   ....[10]....
        /*00c0*/ 	.word	0xffffffff


	//   ....[11]....
        /*00c4*/ 	.word	0xffffffff


	//   ....[12]....
        /*00c8*/ 	.word	0xffffffff


	//   ....[13]....
        /*00cc*/ 	.word	0xffffffff


	//   ....[14]....
        /*00d0*/ 	.word	0xffffffff


	//----- nvinfo : EIATTR_COOP_GROUP_INSTR_OFFSETS
	.align		4
.L_314:
        /*00d4*/ 	.byte	0x04, 0x28
        /*00d6*/ 	.short	(.L_316 - .L_315)


	//   ....[0]....
.L_315:
        /*00d8*/ 	.word	0x00000920


	//   ....[1]....
        /*00dc*/ 	.word	0x00000980


	//   ....[2]....
        /*00e0*/ 	.word	0x000009f0


	//   ....[3]....
        /*00e4*/ 	.word	0x00000a40


	//   ....[4]....
        /*00e8*/ 	.word	0x00000a70


	//   ....[5]....
        /*00ec*/ 	.word	0x00000cc0


	//   ....[6]....
        /*00f0*/ 	.word	0x00000d50


	//   ....[7]....
        /*00f4*/ 	.word	0x00000d90


	//   ....[8]....
        /*00f8*/ 	.word	0x00000de0


	//   ....[9]....
        /*00fc*/ 	.word	0x00000e20


	//   ....[10]....
        /*0100*/ 	.word	0x00002190


	//   ....[11]....
        /*0104*/ 	.word	0x00002210


	//   ....[12]....
        /*0108*/ 	.word	0x00002260


	//   ....[13]....
        /*010c*/ 	.word	0x000022a0


	//   ....[14]....
        /*0110*/ 	.word	0x000022d0


	//----- nvinfo : EIATTR_VRC_CTA_INIT_COUNT
	.align		4
.L_316:
        /*0114*/ 	.byte	0x02, 0x4a
	.zero		1
	.zero		1


	//----- nvinfo : EIATTR_EXIT_INSTR_OFFSETS
	.align		4
        /*0118*/ 	.byte	0x04, 0x1c
        /*011a*/ 	.short	(.L_318 - .L_317)


	//   ....[0]....
.L_317:
        /*011c*/ 	.word	0x00000080


	//   ....[1]....
        /*0120*/ 	.word	0x000000c0


	//   ....[2]....
        /*0124*/ 	.word	0x000024b0


	//   ....[3]....
        /*0128*/ 	.word	0x00002500


	//----- nvinfo : EIATTR_MAX_THREADS
	.align		4
.L_318:
        /*012c*/ 	.byte	0x04, 0x05
        /*012e*/ 	.short	(.L_320 - .L_319)
.L_319:
        /*0130*/ 	.word	0x00000200
        /*0134*/ 	.word	0x00000001
        /*0138*/ 	.word	0x00000001


	//----- nvinfo : EIATTR_CRS_STACK_SIZE
	.align		4
.L_320:
        /*013c*/ 	.byte	0x04, 0x1e
        /*013e*/ 	.short	(.L_322 - .L_321)
.L_321:
        /*0140*/ 	.word	0x00000000


	//----- nvinfo : EIATTR_CBANK_PARAM_SIZE
	.align		4
.L_322:
        /*0144*/ 	.byte	0x03, 0x19
        /*0146*/ 	.short	0x001d


	//----- nvinfo : EIATTR_PARAM_CBANK
	.align		4
        /*0148*/ 	.byte	0x04, 0x0a
        /*014a*/ 	.short	(.L_324 - .L_323)
	.align		4
.L_323:
        /*014c*/ 	.word	index@(.nv.constant0._ZN3cub18CUB_300001_SM_10006detail6reduce28DeviceReduceSingleTileKernelINS2_10policy_hubIfjN4cuda3std3__44plusIfEEE10Policy1000EN6thrust24THRUST_300001_SM_1000_NS6detail15normal_iteratorINSD_10device_ptrIfEEEEPfjS9_ff6squareIfEEEvT0_T1_T2_T3_T4_T6_)
        /*0150*/ 	.short	0x0380
        /*0152*/ 	.short	0x001d


	//----- nvinfo : EIATTR_SW_WAR
	.align		4
.L_324:
        /*0154*/ 	.byte	0x04, 0x36
        /*0156*/ 	.short	(.L_326 - .L_325)
.L_325:
        /*0158*/ 	.word	0x00000008
.L_326:


//--------------------- .nv.info._ZN3cub18CUB_300001_SM_10006detail9transform16transform_kernelINS2_10policy_hubILb0EN4cuda3std3__45tupleIJN6thrust24THRUST_300001_SM_1000_NS6detail15normal_iteratorINSA_10device_ptrIfEEEESF_EEEE10policy1000ElNS7_4plusIfEESF_JPfSL_EEEvT0_iT1_T2_DpNS2_10kernel_argIT3_EE --------------------------
	.section	.nv.info._ZN3cub18CUB_300001_SM_10006detail9transform16transform_kernelINS2_10policy_hubILb0EN4cuda3std3__45tupleIJN6thrust24THRUST_300001_SM_1000_NS6detail15normal_iteratorINSA_10device_ptrIfEEEESF_EEEE10policy1000ElNS7_4plusIfEESF_JPfSL_EEEvT0_iT1_T2_DpNS2_10kernel_argIT3_EE,"",@"SHT_CUDA_INFO"
	.sectionflags	@""
	.align	4


	//----- nvinfo : EIATTR_CUDA_API_VERSION
	.align		4
        /*0000*/ 	.byte	0x04, 0x37
        /*0002*/ 	.short	(.L_328 - .L_327)
.L_327:
        /*0004*/ 	.word	0x00000082


	//----- nvinfo : EIATTR_KPARAM_INFO
	.align		4
.L_328:
        /*0008*/ 	.byte	0x04, 0x17
        /*000a*/ 	.short	(.L_330 - .L_329)
.L_329:
        /*000c*/ 	.word	0x00000000
        /*0010*/ 	.short	0x0005
        /*0012*/ 	.short	0x0028
        /*0014*/ 	.byte	0x00, 0xf0, 0x41, 0x00


	//----- nvinfo : EIATTR_KPARAM_INFO
	.align		4
.L_330:
        /*0018*/ 	.byte	0x04, 0x17
        /*001a*/ 	.short	(.L_332 - .L_331)
.L_331:
        /*001c*/ 	.word	0x00000000
        /*0020*/ 	.short	0x0004
        /*0022*/ 	.short	0x0018
        /*0024*/ 	.byte	0x00, 0xf0, 0x41, 0x00


	//----- nvinfo : EIATTR_KPARAM_INFO
	.align		4
.L_332:
        /*0028*/ 	.byte	0x04, 0x17
        /*002a*/ 	.short	(.L_334 - .L_333)
.L_333:
        /*002c*/ 	.word	0x00000000
        /*0030*/ 	.short	0x0003
        /*0032*/ 	.short	0x0010
        /*0034*/ 	.byte	0x00, 0xf0, 0x21, 0x00


	//----- nvinfo : EIATTR_KPARAM_INFO
	.align		4
.L_334:
        /*0038*/ 	.byte	0x04, 0x17
        /*003a*/ 	.short	(.L_336 - .L_335)
.L_335:
        /*003c*/ 	.word	0x00000000
        /*0040*/ 	.short	0x0002
        /*0042*/ 	.short	0x000c
        /*0044*/ 	.byte	0x00, 0xf0, 0x05, 0x00


	//----- nvinfo : EIATTR_KPARAM_INFO
	.align		4
.L_336:
        /*0048*/ 	.byte	0x04, 0x17
        /*004a*/ 	.short	(.L_338 - .L_337)
.L_337:
        /*004c*/ 	.word	0x00000000
        /*0050*/ 	.short	0x0001
        /*0052*/ 	.short	0x0008
        /*0054*/ 	.byte	0x00, 0xf0, 0x11, 0x00


	//----- nvinfo : EIATTR_KPARAM_INFO
	.align		4
.L_338:
        /*0058*/ 	.byte	0x04, 0x17
        /*005a*/ 	.short	(.L_340 - .L_339)
.L_339:
        /*005c*/ 	.word	0x00000000
        /*0060*/ 	.short	0x0000
        /*0062*/ 	.short	0x0000
        /*0064*/ 	.byte	0x00, 0xf0, 0x21, 0x00


	//----- nvinfo : EIATTR_SPARSE_MMA_MASK
	.align		4
.L_340:
        /*0068*/ 	.byte	0x03, 0x50
        /*006a*/ 	.short	0x0000


	//----- nvinfo : EIATTR_MAXREG_COUNT
	.align		4
        /*006c*/ 	.byte	0x03, 0x1b
        /*006e*/ 	.short	0x00ff


	//----- nvinfo : EIATTR_NUM_BARRIERS
	.align		4
        /*0070*/ 	.byte	0x02, 0x4c
        /*0072*/ 	.byte	0x01
	.zero		1


	//----- nvinfo : EIATTR_MERCURY_ISA_VERSION
	.align		4
        /*0074*/ 	.byte	0x03, 0x5f
        /*0076*/ 	.short	0x0101


	//----- nvinfo : EIATTR_COOP_GROUP_MASK_REGIDS
	.align		4
        /*0078*/ 	.byte	0x04, 0x29
        /*007a*/ 	.short	(.L_342 - .L_341)


	//   ....[0]....
.L_341:
        /*007c*/ 	.word	0xffffffff


	//----- nvinfo : EIATTR_COOP_GROUP_INSTR_OFFSETS
	.align		4
.L_342:
        /*0080*/ 	.byte	0x04, 0x28
        /*0082*/ 	.short	(.L_344 - .L_343)


	//   ....[0]....
.L_343:
        /*0084*/ 	.word	0x000019c0


	//----- nvinfo : EIATTR_VRC_CTA_INIT_COUNT
	.align		4
.L_344:
        /*0088*/ 	.byte	0x02, 0x4a
	.zero		1
	.zero		1


	//----- nvinfo : EIATTR_MBARRIER_INSTR_OFFSETS
	.align		4
        /*008c*/ 	.byte	0x04, 0x39
        /*008e*/ 	.short	(.L_346 - .L_345)


	//   ....[0]....
.L_345:
        /*0090*/ 	.word	0x000002d0
        /*0094*/ 	.word	0x000000ff
        /*0098*/ 	.word	0x00000000
        /*009c*/ 	.short	0x0100
        /*009e*/ 	.byte	0x11
	.zero		1


	//   ....[1]....
        /*00a0*/ 	.word	0x000004a0
        /*00a4*/ 	.word	0x000000ff
        /*00a8*/ 	.word	0x00000000
        /*00ac*/ 	.short	0x010a
        /*00ae*/ 	.byte	0x04
	.zero		1


	//----- nvinfo : EIATTR_NUM_MBARRIERS
	.align		4
.L_346:
        /*00b0*/ 	.byte	0x03, 0x38
        /*00b2*/ 	.short	0x0001


	//----- nvinfo : EIATTR_EXIT_INSTR_OFFSETS
	.align		4
        /*00b4*/ 	.byte	0x04, 0x1c
        /*00b6*/ 	.short	(.L_348 - .L_347)


	//   ....[0]....
.L_347:
        /*00b8*/ 	.word	0x00001a10


	//   ....[1]....
        /*00bc*/ 	.word	0x00001c00


	//   ....[2]....
        /*00c0*/ 	.word	0x00001c30


	//   ....[3]....
        /*00c4*/ 	.word	0x00001dd0


	//----- nvinfo : EIATTR_MAX_THREADS
	.align		4
.L_348:
        /*00c8*/ 	.byte	0x04, 0x05
        /*00ca*/ 	.short	(.L_350 - .L_349)
.L_349:
        /*00cc*/ 	.word	0x00000080
        /*00d0*/ 	.word	0x00000001
        /*00d4*/ 	.word	0x00000001


	//----- nvinfo : EIATTR_CRS_STACK_SIZE
	.align		4
.L_350:
        /*00d8*/ 	.byte	0x04, 0x1e
        /*00da*/ 	.short	(.L_352 - .L_351)
.L_351:
        /*00dc*/ 	.word	0x00000000


	//----- nvinfo : EIATTR_CBANK_PARAM_SIZE
	.align		4
.L_352:
        /*00e0*/ 	.byte	0x03, 0x19
        /*00e2*/ 	.short	0x0038


	//----- nvinfo : EIATTR_PARAM_CBANK
	.align		4
        /*00e4*/ 	.byte	0x04, 0x0a
        /*00e6*/ 	.short	(.L_354 - .L_353)
	.align		4
.L_353:
        /*00e8*/ 	.word	index@(.nv.constant0._ZN3cub18CUB_300001_SM_10006detail9transform16transform_kernelINS2_10policy_hubILb0EN4cuda3std3__45tupleIJN6thrust24THRUST_300001_SM_1000_NS6detail15normal_iteratorINSA_10device_ptrIfEEEESF_EEEE10policy1000ElNS7_4plusIfEESF_JPfSL_EEEvT0_iT1_T2_DpNS2_10kernel_argIT3_EE)
        /*00ec*/ 	.short	0x0380
        /*00ee*/ 	.short	0x0038


	//----- nvinfo : EIATTR_SW_WAR
	.align		4
.L_354:
        /*00f0*/ 	.byte	0x04, 0x36
        /*00f2*/ 	.short	(.L_356 - .L_355)
.L_355:
        /*00f4*/ 	.word	0x00000008
.L_356:


//--------------------- .nv.info._ZN3cub18CUB_300001_SM_10006detail9transform16transform_kernelINS2_10policy_hubILb0EN4cuda3std3__45tupleIJN6thrust24THRUST_300001_SM_1000_NS6detail15normal_iteratorINSA_10device_ptrIfEEEESF_EEEE10policy1000EiNS7_4plusIfEESF_JPfSL_EEEvT0_iT1_T2_DpNS2_10kernel_argIT3_EE --------------------------
	.section	.nv.info._ZN3cub18CUB_300001_SM_10006detail9transform16transform_kernelINS2_10policy_hubILb0EN4cuda3std3__45tupleIJN6thrust24THRUST_300001_SM_1000_NS6detail15normal_iteratorINSA_10device_ptrIfEEEESF_EEEE10policy1000EiNS7_4plusIfEESF_JPfSL_EEEvT0_iT1_T2_DpNS2_10kernel_argIT3_EE,"",@"SHT_CUDA_INFO"
	.sectionflags	@""
	.align	4


	//----- nvinfo : EIATTR_CUDA_API_VERSION
	.align		4
        /*0000*/ 	.byte	0x04, 0x37
        /*0002*/ 	.short	(.L_358 - .L_357)
.L_357:
        /*0004*/ 	.word	0x00000082


	//----- nvinfo : EIATTR_KPARAM_INFO
	.align		4
.L_358:
        /*0008*/ 	.byte	0x04, 0x17
        /*000a*/ 	.short	(.L_360 - .L_359)
.L_359:
        /*000c*/ 	.word	0x00000000
        /*0010*/ 	.short	0x0005
        /*0012*/ 	.short	0x0028
        /*0014*/ 	.byte	0x00, 0xf0, 0x41, 0x00


	//----- nvinfo : EIATTR_KPARAM_INFO
	.align		4
.L_360:
        /*0018*/ 	.byte	0x04, 0x17
        /*001a*/ 	.short	(.L_362 - .L_361)
.L_361:
        /*001c*/ 	.word	0x00000000
        /*0020*/ 	.short	0x0004
        /*0022*/ 	.short	0x0018
        /*0024*/ 	.byte	0x00, 0xf0, 0x41, 0x00


	//----- nvinfo : EIATTR_KPARAM_INFO
	.align		4
.L_362:
        /*0028*/ 	.byte	0x04, 0x17
        /*002a*/ 	.short	(.L_364 - .L_363)
.L_363:
        /*002c*/ 	.word	0x00000000
        /*0030*/ 	.short	0x0003
        /*0032*/ 	.short	0x0010
        /*0034*/ 	.byte	0x00, 0xf0, 0x21, 0x00


	//----- nvinfo : EIATTR_KPARAM_INFO
	.align		4
.L_364:
        /*0038*/ 	.byte	0x04, 0x17
        /*003a*/ 	.short	(.L_366 - .L_365)
.L_365:
        /*003c*/ 	.word	0x00000000
        /*0040*/ 	.short	0x0002
        /*0042*/ 	.short	0x0008
        /*0044*/ 	.byte	0x00, 0xf0, 0x05, 0x00


	//----- nvinfo : EIATTR_KPARAM_INFO
	.align		4
.L_366:
        /*0048*/ 	.byte	0x04, 0x17
        /*004a*/ 	.short	(.L_368 - .L_367)
.L_367:
        /*004c*/ 	.word	0x00000000
        /*0050*/ 	.short	0x0001
        /*0052*/ 	.short	0x0004
        /*0054*/ 	.byte	0x00, 0xf0, 0x11, 0x00


	//----- nvinfo : EIATTR_KPARAM_INFO
	.align		4
.L_368:
        /*0058*/ 	.byte	0x04, 0x17
        /*005a*/ 	.short	(.L_370 - .L_369)
.L_369:
        /*005c*/ 	.word	0x00000000
        /*0060*/ 	.short	0x0000
        /*0062*/ 	.short	0x0000
        /*0064*/ 	.byte	0x00, 0xf0, 0x11, 0x00


	//----- nvinfo : EIATTR_SPARSE_MMA_MASK
	.align		4
.L_370:
        /*0068*/ 	.byte	0x03, 0x50
        /*006a*/ 	.short	0x0000


	//----- nvinfo : EIATTR_MAXREG_COUNT
	.align		4
        /*006c*/ 	.byte	0x03, 0x1b
        /*006e*/ 	.short	0x00ff


	//----- nvinfo : EIATTR_NUM_BARRIERS
	.align		4
        /*0070*/ 	.byte	0x02, 0x4c
        /*0072*/ 	.byte	0x01
	.zero		1


	//----- nvinfo : EIATTR_MERCURY_ISA_VERSION
	.align		4
        /*0074*/ 	.byte	0x03, 0x5f
        /*0076*/ 	.short	0x0101


	//----- nvinfo : EIATTR_COOP_GROUP_MASK_REGIDS
	.align		4
        /*0078*/ 	.byte	0x04, 0x29
        /*007a*/ 	.short	(.L_372 - .L_371)


	//   ....[0]....
.L_371:
        /*007c*/ 	.word	0xffffffff


	//----- nvinfo : EIATTR_COOP_GROUP_INSTR_OFFSETS
	.align		4
.L_372:
        /*0080*/ 	.byte	0x04, 0x28
        /*0082*/ 	.short	(.L_374 - .L_373)


	//   ....[0]....
.L_373:
        /*0084*/ 	.word	0x000019e0


	//----- nvinfo : EIATTR_VRC_CTA_INIT_COUNT
	.align		4
.L_374:
        /*0088*/ 	.byte	0x02, 0x4a
	.zero		1
	.zero		1


	//----- nvinfo : EIATTR_MBARRIER_INSTR_OFFSETS
	.align		4
        /*008c*/ 	.byte	0x04, 0x39
        /*008e*/ 	.short	(.L_376 - .L_375)


	//   ....[0]....
.L_375:
        /*0090*/ 	.word	0x00000270
        /*0094*/ 	.word	0x000000ff
        /*0098*/ 	.word	0x00000000
        /*009c*/ 	.short	0x0100
        /*009e*/ 	.byte	0x0f
	.zero		1


	//   ....[1]....
        /*00a0*/ 	.word	0x00000420
        /*00a4*/ 	.word	0x000000ff
        /*00a8*/ 	.word	0x00000000
        /*00ac*/ 	.short	0x010a
        /*00ae*/ 	.byte	0x04
	.zero		1


	//----- nvinfo : EIATTR_NUM_MBARRIERS
	.align		4
.L_376:
        /*00b0*/ 	.byte	0x03, 0x38
        /*00b2*/ 	.short	0x0001


	//----- nvinfo : EIATTR_EXIT_INSTR_OFFSETS
	.align		4
        /*00b4*/ 	.byte	0x04, 0x1c
        /*00b6*/ 	.short	(.L_378 - .L_377)


	//   ....[0]....
.L_377:
        /*00b8*/ 	.word	0x00001a30


	//   ....[1]....
        /*00bc*/ 	.word	0x00001bc0


	//   ....[2]....
        /*00c0*/ 	.word	0x00001c30


	//   ....[3]....
        /*00c4*/ 	.word	0x00001e10


	//----- nvinfo : EIATTR_MAX_THREADS
	.align		4
.L_378:
        /*00c8*/ 	.byte	0x04, 0x05
        /*00ca*/ 	.short	(.L_380 - .L_379)
.L_379:
        /*00cc*/ 	.word	0x00000080
        /*00d0*/ 	.word	0x00000001
        /*00d4*/ 	.word	0x00000001


	//----- nvinfo : EIATTR_CRS_STACK_SIZE
	.align		4
.L_380:
        /*00d8*/ 	.byte	0x04, 0x1e
        /*00da*/ 	.short	(.L_382 - .L_381)
.L_381:
        /*00dc*/ 	.word	0x00000000


	//----- nvinfo : EIATTR_CBANK_PARAM_SIZE
	.align		4
.L_382:
        /*00e0*/ 	.byte	0x03, 0x19
        /*00e2*/ 	.short	0x0038


	//----- nvinfo : EIATTR_PARAM_CBANK
	.align		4
        /*00e4*/ 	.byte	0x04, 0x0a
        /*00e6*/ 	.short	(.L_384 - .L_383)
	.align		4
.L_383:
        /*00e8*/ 	.word	index@(.nv.constant0._ZN3cub18CUB_300001_SM_10006detail9transform16transform_kernelINS2_10policy_hubILb0EN4cuda3std3__45tupleIJN6thrust24THRUST_300001_SM_1000_NS6detail15normal_iteratorINSA_10device_ptrIfEEEESF_EEEE10policy1000EiNS7_4plusIfEESF_JPfSL_EEEvT0_iT1_T2_DpNS2_10kernel_argIT3_EE)
        /*00ec*/ 	.short	0x0380
        /*00ee*/ 	.short	0x0038


	//----- nvinfo : EIATTR_SW_WAR
	.align		4
.L_384:
        /*00f0*/ 	.byte	0x04, 0x36
        /*00f2*/ 	.short	(.L_386 - .L_385)
.L_385:
        /*00f4*/ 	.word	0x00000008
.L_386:


//--------------------- .nv.info._ZN3cub18CUB_300001_SM_10006detail9transform16transform_kernelINS2_10policy_hubILb0EN4cuda3std3__45tupleIJN6thrust24THRUST_300001_SM_1000_NS6detail15normal_iteratorINSA_10device_ptrIfEEEESF_EEEE10policy1000ElNS7_10multipliesIfEESF_JPfSL_EEEvT0_iT1_T2_DpNS2_10kernel_argIT3_EE --------------------------
	.section	.nv.info._ZN3cub18CUB_300001_SM_10006detail9transform16transform_kernelINS2_10policy_hubILb0EN4cuda3std3__45tupleIJN6thrust24THRUST_300001_SM_1000_NS6detail15normal_iteratorINSA_10device_ptrIfEEEESF_EEEE10policy1000ElNS7_10multipliesIfEESF_JPfSL_EEEvT0_iT1_T2_DpNS2_10kernel_argIT3_EE,"",@"SHT_CUDA_INFO"
	.sectionflags	@""
	.align	4


	//----- nvinfo : EIATTR_CUDA_API_VERSION
	.align		4
        /*0000*/ 	.byte	0x04, 0x37
        /*0002*/ 	.short	(.L_388 - .L_387)
.L_387:
        /*0004*/ 	.word	0x00000082


	//----- nvinfo : EIATTR_KPARAM_INFO
	.align		4
.L_388:
        /*0008*/ 	.byte	0x04, 0x17
        /*000a*/ 	.short	(.L_390 - .L_389)
.L_389:
        /*000c*/ 	.word	0x00000000
        /*0010*/ 	.short	0x0005
        /*0012*/ 	.short	0x0028
        /*0014*/ 	.byte	0x00, 0xf0, 0x41, 0x00


	//----- nvinfo : EIATTR_KPARAM_INFO
	.align		4
.L_390:
        /*0018*/ 	.byte	0x04, 0x17
        /*001a*/ 	.short	(.L_392 - .L_391)
.L_391:
        /*001c*/ 	.word	0x00000000
        /*0020*/ 	.short	0x0004
        /*0022*/ 	.short	0x0018
        /*0024*/ 	.byte	0x00, 0xf0, 0x41, 0x00


	//----- nvinfo : EIATTR_KPARAM_INFO
	.align		4
.L_392:
        /*0028*/ 	.byte	0x04, 0x17
        /*002a*/ 	.short	(.L_394 - .L_393)
.L_393:
        /*002c*/ 	.word	0x00000000
        /*0030*/ 	.short	0x0003
        /*0032*/ 	.short	0x0010
        /*0034*/ 	.byte	0x00, 0xf0, 0x21, 0x00


	//----- nvinfo : EIATTR_KPARAM_INFO
	.align		4
.L_394:
        /*0038*/ 	.byte	0x04, 0x17
        /*003a*/ 	.short	(.L_396 - .L_395)
.L_395:
        /*003c*/ 	.word	0x00000000
        /*0040*/ 	.short	0x0002
        /*0042*/ 	.short	0x000c
        /*0044*/ 	.byte	0x00, 0xf0, 0x05, 0x00


	//----- nvinfo : EIATTR_KPARAM_INFO
	.align		4
.L_396:
        /*0048*/ 	.byte	0x04, 0x17
        /*004a*/ 	.short	(.L_398 - .L_397)
.L_397:
        /*004c*/ 	.word	0x00000000
        /*0050*/ 	.short	0x0001
        /*0052*/ 	.short	0x0008
        /*0054*/ 	.byte	0x00, 0xf0, 0x11, 0x00


	//----- nvinfo : EIATTR_KPARAM_INFO
	.align		4
.L_398:
        /*0058*/ 	.byte	0x04, 0x17
        /*005a*/ 	.short	(.L_400 - .L_399)
.L_399:
        /*005c*/ 	.word	0x00000000
        /*0060*/ 	.short	0x0000
        /*0062*/ 	.short	0x0000
        /*0064*/ 	.byte	0x00, 0xf0, 0x21, 0x00


	//----- nvinfo : EIATTR_SPARSE_MMA_MASK
	.align		4
.L_400:
        /*0068*/ 	.byte	0x03, 0x50
        /*006a*/ 	.short	0x0000


	//----- nvinfo : EIATTR_MAXREG_COUNT
	.align		4
        /*006c*/ 	.byte	0x03, 0x1b
        /*006e*/ 	.short	0x00ff


	//----- nvinfo : EIATTR_NUM_BARRIERS
	.align		4
        /*0070*/ 	.byte	0x02, 0x4c
        /*0072*/ 	.byte	0x01
	.zero		1


	//----- nvinfo : EIATTR_MERCURY_ISA_VERSION
	.align		4
        /*0074*/ 	.byte	0x03, 0x5f
        /*0076*/ 	.short	0x0101


	//----- nvinfo : EIATTR_COOP_GROUP_MASK_REGIDS
	.align		4
        /*0078*/ 	.byte	0x04, 0x29
        /*007a*/ 	.short	(.L_402 - .L_401)


	//   ....[0]....
.L_401:
        /*007c*/ 	.word	0xffffffff


	//----- nvinfo : EIATTR_COOP_GROUP_INSTR_OFFSETS
	.align		4
.L_402:
        /*0080*/ 	.byte	0x04, 0x28
        /*0082*/ 	.short	(.L_404 - .L_403)


	//   ....[0]....
.L_403:
        /*0084*/ 	.word	0x000019c0


	//----- nvinfo : EIATTR_VRC_CTA_INIT_COUNT
	.align		4
.L_404:
        /*0088*/ 	.byte	0x02, 0x4a
	.zero		1
	.zero		1


	//----- nvinfo : EIATTR_MBARRIER_INSTR_OFFSETS
	.align		4
        /*008c*/ 	.byte	0x04, 0x39
        /*008e*/ 	.short	(.L_406 - .L_405)


	//   ....[0]....
.L_405:
        /*0090*/ 	.word	0x000002d0
        /*0094*/ 	.word	0x000000ff
        /*0098*/ 	.word	0x00000000
        /*009c*/ 	.short	0x0100
        /*009e*/ 	.byte	0x11
	.zero		1


	//   ....[1]....
        /*00a0*/ 	.word	0x000004a0
        /*00a4*/ 	.word	0x000000ff
        /*00a8*/ 	.word	0x00000000
        /*00ac*/ 	.short	0x010a
        /*00ae*/ 	.byte	0x04
	.zero		1


	//----- nvinfo : EIATTR_NUM_MBARRIERS
	.align		4
.L_406:
        /*00b0*/ 	.byte	0x03, 0x38
        /*00b2*/ 	.short	0x0001


	//----- nvinfo : EIATTR_EXIT_INSTR_OFFSETS
	.align		4
        /*00b4*/ 	.byte	0x04, 0x1c
        /*00b6*/ 	.short	(.L_408 - .L_407)


	//   ....[0]....
.L_407:
        /*00b8*/ 	.word	0x00001a10


	//   ....[1]....
        /*00bc*/ 	.word	0x00001c00


	//   ....[2]....
        /*00c0*/ 	.word	0x00001c30


	//   ....[3]....
        /*00c4*/ 	.word	0x00001dd0


	//----- nvinfo : EIATTR_MAX_THREADS
	.align		4
.L_408:
        /*00c8*/ 	.byte	0x04, 0x05
        /*00ca*/ 	.short	(.L_410 - .L_409)
.L_409:
        /*00cc*/ 	.word	0x00000080
        /*00d0*/ 	.word	0x00000001
        /*00d4*/ 	.word	0x00000001


	//----- nvinfo : EIATTR_CRS_STACK_SIZE
	.align		4
.L_410:
        /*00d8*/ 	.byte	0x04, 0x1e
        /*00da*/ 	.short	(.L_412 - .L_411)
.L_411:
        /*00dc*/ 	.word	0x00000000


	//----- nvinfo : EIATTR_CBANK_PARAM_SIZE
	.align		4
.L_412:
        /*00e0*/ 	.byte	0x03, 0x19
        /*00e2*/ 	.short	0x0038


	//----- nvinfo : EIATTR_PARAM_CBANK
	.align		4
        /*00e4*/ 	.byte	0x04, 0x0a
        /*00e6*/ 	.short	(.L_414 - .L_413)
	.align		4
.L_413:
        /*00e8*/ 	.word	index@(.nv.constant0._ZN3cub18CUB_300001_SM_10006detail9transform16transform_kernelINS2_10policy_hubILb0EN4cuda3std3__45tupleIJN6thrust24THRUST_300001_SM_1000_NS6detail15normal_iteratorINSA_10device_ptrIfEEEESF_EEEE10policy1000ElNS7_10multipliesIfEESF_JPfSL_EEEvT0_iT1_T2_DpNS2_10kernel_argIT3_EE)
        /*00ec*/ 	.short	0x0380
        /*00ee*/ 	.short	0x0038


	//----- nvinfo : EIATTR_SW_WAR
	.align		4
.L_414:
        /*00f0*/ 	.byte	0x04, 0x36
        /*00f2*/ 	.short	(.L_416 - .L_415)
.L_415:
        /*00f4*/ 	.word	0x00000008
.L_416:


//--------------------- .nv.info._ZN3cub18CUB_300001_SM_10006detail9transform16transform_kernelINS2_10policy_hubILb0EN4cuda3std3__45tupleIJN6thrust24THRUST_300001_SM_1000_NS6detail15normal_iteratorINSA_10device_ptrIfEEEESF_EEEE10policy1000EiNS7_10multipliesIfEESF_JPfSL_EEEvT0_iT1_T2_DpNS2_10kernel_argIT3_EE --------------------------
	.section	.nv.info._ZN3cub18CUB_300001_SM_10006detail9transform16transform_kernelINS2_10policy_hubILb0EN4cuda3std3__45tupleIJN6thrust24THRUST_300001_SM_1000_NS6detail15normal_iteratorINSA_10device_ptrIfEEEESF_EEEE10policy1000EiNS7_10multipliesIfEESF_JPfSL_EEEvT0_iT1_T2_DpNS2_10kernel_argIT3_EE,"",@"SHT_CUDA_INFO"
	.sectionflags	@""
	.align	4


	//----- nvinfo : EIATTR_CUDA_API_VERSION
	.align		4
        /*0000*/ 	.byte	0x04, 0x37
        /*0002*/ 	.short	(.L_418 - .L_417)
.L_417:
        /*0004*/ 	.word	0x00000082


	//----- nvinfo : EIATTR_KPARAM_INFO
	.align		4
.L_418:
        /*0008*/ 	.byte	0x04, 0x17
        /*000a*/ 	.short	(.L_420 - .L_419)
.L_419:
        /*000c*/ 	.word	0x00000000
        /*0010*/ 	.short	0x0005
        /*0012*/ 	.short	0x0028
        /*0014*/ 	.byte	0x00, 0xf0, 0x41, 0x00


	//----- nvinfo : EIATTR_KPARAM_INFO
	.align		4
.L_420:
        /*0018*/ 	.byte	0x04, 0x17
        /*001a*/ 	.short	(.L_422 - .L_421)
.L_421:
        /*001c*/ 	.word	0x00000000
        /*0020*/ 	.short	0x0004
        /*0022*/ 	.short	0x0018
        /*0024*/ 	.byte	0x00, 0xf0, 0x41, 0x00


	//----- nvinfo : EIATTR_KPARAM_INFO
	.align		4
.L_422:
        /*0028*/ 	.byte	0x04, 0x17
        /*002a*/ 	.short	(.L_424 - .L_423)
.L_423:
        /*002c*/ 	.word	0x00000000
        /*0030*/ 	.short	0x0003
        /*0032*/ 	.short	0x0010
        /*0034*/ 	.byte	0x00, 0xf0, 0x21, 0x00


	//----- nvinfo : EIATTR_KPARAM_INFO
	.align		4
.L_424:
        /*0038*/ 	.byte	0x04, 0x17
        /*003a*/ 	.short	(.L_426 - .L_425)
.L_425:
        /*003c*/ 	.word	0x00000000
        /*0040*/ 	.short	0x0002
        /*0042*/ 	.short	0x0008
        /*0044*/ 	.byte	0x00, 0xf0, 0x05, 0x00


	//----- nvinfo : EIATTR_KPARAM_INFO
	.align		4
.L_426:
        /*0048*/ 	.byte	0x04, 0x17
        /*004a*/ 	.short	(.L_428 - .L_427)
.L_427:
        /*004c*/ 	.word	0x00000000
        /*0050*/ 	.short	0x0001
        /*0052*/ 	.short	0x0004
        /*0054*/ 	.byte	0x00, 0xf0, 0x11, 0x00


	//----- nvinfo : EIATTR_KPARAM_INFO
	.align		4
.L_428:
        /*0058*/ 	.byte	0x04, 0x17
        /*005a*/ 	.short	(.L_430 - .L_429)
.L_429:
        /*005c*/ 	.word	0x00000000
        /*0060*/ 	.short	0x0000
        /*0062*/ 	.short	0x0000
        /*0064*/ 	.byte	0x00, 0xf0, 0x11, 0x00


	//----- nvinfo : EIATTR_SPARSE_MMA_MASK
	.align		4
.L_430:
        /*0068*/ 	.byte	0x03, 0x50
        /*006a*/ 	.short	0x0000


	//----- nvinfo : EIATTR_MAXREG_COUNT
	.align		4
        /*006c*/ 	.byte	0x03, 0x1b
        /*006e*/ 	.short	0x00ff


	//----- nvinfo : EIATTR_NUM_BARRIERS
	.align		4
        /*0070*/ 	.byte	0x02, 0x4c
        /*0072*/ 	.byte	0x01
	.zero		1


	//----- nvinfo : EIATTR_MERCURY_ISA_VERSION
	.align		4
        /*0074*/ 	.byte	0x03, 0x5f
        /*0076*/ 	.short	0x0101


	//----- nvinfo : EIATTR_COOP_GROUP_MASK_REGIDS
	.align		4
        /*0078*/ 	.byte	0x04, 0x29
        /*007a*/ 	.short	(.L_432 - .L_431)


	//   ....[0]....
.L_431:
        /*007c*/ 	.word	0xffffffff


	//----- nvinfo : EIATTR_COOP_GROUP_INSTR_OFFSETS
	.align		4
.L_432:
        /*0080*/ 	.byte	0x04, 0x28
        /*0082*/ 	.short	(.L_434 - .L_433)


	//   ....[0]....
.L_433:
        /*0084*/ 	.word	0x000019e0


	//----- nvinfo : EIATTR_VRC_CTA_INIT_COUNT
	.align		4
.L_434:
        /*0088*/ 	.byte	0x02, 0x4a
	.zero		1
	.zero		1


	//----- nvinfo : EIATTR_MBARRIER_INSTR_OFFSETS
	.align		4
        /*008c*/ 	.byte	0x04, 0x39
        /*008e*/ 	.short	(.L_436 - .L_435)


	//   ....[0]....
.L_435:
        /*0090*/ 	.word	0x00000270
        /*0094*/ 	.word	0x000000ff
        /*0098*/ 	.word	0x00000000
        /*009c*/ 	.short	0x0100
        /*009e*/ 	.byte	0x0f
	.zero		1


	//   ....[1]....
        /*00a0*/ 	.word	0x00000420
        /*00a4*/ 	.word	0x000000ff
        /*00a8*/ 	.word	0x00000000
        /*00ac*/ 	.short	0x010a
        /*00ae*/ 	.byte	0x04
	.zero		1


	//----- nvinfo : EIATTR_NUM_MBARRIERS
	.align		4
.L_436:
        /*00b0*/ 	.byte	0x03, 0x38
        /*00b2*/ 	.short	0x0001


	//----- nvinfo : EIATTR_EXIT_INSTR_OFFSETS
	.align		4
        /*00b4*/ 	.byte	0x04, 0x1c
        /*00b6*/ 	.short	(.L_438 - .L_437)


	//   ....[0]....
.L_437:
        /*00b8*/ 	.word	0x00001a30


	//   ....[1]....
        /*00bc*/ 	.word	0x00001bc0


	//   ....[2]....
        /*00c0*/ 	.word	0x00001c30


	//   ....[3]....
        /*00c4*/ 	.word	0x00001e10


	//----- nvinfo : EIATTR_MAX_THREADS
	.align		4
.L_438:
        /*00c8*/ 	.byte	0x04, 0x05
        /*00ca*/ 	.short	(.L_440 - .L_439)
.L_439:
        /*00cc*/ 	.word	0x00000080
        /*00d0*/ 	.word	0x00000001
        /*00d4*/ 	.word	0x00000001


	//----- nvinfo : EIATTR_CRS_STACK_SIZE
	.align		4
.L_440:
        /*00d8*/ 	.byte	0x04, 0x1e
        /*00da*/ 	.short	(.L_442 - .L_441)
.L_441:
        /*00dc*/ 	.word	0x00000000


	//----- nvinfo : EIATTR_CBANK_PARAM_SIZE
	.align		4
.L_442:
        /*00e0*/ 	.byte	0x03, 0x19
        /*00e2*/ 	.short	0x0038


	//----- nvinfo : EIATTR_PARAM_CBANK
	.align		4
        /*00e4*/ 	.byte	0x04, 0x0a
        /*00e6*/ 	.short	(.L_444 - .L_443)
	.align		4
.L_443:
        /*00e8*/ 	.word	index@(.nv.constant0._ZN3cub18CUB_300001_SM_10006detail9transform16transform_kernelINS2_10policy_hubILb0EN4cuda3std3__45tupleIJN6thrust24THRUST_300001_SM_1000_NS6detail15normal_iteratorINSA_10device_ptrIfEEEESF_EEEE10policy1000EiNS7_10multipliesIfEESF_JPfSL_EEEvT0_iT1_T2_DpNS2_10kernel_argIT3_EE)
        /*00ec*/ 	.short	0x0380
        /*00ee*/ 	.short	0x0038


	//----- nvinfo : EIATTR_SW_WAR
	.align		4
.L_444:
        /*00f0*/ 	.byte	0x04, 0x36
        /*00f2*/ 	.short	(.L_446 - .L_445)
.L_445:
        /*00f4*/ 	.word	0x00000008
.L_446:


//--------------------- .nv.info._ZN3cub18CUB_300001_SM_10006detail9transform16transform_kernelINS2_10policy_hubILb1EN4cuda3std3__45tupleIJN6thrust24THRUST_300001_SM_1000_NS6detail15normal_iteratorINSA_10device_ptrIfEEEESF_EEEE10policy1000El13saxpy_functorSF_JPfSK_EEEvT0_iT1_T2_DpNS2_10kernel_argIT3_EE --------------------------
	.section	.nv.info._ZN3cub18CUB_300001_SM_10006detail9transform16transform_kernelINS2_10policy_hubILb1EN4cuda3std3__45tupleIJN6thrust24THRUST_300001_SM_1000_NS6detail15normal_iteratorINSA_10device_ptrIfEEEESF_EEEE10policy1000El13saxpy_functorSF_JPfSK_EEEvT0_iT1_T2_DpNS2_10kernel_argIT3_EE,"",@"SHT_CUDA_INFO"
	.sectionflags	@""
	.align	4


	//----- nvinfo : EIATTR_CUDA_API_VERSION
	.align		4
        /*0000*/ 	.byte	0x04, 0x37
        /*0002*/ 	.short	(.L_448 - .L_447)
.L_447:
        /*0004*/ 	.word	0x00000082


	//----- nvinfo : EIATTR_KPARAM_INFO
	.align		4
.L_448:
        /*0008*/ 	.byte	0x04, 0x17
        /*000a*/ 	.short	(.L_450 - .L_449)
.L_449:
        /*000c*/ 	.word	0x00000000
        /*0010*/ 	.short	0x0005
        /*0012*/ 	.short	0x0028
        /*0014*/ 	.byte	0x00, 0xf0, 0x41, 0x00


	//----- nvinfo : EIATTR_KPARAM_INFO
	.align		4
.L_450:
        /*0018*/ 	.byte	0x04, 0x17
        /*001a*/ 	.short	(.L_452 - .L_451)
.L_451:
        /*001c*/ 	.word	0x00000000
        /*0020*/ 	.short	0x0004
        /*0022*/ 	.short	0x0018
        /*0024*/ 	.byte	0x00, 0xf0, 0x41, 0x00


	//----- nvinfo : EIATTR_KPARAM_INFO
	.align		4
.L_452:
        /*0028*/ 	.byte	0x04, 0x17
        /*002a*/ 	.short	(.L_454 - .L_453)
.L_453:
        /*002c*/ 	.word	0x00000000
        /*0030*/ 	.short	0x0003
        /*0032*/ 	.short	0x0010
        /*0034*/ 	.byte	0x00, 0xf0, 0x21, 0x00


	//----- nvinfo : EIATTR_KPARAM_INFO
	.align		4
.L_454:
        /*0038*/ 	.byte	0x04, 0x17
        /*003a*/ 	.short	(.L_456 - .L_455)
.L_455:
        /*003c*/ 	.word	0x00000000
        /*0040*/ 	.short	0x0002
        /*0042*/ 	.short	0x000c
        /*0044*/ 	.byte	0x00, 0xf0, 0x11, 0x00


	//----- nvinfo : EIATTR_KPARAM_INFO
	.align		4
.L_456:
        /*0048*/ 	.byte	0x04, 0x17
        /*004a*/ 	.short	(.L_458 - .L_457)
.L_457:
        /*004c*/ 	.word	0x00000000
        /*0050*/ 	.short	0x0001
        /*0052*/ 	.short	0x0008
        /*0054*/ 	.byte	0x00, 0xf0, 0x11, 0x00


	//----- nvinfo : EIATTR_KPARAM_INFO
	.align		4
.L_458:
        /*0058*/ 	.byte	0x04, 0x17
        /*005a*/ 	.short	(.L_460 - .L_459)
.L_459:
        /*005c*/ 	.word	0x00000000
        /*0060*/ 	.short	0x0000
        /*0062*/ 	.short	0x0000
        /*0064*/ 	.byte	0x00, 0xf0, 0x21, 0x00


	//----- nvinfo : EIATTR_SPARSE_MMA_MASK
	.align		4
.L_460:
        /*0068*/ 	.byte	0x03, 0x50
        /*006a*/ 	.short	0x0000


	//----- nvinfo : EIATTR_MAXREG_COUNT
	.align		4
        /*006c*/ 	.byte	0x03, 0x1b
        /*006e*/ 	.short	0x00ff


	//----- nvinfo : EIATTR_MERCURY_ISA_VERSION
	.align		4
        /*0070*/ 	.byte	0x03, 0x5f
        /*0072*/ 	.short	0x0101


	//----- nvinfo : EIATTR_VRC_CTA_INIT_COUNT
	.align		4
        /*0074*/ 	.byte	0x02, 0x4a
	.zero		1
	.zero		1


	//----- nvinfo : EIATTR_EXIT_INSTR_OFFSETS
	.align		4
        /*0078*/ 	.byte	0x04, 0x1c
        /*007a*/ 	.short	(.L_462 - .L_461)


	//   ....[0]....
.L_461:
        /*007c*/ 	.word	0x000003e0


	//   ....[1]....
        /*0080*/ 	.word	0x00000c90


	//   ....[2]....
        /*0084*/ 	.word	0x00000f80


	//   ....[3]....
        /*0088*/ 	.word	0x00001120


	//   ....[4]....
        /*008c*/ 	.word	0x00001150


	//   ....[5]....
        /*0090*/ 	.word	0x000011e0


	//   ....[6]....
        /*0094*/ 	.word	0x00001200


	//   ....[7]....
        /*0098*/ 	.word	0x000016d0


	//   ....[8]....
        /*009c*/ 	.word	0x00001930


	//   ....[9]....
        /*00a0*/ 	.word	0x00001a60


	//   ....[10]....
        /*00a4*/ 	.word	0x00001b00


	//----- nvinfo : EIATTR_MAX_THREADS
	.align		4
.L_462:
        /*00a8*/ 	.byte	0x04, 0x05
        /*00aa*/ 	.short	(.L_464 - .L_463)
.L_463:
        /*00ac*/ 	.word	0x00000080
        /*00b0*/ 	.word	0x00000001
        /*00b4*/ 	.word	0x00000001


	//----- nvinfo : EIATTR_CRS_STACK_SIZE
	.align		4
.L_464:
        /*00b8*/ 	.byte	0x04, 0x1e
        /*00ba*/ 	.short	(.L_466 - .L_465)
.L_465:
        /*00bc*/ 	.word	0x00000000


	//----- nvinfo : EIATTR_CBANK_PARAM_SIZE
	.align		4
.L_466:
        /*00c0*/ 	.byte	0x03, 0x19
        /*00c2*/ 	.short	0x0038


	//----- nvinfo : EIATTR_PARAM_CBANK
	.align		4
        /*00c4*/ 	.byte	0x04, 0x0a
        /*00c6*/ 	.short	(.L_468 - .L_467)
	.align		4
.L_467:
        /*00c8*/ 	.word	index@(.nv.constant0._ZN3cub18CUB_300001_SM_10006detail9transform16transform_kernelINS2_10policy_hubILb1EN4cuda3std3__45tupleIJN6thrust24THRUST_300001_SM_1000_NS6detail15normal_iteratorINSA_10device_ptrIfEEEESF_EEEE10policy1000El13saxpy_functorSF_JPfSK_EEEvT0_iT1_T2_DpNS2_10kernel_argIT3_EE)
        /*00cc*/ 	.short	0x0380
        /*00ce*/ 	.short	0x0038


	//----- nvinfo : EIATTR_SW_WAR
	.align		4
.L_468:
        /*00d0*/ 	.byte	0x04, 0x36
        /*00d2*/ 	.short	(.L_470 - .L_469)
.L_469:
        /*00d4*/ 	.word	0x00000008
.L_470:


//--------------------- .nv.info._ZN3cub18CUB_300001_SM_10006detail9transform16transform_kernelINS2_10policy_hubILb1EN4cuda3std3__45tupleIJN6thrust24THRUST_300001_SM_1000_NS6detail15normal_iteratorINSA_10device_ptrIfEEEESF_EEEE10policy1000Ei13saxpy_functorSF_JPfSK_EEEvT0_iT1_T2_DpNS2_10kernel_argIT3_EE --------------------------
	.section	.nv.info._ZN3cub18CUB_300001_SM_10006detail9transform16transform_kernelINS2_10policy_hubILb1EN4cuda3std3__45tupleIJN6thrust24THRUST_300001_SM_1000_NS6detail15normal_iteratorINSA_10device_ptrIfEEEESF_EEEE10policy1000Ei13saxpy_functorSF_JPfSK_EEEvT0_iT1_T2_DpNS2_10kernel_argIT3_EE,"",@"SHT_CUDA_INFO"
	.sectionflags	@""
	.align	4


	//----- nvinfo : EIATTR_CUDA_API_VERSION
	.align		4
        /*0000*/ 	.byte	0x04, 0x37
        /*0002*/ 	.short	(.L_472 - .L_471)
.L_471:
        /*0004*/ 	.word	0x00000082


	//----- nvinfo : EIATTR_KPARAM_INFO
	.align		4
.L_472:
        /*0008*/ 	.byte	0x04, 0x17
        /*000a*/ 	.short	(.L_474 - .L_473)
.L_473:
        /*000c*/ 	.word	0x00000000
        /*0010*/ 	.short	0x0005
        /*0012*/ 	.short	0x0028
        /*0014*/ 	.byte	0x00, 0xf0, 0x41, 0x00


	//----- nvinfo : EIATTR_KPARAM_INFO
	.align		4
.L_474:
        /*0018*/ 	.byte	0x04, 0x17
        /*001a*/ 	.short	(.L_476 - .L_475)
.L_475:
        /*001c*/ 	.word	0x00000000
        /*0020*/ 	.short	0x0004
        /*0022*/ 	.short	0x0018
        /*0024*/ 	.byte	0x00, 0xf0, 0x41, 0x00


	//----- nvinfo : EIATTR_KPARAM_INFO
	.align		4
.L_476:
        /*0028*/ 	.byte	0x04, 0x17
        /*002a*/ 	.short	(.L_478 - .L_477)
.L_477:
        /*002c*/ 	.word	0x00000000
        /*0030*/ 	.short	0x0003
        /*0032*/ 	.short	0x0010
        /*0034*/ 	.byte	0x00, 0xf0, 0x21, 0x00


	//----- nvinfo : EIATTR_KPARAM_INFO
	.align		4
.L_478:
        /*0038*/ 	.byte	0x04, 0x17
        /*003a*/ 	.short	(.L_480 - .L_479)
.L_479:
        /*003c*/ 	.word	0x00000000
        /*0040*/ 	.short	0x0002
        /*0042*/ 	.short	0x0008
        /*0044*/ 	.byte	0x00, 0xf0, 0x11, 0x00


	//----- nvinfo : EIATTR_KPARAM_INFO
	.align		4
.L_480:
        /*0048*/ 	.byte	0x04, 0x17
        /*004a*/ 	.short	(.L_482 - .L_481)
.L_481:
        /*004c*/ 	.word	0x00000000
        /*0050*/ 	.short	0x0001
        /*0052*/ 	.short	0x0004
        /*0054*/ 	.byte	0x00, 0xf0, 0x11, 0x00


	//----- nvinfo : EIATTR_KPARAM_INFO
	.align		4
.L_482:
        /*0058*/ 	.byte	0x04, 0x17
        /*005a*/ 	.short	(.L_484 - .L_483)
.L_483:
        /*005c*/ 	.word	0x00000000
        /*0060*/ 	.short	0x0000
        /*0062*/ 	.short	0x0000
        /*0064*/ 	.byte	0x00, 0xf0, 0x11, 0x00


	//----- nvinfo : EIATTR_SPARSE_MMA_MASK
	.align		4
.L_484:
        /*0068*/ 	.byte	0x03, 0x50
        /*006a*/ 	.short	0x0000


	//----- nvinfo : EIATTR_MAXREG_COUNT
	.align		4
        /*006c*/ 	.byte	0x03, 0x1b
        /*006e*/ 	.short	0x00ff


	//----- nvinfo : EIATTR_MERCURY_ISA_VERSION
	.align		4
        /*0070*/ 	.byte	0x03, 0x5f
        /*0072*/ 	.short	0x0101


	//----- nvinfo : EIATTR_VRC_CTA_INIT_COUNT
	.align		4
        /*0074*/ 	.byte	0x02, 0x4a
	.zero		1
	.zero		1


	//----- nvinfo : EIATTR_EXIT_INSTR_OFFSETS
	.align		4
        /*0078*/ 	.byte	0x04, 0x1c
        /*007a*/ 	.short	(.L_486 - .L_485)


	//   ....[0]....
.L_485:
        /*007c*/ 	.word	0x000002f0


	//   ....[1]....
        /*0080*/ 	.word	0x00000800


	//   ....[2]....
        /*0084*/ 	.word	0x00000a60


	//   ....[3]....
        /*0088*/ 	.word	0x00000ba0


	//   ....[4]....
        /*008c*/ 	.word	0x00000c50


	//   ....[5]....
        /*0090*/ 	.word	0x00000c80


	//   ....[6]....
        /*0094*/ 	.word	0x00001200


	//   ....[7]....
        /*0098*/ 	.word	0x00001530


	//   ....[8]....
        /*009c*/ 	.word	0x000016f0


	//   ....[9]....
        /*00a0*/ 	.word	0x00001720


	//   ....[10]....
        /*00a4*/ 	.word	0x000017c0


	//----- nvinfo : EIATTR_MAX_THREADS
	.align		4
.L_486:
        /*00a8*/ 	.byte	0x04, 0x05
        /*00aa*/ 	.short	(.L_488 - .L_487)
.L_487:
        /*00ac*/ 	.word	0x00000080
        /*00b0*/ 	.word	0x00000001
        /*00b4*/ 	.word	0x00000001


	//----- nvinfo : EIATTR_CRS_STACK_SIZE
	.align		4
.L_488:
        /*00b8*/ 	.byte	0x04, 0x1e
        /*00ba*/ 	.short	(.L_490 - .L_489)
.L_489:
        /*00bc*/ 	.word	0x00000000


	//----- nvinfo : EIATTR_CBANK_PARAM_SIZE
	.align		4
.L_490:
        /*00c0*/ 	.byte	0x03, 0x19
        /*00c2*/ 	.short	0x0038


	//----- nvinfo : EIATTR_PARAM_CBANK
	.align		4
        /*00c4*/ 	.byte	0x04, 0x0a
        /*00c6*/ 	.short	(.L_492 - .L_491)
	.align		4
.L_491:
        /*00c8*/ 	.word	index@(.nv.constant0._ZN3cub18CUB_300001_SM_10006detail9transform16transform_kernelINS2_10policy_hubILb1EN4cuda3std3__45tupleIJN6thrust24THRUST_300001_SM_1000_NS6detail15normal_iteratorINSA_10device_ptrIfEEEESF_EEEE10policy1000Ei13saxpy_functorSF_JPfSK_EEEvT0_iT1_T2_DpNS2_10kernel_argIT3_EE)
        /*00cc*/ 	.short	0x0380
        /*00ce*/ 	.short	0x0038


	//----- nvinfo : EIATTR_SW_WAR
	.align		4
.L_492:
        /*00d0*/ 	.byte	0x04, 0x36
        /*00d2*/ 	.short	(.L_494 - .L_493)
.L_493:
        /*00d4*/ 	.word	0x00000008
.L_494:


//--------------------- .nv.info._ZN3cub18CUB_300001_SM_10006detail8for_each13static_kernelINS2_12policy_hub_t12policy_500_tElN6thrust24THRUST_300001_SM_1000_NS8cuda_cub6__fill7functorINS7_6detail15normal_iteratorINS7_10device_ptrIfEEEEiEEEEvT0_T1_ --------------------------
	.section	.nv.info._ZN3cub18CUB_300001_SM_10006detail8for_each13static_kernelINS2_12policy_hub_t12policy_500_tElN6thrust24THRUST_300001_SM_1000_NS8cuda_cub6__fill7functorINS7_6detail15normal_iteratorINS7_10device_ptrIfEEEEiEEEEvT0_T1_,"",@"SHT_CUDA_INFO"
	.sectionflags	@""
	.align	4


	//----- nvinfo : EIATTR_CUDA_API_VERSION
	.align		4
        /*0000*/ 	.byte	0x04, 0x37
        /*0002*/ 	.short	(.L_496 - .L_495)
.L_495:
        /*0004*/ 	.word	0x00000082


	//----- nvinfo : EIATTR_KPARAM_INFO
	.align		4
.L_496:
        /*0008*/ 	.byte	0x04, 0x17
        /*000a*/ 	.short	(.L_498 - .L_497)
.L_497:
        /*000c*/ 	.word	0x00000000
        /*0010*/ 	.short	0x0001
        /*0012*/ 	.short	0x0008
        /*0014*/ 	.byte	0x00, 0xf0, 0x41, 0x00


	//----- nvinfo : EIATTR_KPARAM_INFO
	.align		4
.L_498:
        /*0018*/ 	.byte	0x04, 0x17
        /*001a*/ 	.short	(.L_500 - .L_499)
.L_499:
        /*001c*/ 	.word	0x00000000
        /*0020*/ 	.short	0x0000
        /*0022*/ 	.short	0x0000
        /*0024*/ 	.byte	0x00, 0xf0, 0x21, 0x00


	//----- nvinfo : EIATTR_SPARSE_MMA_MASK
	.align		4
.L_500:
        /*0028*/ 	.byte	0x03, 0x50
        /*002a*/ 	.short	0x0000


	//----- nvinfo : EIATTR_MAXREG_COUNT
	.align		4
        /*002c*/ 	.byte	0x03, 0x1b
        /*002e*/ 	.short	0x00ff


	//----- nvinfo : EIATTR_MERCURY_ISA_VERSION
	.align		4
        /*0030*/ 	.byte	0x03, 0x5f
        /*0032*/ 	.short	0x0101


	//----- nvinfo : EIATTR_VRC_CTA_INIT_COUNT
	.align		4
        /*0034*/ 	.byte	0x02, 0x4a
	.zero		1
	.zero		1


	//----- nvinfo : EIATTR_EXIT_INSTR_OFFSETS
	.align		4
        /*0038*/ 	.byte	0x04, 0x1c
        /*003a*/ 	.short	(.L_502 - .L_501)


	//   ....[0]....
.L_501:
        /*003c*/ 	.word	0x00000140


	//   ....[1]....
        /*0040*/ 	.word	0x00000260


	//   ....[2]....
        /*0044*/ 	.word	0x00000280


	//----- nvinfo : EIATTR_MAX_THREADS
	.align		4
.L_502:
        /*0048*/ 	.byte	0x04, 0x05
        /*004a*/ 	.short	(.L_504 - .L_503)
.L_503:
        /*004c*/ 	.word	0x00000100
        /*0050*/ 	.word	0x00000001
        /*0054*/ 	.word	0x00000001


	//----- nvinfo : EIATTR_CBANK_PARAM_SIZE
	.align		4
.L_504:
        /*0058*/ 	.byte	0x03, 0x19
        /*005a*/ 	.short	0x0018


	//----- nvinfo : EIATTR_PARAM_CBANK
	.align		4
        /*005c*/ 	.byte	0x04, 0x0a
        /*005e*/ 	.short	(.L_506 - .L_505)
	.align		4
.L_505:
        /*0060*/ 	.word	index@(.nv.constant0._ZN3cub18CUB_300001_SM_10006detail8for_each13static_kernelINS2_12policy_hub_t12policy_500_tElN6thrust24THRUST_300001_SM_1000_NS8cuda_cub6__fill7functorINS7_6detail15normal_iteratorINS7_10device_ptrIfEEEEiEEEEvT0_T1_)
        /*0064*/ 	.short	0x0380
        /*0066*/ 	.short	0x0018


	//----- nvinfo : EIATTR_SW_WAR
	.align		4
.L_506:
        /*0068*/ 	.byte	0x04, 0x36
        /*006a*/ 	.short	(.L_508 - .L_507)
.L_507:
        /*006c*/ 	.word	0x00000008
.L_508:


//--------------------- .nv.info._ZN3cub18CUB_300001_SM_10006detail8for_each13static_kernelINS2_12policy_hub_t12policy_500_tElN6thrust24THRUST_300001_SM_1000_NS8cuda_cub10__tabulate7functorINS7_6detail15normal_iteratorINS7_10device_ptrIfEEEENS7_6system6detail7generic6detail22compute_sequence_valueIivEElEEEEvT0_T1_ --------------------------
	.section	.nv.info._ZN3cub18CUB_300001_SM_10006detail8for_each13static_kernelINS2_12policy_hub_t12policy_500_tElN6thrust24THRUST_300001_SM_1000_NS8cuda_cub10__tabulate7functorINS7_6detail15normal_iteratorINS7_10device_ptrIfEEEENS7_6system6detail7generic6detail22compute_sequence_valueIivEElEEEEvT0_T1_,"",@"SHT_CUDA_INFO"
	.sectionflags	@""
	.align	4


	//----- nvinfo : EIATTR_CUDA_API_VERSION
	.align		4
        /*0000*/ 	.byte	0x04, 0x37
        /*0002*/ 	.short	(.L_510 - .L_509)
.L_509:
        /*0004*/ 	.word	0x00000082


	//----- nvinfo : EIATTR_KPARAM_INFO
	.align		4
.L_510:
        /*0008*/ 	.byte	0x04, 0x17
        /*000a*/ 	.short	(.L_512 - .L_511)
.L_511:
        /*000c*/ 	.word	0x00000000
        /*0010*/ 	.short	0x0001
        /*0012*/ 	.short	0x0008
        /*0014*/ 	.byte	0x00, 0xf0, 0x41, 0x00


	//----- nvinfo : EIATTR_KPARAM_INFO
	.align		4
.L_512:
        /*0018*/ 	.byte	0x04, 0x17
        /*001a*/ 	.short	(.L_514 - .L_513)
.L_513:
        /*001c*/ 	.word	0x00000000
        /*0020*/ 	.short	0x0000
        /*0022*/ 	.short	0x0000
        /*0024*/ 	.byte	0x00, 0xf0, 0x21, 0x00


	//----- nvinfo : EIATTR_SPARSE_MMA_MASK
	.align		4
.L_514:
        /*0028*/ 	.byte	0x03, 0x50
        /*002a*/ 	.short	0x0000


	//----- nvinfo : EIATTR_MAXREG_COUNT
	.align		4
        /*002c*/ 	.byte	0x03, 0x1b
        /*002e*/ 	.short	0x00ff


	//----- nvinfo : EIATTR_MERCURY_ISA_VERSION
	.align		4
        /*0030*/ 	.byte	0x03, 0x5f
        /*0032*/ 	.short	0x0101


	//----- nvinfo : EIATTR_VRC_CTA_INIT_COUNT
	.align		4
        /*0034*/ 	.byte	0x02, 0x4a
	.zero		1
	.zero		1


	//----- nvinfo : EIATTR_EXIT_INSTR_OFFSETS
	.align		4
        /*0038*/ 	.byte	0x04, 0x1c
        /*003a*/ 	.short	(.L_516 - .L_515)


	//   ....[0]....
.L_515:
        /*003c*/ 	.word	0x00000180


	//   ....[1]....
        /*0040*/ 	.word	0x000002e0


	//   ....[2]....
        /*0044*/ 	.word	0x00000380


	//----- nvinfo : EIATTR_MAX_THREADS
	.align		4
.L_516:
        /*0048*/ 	.byte	0x04, 0x05
        /*004a*/ 	.short	(.L_518 - .L_517)
.L_517:
        /*004c*/ 	.word	0x00000100
        /*0050*/ 	.word	0x00000001
        /*0054*/ 	.word	0x00000001


	//----- nvinfo : EIATTR_CRS_STACK_SIZE
	.align		4
.L_518:
        /*0058*/ 	.byte	0x04, 0x1e
        /*005a*/ 	.short	(.L_520 - .L_519)
.L_519:
        /*005c*/ 	.word	0x00000000


	//----- nvinfo : EIATTR_CBANK_PARAM_SIZE
	.align		4
.L_520:
        /*0060*/ 	.byte	0x03, 0x19
        /*0062*/ 	.short	0x0018


	//----- nvinfo : EIATTR_PARAM_CBANK
	.align		4
        /*0064*/ 	.byte	0x04, 0x0a
        /*0066*/ 	.short	(.L_522 - .L_521)
	.align		4
.L_521:
        /*0068*/ 	.word	index@(.nv.constant0._ZN3cub18CUB_300001_SM_10006detail8for_each13static_kernelINS2_12policy_hub_t12policy_500_tElN6thrust24THRUST_300001_SM_1000_NS8cuda_cub10__tabulate7functorINS7_6detail15normal_iteratorINS7_10device_ptrIfEEEENS7_6system6detail7generic6detail22compute_sequence_valueIivEElEEEEvT0_T1_)
        /*006c*/ 	.short	0x0380
        /*006e*/ 	.short	0x0018


	//----- nvinfo : EIATTR_SW_WAR
	.align		4
.L_522:
        /*0070*/ 	.byte	0x04, 0x36
        /*0072*/ 	.short	(.L_524 - .L_523)
.L_523:
        /*0074*/ 	.word	0x00000008
.L_524:


//--------------------- .nv.info._ZN3cub18CUB_300001_SM_10006detail8for_each13static_kernelINS2_12policy_hub_t12policy_500_tElN6thrust24THRUST_300001_SM_1000_NS8cuda_cub6__fill7functorINS7_6detail15normal_iteratorINS7_10device_ptrIfEEEEfEEEEvT0_T1_ --------------------------
	.section	.nv.info._ZN3cub18CUB_300001_SM_10006detail8for_each13static_kernelINS2_12policy_hub_t12policy_500_tElN6thrust24THRUST_300001_SM_1000_NS8cuda_cub6__fill7functorINS7_6detail15normal_iteratorINS7_10device_ptrIfEEEEfEEEEvT0_T1_,"",@"SHT_CUDA_INFO"
	.sectionflags	@""
	.align	4


	//----- nvinfo : EIATTR_CUDA_API_VERSION
	.align		4
        /*0000*/ 	.byte	0x04, 0x37
        /*0002*/ 	.short	(.L_526 - .L_525)
.L_525:
        /*0004*/ 	.word	0x00000082


	//----- nvinfo : EIATTR_KPARAM_INFO
	.align		4
.L_526:
        /*0008*/ 	.byte	0x04, 0x17
        /*000a*/ 	.short	(.L_528 - .L_527)
.L_527:
        /*000c*/ 	.word	0x00000000
        /*0010*/ 	.short	0x0001
        /*0012*/ 	.short	0x0008
        /*0014*/ 	.byte	0x00, 0xf0, 0x41, 0x00


	//----- nvinfo : EIATTR_KPARAM_INFO
	.align		4
.L_528:
        /*0018*/ 	.byte	0x04, 0x17
        /*001a*/ 	.short	(.L_530 - .L_529)
.L_529:
        /*001c*/ 	.word	0x00000000
        /*0020*/ 	.short	0x0000
        /*0022*/ 	.short	0x0000
        /*0024*/ 	.byte	0x00, 0xf0, 0x21, 0x00


	//----- nvinfo : EIATTR_SPARSE_MMA_MASK
	.align		4
.L_530:
        /*0028*/ 	.byte	0x03, 0x50
        /*002a*/ 	.short	0x0000


	//----- nvinfo : EIATTR_MAXREG_COUNT
	.align		4
        /*002c*/ 	.byte	0x03, 0x1b
        /*002e*/ 	.short	0x00ff


	//----- nvinfo : EIATTR_MERCURY_ISA_VERSION
	.align		4
        /*0030*/ 	.byte	0x03, 0x5f
        /*0032*/ 	.short	0x0101


	//----- nvinfo : EIATTR_VRC_CTA_INIT_COUNT
	.align		4
        /*0034*/ 	.byte	0x02, 0x4a
	.zero		1
	.zero		1


	//----- nvinfo : EIATTR_EXIT_INSTR_OFFSETS
	.align		4
        /*0038*/ 	.byte	0x04, 0x1c
        /*003a*/ 	.short	(.L_532 - .L_531)


	//   ....[0]....
.L_531:
        /*003c*/ 	.word	0x00000130


	//   ....[1]....
        /*0040*/ 	.word	0x00000240


	//   ....[2]....
        /*0044*/ 	.word	0x00000270


	//----- nvinfo : EIATTR_MAX_THREADS
	.align		4
.L_532:
        /*0048*/ 	.byte	0x04, 0x05
        /*004a*/ 	.short	(.L_534 - .L_533)
.L_533:
        /*004c*/ 	.word	0x00000100
        /*0050*/ 	.word	0x00000001
        /*0054*/ 	.word	0x00000001


	//----- nvinfo : EIATTR_CBANK_PARAM_SIZE
	.align		4
.L_534:
        /*0058*/ 	.byte	0x03, 0x19
        /*005a*/ 	.short	0x0018


	//----- nvinfo : EIATTR_PARAM_CBANK
	.align		4
        /*005c*/ 	.byte	0x04, 0x0a
        /*005e*/ 	.short	(.L_536 - .L_535)
	.align		4
.L_535:
        /*0060*/ 	.word	index@(.nv.constant0._ZN3cub18CUB_300001_SM_10006detail8for_each13static_kernelINS2_12policy_hub_t12policy_500_tElN6thrust24THRUST_300001_SM_1000_NS8cuda_cub6__fill7functorINS7_6detail15normal_iteratorINS7_10device_ptrIfEEEEfEEEEvT0_T1_)
        /*0064*/ 	.short	0x0380
        /*0066*/ 	.short	0x0018


	//----- nvinfo : EIATTR_SW_WAR
	.align		4
.L_536:
        /*0068*/ 	.byte	0x04, 0x36
        /*006a*/ 	.short	(.L_538 - .L_537)
.L_537:
        /*006c*/ 	.word	0x00000008
.L_538:


//--------------------- .nv.info._ZN3cub18CUB_300001_SM_10006detail8for_each13static_kernelINS2_12policy_hub_t12policy_500_tEmN6thrust24THRUST_300001_SM_1000_NS8cuda_cub20__uninitialized_fill7functorINS7_10device_ptrIfEEfEEEEvT0_T1_ --------------------------
	.section	.nv.info._ZN3cub18CUB_300001_SM_10006detail8for_each13static_kernelINS2_12policy_hub_t12policy_500_tEmN6thrust24THRUST_300001_SM_1000_NS8cuda_cub20__uninitialized_fill7functorINS7_10device_ptrIfEEfEEEEvT0_T1_,"",@"SHT_CUDA_INFO"
	.sectionflags	@""
	.align	4


	//----- nvinfo : EIATTR_CUDA_API_VERSION
	.align		4
        /*0000*/ 	.byte	0x04, 0x37
        /*0002*/ 	.short	(.L_540 - .L_539)
.L_539:
        /*0004*/ 	.word	0x00000082


	//----- nvinfo : EIATTR_KPARAM_INFO
	.align		4
.L_540:
        /*0008*/ 	.byte	0x04, 0x17
        /*000a*/ 	.short	(.L_542 - .L_541)
.L_541:
        /*000c*/ 	.word	0x00000000
        /*0010*/ 	.short	0x0001
        /*0012*/ 	.short	0x0008
        /*0014*/ 	.byte	0x00, 0xf0, 0x41, 0x00


	//----- nvinfo : EIATTR_KPARAM_INFO
	.align		4
.L_542:
        /*0018*/ 	.byte	0x04, 0x17
        /*001a*/ 	.short	(.L_544 - .L_543)
.L_543:
        /*001c*/ 	.word	0x00000000
        /*0020*/ 	.short	0x0000
        /*0022*/ 	.short	0x0000
        /*0024*/ 	.byte	0x00, 0xf0, 0x21, 0x00


	//----- nvinfo : EIATTR_SPARSE_MMA_MASK
	.align		4
.L_544:
        /*0028*/ 	.byte	0x03, 0x50
        /*002a*/ 	.short	0x0000


	//----- nvinfo : EIATTR_MAXREG_COUNT
	.align		4
        /*002c*/ 	.byte	0x03, 0x1b
        /*002e*/ 	.short	0x00ff


	//----- nvinfo : EIATTR_MERCURY_ISA_VERSION
	.align		4
        /*0030*/ 	.byte	0x03, 0x5f
        /*0032*/ 	.short	0x0101


	//----- nvinfo : EIATTR_VRC_CTA_INIT_COUNT
	.align		4
        /*0034*/ 	.byte	0x02, 0x4a
	.zero		1
	.zero		1


	//----- nvinfo : EIATTR_EXIT_INSTR_OFFSETS
	.align		4
        /*0038*/ 	.byte	0x04, 0x1c
        /*003a*/ 	.short	(.L_546 - .L_545)


	//   ....[0]....
.L_545:
        /*003c*/ 	.word	0x00000130


	//   ....[1]....
        /*0040*/ 	.word	0x00000230


	//   ....[2]....
        /*0044*/ 	.word	0x00000260


	//----- nvinfo : EIATTR_MAX_THREADS
	.align		4
.L_546:
        /*0048*/ 	.byte	0x04, 0x05
        /*004a*/ 	.short	(.L_548 - .L_547)
.L_547:
        /*004c*/ 	.word	0x00000100
        /*0050*/ 	.word	0x00000001
        /*0054*/ 	.word	0x00000001


	//----- nvinfo : EIATTR_CBANK_PARAM_SIZE
	.align		4
.L_548:
        /*0058*/ 	.byte	0x03, 0x19
        /*005a*/ 	.short	0x0018


	//----- nvinfo : EIATTR_PARAM_CBANK
	.align		4
        /*005c*/ 	.byte	0x04, 0x0a
        /*005e*/ 	.short	(.L_550 - .L_549)
	.align		4
.L_549:
        /*0060*/ 	.word	index@(.nv.constant0._ZN3cub18CUB_300001_SM_10006detail8for_each13static_kernelINS2_12policy_hub_t12policy_500_tEmN6thrust24THRUST_300001_SM_1000_NS8cuda_cub20__uninitialized_fill7functorINS7_10device_ptrIfEEfEEEEvT0_T1_)
        /*0064*/ 	.short	0x0380
        /*0066*/ 	.short	0x0018


	//----- nvinfo : EIATTR_SW_WAR
	.align		4
.L_550:
        /*0068*/ 	.byte	0x04, 0x36
        /*006a*/ 	.short	(.L_552 - .L_551)
.L_551:
        /*006c*/ 	.word	0x00000008
.L_552:


//--------------------- .nv.info._ZN3cub18CUB_300001_SM_10006detail11EmptyKernelIvEEvv --------------------------
	.section	.nv.info._ZN3cub18CUB_300001_SM_10006detail11EmptyKernelIvEEvv,"",@"SHT_CUDA_INFO"
	.sectionflags	@""
	.align	4


	//----- nvinfo : EIATTR_CUDA_API_VERSION
	.align		4
        /*0000*/ 	.byte	0x04, 0x37
        /*0002*/ 	.short	(.L_554 - .L_553)
.L_553:
        /*0004*/ 	.word	0x00000082


	//----- nvinfo : EIATTR_SPARSE_MMA_MASK
	.align		4
.L_554:
        /*0008*/ 	.byte	0x03, 0x50
        /*000a*/ 	.short	0x0000


	//----- nvinfo : EIATTR_MAXREG_COUNT
	.align		4
        /*000c*/ 	.byte	0x03, 0x1b
        /*000e*/ 	.short	0x00ff


	//----- nvinfo : EIATTR_MERCURY_ISA_VERSION
	.align		4
        /*0010*/ 	.byte	0x03, 0x5f
        /*0012*/ 	.short	0x0101


	//----- nvinfo : EIATTR_VRC_CTA_INIT_COUNT
	.align		4
        /*0014*/ 	.byte	0x02, 0x4a
	.zero		1
	.zero		1


	//----- nvinfo : EIATTR_EXIT_INSTR_OFFSETS
	.align		4
        /*0018*/ 	.byte	0x04, 0x1c
        /*001a*/ 	.short	(.L_556 - .L_555)


	//   ....[0]....
.L_555:
        /*001c*/ 	.word	0x00000010


	//----- nvinfo : EIATTR_SW_WAR
	.align		4
.L_556:
        /*0020*/ 	.byte	0x04, 0x36
        /*0022*/ 	.short	(.L_558 - .L_557)
.L_557:
        /*0024*/ 	.word	0x00000008
.L_558:


//--------------------- .nv.callgraph             --------------------------
	.section	.nv.callgraph,"",@"SHT_CUDA_CALLGRAPH"
	.align	4
	.sectionentsize	8
	.align		4
        /*0000*/ 	.word	0x00000000
	.align		4
        /*0004*/ 	.word	0xffffffff
	.align		4
        /*0008*/ 	.word	0x00000000
	.align		4
        /*000c*/ 	.word	0xfffffffe
	.align		4
        /*0010*/ 	.word	0x00000000
	.align		4
        /*0014*/ 	.word	0xfffffffd
	.align		4
        /*0018*/ 	.word	0x00000000
	.align		4
        /*001c*/ 	.word	0xfffffffc


//--------------------- .nv.constant4             --------------------------
	.section	.nv.constant4,"a",@progbits
	.align	8
	.align		8
.nv.constant4:
        /*0000*/ 	.dword	_ZN34_INTERNAL_7490b9a7_4_k_cu_54babb5d4cuda3std3__45__cpo5beginE
	.align		8
        /*0008*/ 	.dword	_ZN34_INTERNAL_7490b9a7_4_k_cu_54babb5d4cuda3std3__45__cpo3endE
	.align		8
        /*0010*/ 	.dword	_ZN34_INTERNAL_7490b9a7_4_k_cu_54babb5d4cuda3std3__45__cpo6cbeginE
	.align		8
        /*0018*/ 	.dword	_ZN34_INTERNAL_7490b9a7_4_k_cu_54babb5d4cuda3std3__45__cpo4cendE
	.align		8
        /*0020*/ 	.dword	_ZN34_INTERNAL_7490b9a7_4_k_cu_54babb5d4cuda3std3__45__cpo6rbeginE
	.align		8
        /*0028*/ 	.dword	_ZN34_INTERNAL_7490b9a7_4_k_cu_54babb5d4cuda3std3__45__cpo4rendE
	.align		8
        /*0030*/ 	.dword	_ZN34_INTERNAL_7490b9a7_4_k_cu_54babb5d4cuda3std3__45__cpo7crbeginE
	.align		8
        /*0038*/ 	.dword	_ZN34_INTERNAL_7490b9a7_4_k_cu_54babb5d4cuda3std3__45__cpo5crendE
	.align		8
        /*0040*/ 	.dword	_ZN34_INTERNAL_7490b9a7_4_k_cu_54babb5d4cuda3std3__436_GLOBAL__N__7490b9a7_4_k_cu_54babb5d6ignoreE
	.align		8
        /*0048*/ 	.dword	_ZN34_INTERNAL_7490b9a7_4_k_cu_54babb5d4cuda3std3__419piecewise_constructE
	.align		8
        /*0050*/ 	.dword	_ZN34_INTERNAL_7490b9a7_4_k_cu_54babb5d4cuda3std3__48in_placeE
	.align		8
        /*0058*/ 	.dword	_ZN34_INTERNAL_7490b9a7_4_k_cu_54babb5d4cuda3std3__420unreachable_sentinelE
	.align		8
        /*0060*/ 	.dword	_ZN34_INTERNAL_7490b9a7_4_k_cu_54babb5d4cuda3std3__47nulloptE
	.align		8
        /*0068*/ 	.dword	_ZN34_INTERNAL_7490b9a7_4_k_cu_54babb5d4cuda3std3__48unexpectE
	.align		8
        /*0070*/ 	.dword	_ZN34_INTERNAL_7490b9a7_4_k_cu_54babb5d4cuda3std6ranges3__45__cpo4swapE
	.align		8
        /*0078*/ 	.dword	_ZN34_INTERNAL_7490b9a7_4_k_cu_54babb5d4cuda3std6ranges3__45__cpo9iter_moveE
	.align		8
        /*0080*/ 	.dword	_ZN34_INTERNAL_7490b9a7_4_k_cu_54babb5d4cuda3std6ranges3__45__cpo5beginE
	.align		8
        /*0088*/ 	.dword	_ZN34_INTERNAL_7490b9a7_4_k_cu_54babb5d4cuda3std6ranges3__45__cpo3endE
	.align		8
        /*0090*/ 	.dword	_ZN34_INTERNAL_7490b9a7_4_k_cu_54babb5d4cuda3std6ranges3__45__cpo6cbeginE
	.align		8
        /*0098*/ 	.dword	_ZN34_INTERNAL_7490b9a7_4_k_cu_54babb5d4cuda3std6ranges3__45__cpo4cendE
	.align		8
        /*00a0*/ 	.dword	_ZN34_INTERNAL_7490b9a7_4_k_cu_54babb5d4cuda3std6ranges3__45__cpo7advanceE
	.align		8
        /*00a8*/ 	.dword	_ZN34_INTERNAL_7490b9a7_4_k_cu_54babb5d4cuda3std6ranges3__45__cpo9iter_swapE
	.align		8
        /*00b0*/ 	.dword	_ZN34_INTERNAL_7490b9a7_4_k_cu_54babb5d4cuda3std6ranges3__45__cpo4nextE
	.align		8
        /*00b8*/ 	.dword	_ZN34_INTERNAL_7490b9a7_4_k_cu_54babb5d4cuda3std6ranges3__45__cpo4prevE
	.align		8
        /*00c0*/ 	.dword	_ZN34_INTERNAL_7490b9a7_4_k_cu_54babb5d4cuda3std6ranges3__45__cpo4dataE
	.align		8
        /*00c8*/ 	.dword	_ZN34_INTERNAL_7490b9a7_4_k_cu_54babb5d4cuda3std6ranges3__45__cpo5cdataE
	.align		8
        /*00d0*/ 	.dword	_ZN34_INTERNAL_7490b9a7_4_k_cu_54babb5d4cuda3std6ranges3__45__cpo4sizeE
	.align		8
        /*00d8*/ 	.dword	_ZN34_INTERNAL_7490b9a7_4_k_cu_54babb5d4cuda3std6ranges3__45__cpo5ssizeE
	.align		8
        /*00e0*/ 	.dword	_ZN34_INTERNAL_7490b9a7_4_k_cu_54babb5d4cuda3std6ranges3__45__cpo8distanceE
	.align		8
        /*00e8*/ 	.dword	_ZN34_INTERNAL_7490b9a7_4_k_cu_54babb5d6thrust24THRUST_300001_SM_1000_NS8cuda_cub3parE
	.align		8
        /*00f0*/ 	.dword	_ZN34_INTERNAL_7490b9a7_4_k_cu_54babb5d6thrust24THRUST_300001_SM_1000_NS8cuda_cub10par_nosyncE
	.align		8
        /*00f8*/ 	.dword	_ZN34_INTERNAL_7490b9a7_4_k_cu_54babb5d6thrust24THRUST_300001_SM_1000_NS6system6detail10sequential3seqE
	.align		8
        /*0100*/ 	.dword	_ZN34_INTERNAL_7490b9a7_4_k_cu_54babb5d6thrust24THRUST_300001_SM_1000_NS12placeholders2_1E
	.align		8
        /*0108*/ 	.dword	_ZN34_INTERNAL_7490b9a7_4_k_cu_54babb5d6thrust24THRUST_300001_SM_1000_NS12placeholders2_2E
	.align		8
        /*0110*/ 	.dword	_ZN34_INTERNAL_7490b9a7_4_k_cu_54babb5d6thrust24THRUST_300001_SM_1000_NS12placeholders2_3E
	.align		8
        /*0118*/ 	.dword	_ZN34_INTERNAL_7490b9a7_4_k_cu_54babb5d6thrust24THRUST_300001_SM_1000_NS12placeholders2_4E
	.align		8
        /*0120*/ 	.dword	_ZN34_INTERNAL_7490b9a7_4_k_cu_54babb5d6thrust24THRUST_300001_SM_1000_NS12placeholders2_5E
	.align		8
        /*0128*/ 	.dword	_ZN34_INTERNAL_7490b9a7_4_k_cu_54babb5d6thrust24THRUST_300001_SM_1000_NS12placeholders2_6E
	.align		8
        /*0130*/ 	.dword	_ZN34_INTERNAL_7490b9a7_4_k_cu_54babb5d6thrust24THRUST_300001_SM_1000_NS12placeholders2_7E
	.align		8
        /*0138*/ 	.dword	_ZN34_INTERNAL_7490b9a7_4_k_cu_54babb5d6thrust24THRUST_300001_SM_1000_NS12placeholders2_8E
	.align		8
        /*0140*/ 	.dword	_ZN34_INTERNAL_7490b9a7_4_k_cu_54babb5d6thrust24THRUST_300001_SM_1000_NS12placeholders2_9E
	.align		8
        /*0148*/ 	.dword	_ZN34_INTERNAL_7490b9a7_4_k_cu_54babb5d6thrust24THRUST_300001_SM_1000_NS12placeholders3_10E
	.align		8
        /*0150*/ 	.dword	_ZN34_INTERNAL_7490b9a7_4_k_cu_54babb5d6thrust24THRUST_300001_SM_1000_NS3seqE


//--------------------- .text._ZN3cub18CUB_300001_SM_10006detail6reduce28DeviceReduceSingleTileKernelINS2_10policy_hubIfyN4cuda3std3__44plusIfEEE10Policy1000EPfSC_iS9_ffNS7_10__identityEEEvT0_T1_T2_T3_T4_T6_ --------------------------
	.section	.text._ZN3cub18CUB_300001_SM_10006detail6reduce28DeviceReduceSingleTileKernelINS2_10policy_hubIfyN4cuda3std3__44plusIfEEE10Policy1000EPfSC_iS9_ffNS7_10__identityEEEvT0_T1_T2_T3_T4_T6_,"ax",@progbits
	.align	128
        .global         _ZN3cub18CUB_300001_SM_10006detail6reduce28DeviceReduceSingleTileKernelINS2_10policy_hubIfyN4cuda3std3__44plusIfEEE10Policy1000EPfSC_iS9_ffNS7_10__identityEEEvT0_T1_T2_T3_T4_T6_
        .type           _ZN3cub18CUB_300001_SM_10006detail6reduce28DeviceReduceSingleTileKernelINS2_10policy_hubIfyN4cuda3std3__44plusIfEEE10Policy1000EPfSC_iS9_ffNS7_10__identityEEEvT0_T1_T2_T3_T4_T6_,@function
        .size           _ZN3cub18CUB_300001_SM_10006detail6reduce28DeviceReduceSingleTileKernelINS2_10policy_hubIfyN4cuda3std3__44plusIfEEE10Policy1000EPfSC_iS9_ffNS7_10__identityEEEvT0_T1_T2_T3_T4_T6_,(.L_x_392 - _ZN3cub18CUB_300001_SM_10006detail6reduce28DeviceReduceSingleTileKernelINS2_10policy_hubIfyN4cuda3std3__44plusIfEEE10Policy1000EPfSC_iS9_ffNS7_10__identityEEEvT0_T1_T2_T3_T4_T6_)
        .other          _ZN3cub18CUB_300001_SM_10006detail6reduce28DeviceReduceSingleTileKernelINS2_10policy_hubIfyN4cuda3std3__44plusIfEEE10Policy1000EPfSC_iS9_ffNS7_10__identityEEEvT0_T1_T2_T3_T4_T6_,@"STO_CUDA_ENTRY STV_DEFAULT"
_ZN3cub18CUB_300001_SM_10006detail6reduce28DeviceReduceSingleTileKernelINS2_10policy_hubIfyN4cuda3std3__44plusIfEEE10Policy1000EPfSC_iS9_ffNS7_10__identityEEEvT0_T1_T2_T3_T4_T6_:
.text._ZN3cub18CUB_300001_SM_10006detail6reduce28DeviceReduceSingleTileKernelINS2_10policy_hubIfyN4cuda3std3__44plusIfEEE10Policy1000EPfSC_iS9_ffNS7_10__identityEEEvT0_T1_T2_T3_T4_T6_:
[----:B------:R-:W-:Y:S01]  /*0000*/  LDC R1, c[0x0][0x37c] ;  /* 0x0000df00ff017b82 */ /* 0x000fe20000000800 */
[----:B------:R-:W0:Y:S01]  /*0010*/  LDCU UR4, c[0x0][0x390] ;  /* 0x00007200ff0477ac */ /* 0x000e220008000800 */
[----:B------:R-:W1:Y:S01]  /*0020*/  LDCU.64 UR6, c[0x0][0x358] ;  /* 0x00006b00ff0677ac */ /* 0x000e620008000a00 */
[----:B0-----:R-:W-:-:S04]  /*0030*/  MOV R20, UR4 ;  /* 0x0000000400147c02 */ /* 0x001fc80008000f00 */
[----:B------:R-:W-:-:S13]  /*0040*/  ISETP.NE.AND P0, PT, R20, RZ, PT ;  /* 0x000000ff1400720c */ /* 0x000fda0003f05270 */
[----:B-1----:R-:W-:Y:S05]  /*0050*/  @P0 BRA `(.L_x_0) ;  /* 0x00000000001c0947 */ /* 0x002fea0003800000 */
[----:B------:R-:W0:Y:S02]  /*0060*/  S2R R0, SR_TID.X ;  /* 0x0000000000007919 */ /* 0x000e240000002100 */
[----:B0-----:R-:W-:-:S13]  /*0070*/  ISETP.NE.AND P0, PT, R0, RZ, PT ;  /* 0x000000ff0000720c */ /* 0x001fda0003f05270 */
[----:B------:R-:W-:Y:S05]  /*0080*/  @P0 EXIT ;  /* 0x000000000000094d */ /* 0x000fea0003800000 */
[----:B------:R-:W0:Y:S08]  /*0090*/  LDC R5, c[0x0][0x398] ;  /* 0x0000e600ff057b82 */ /* 0x000e300000000800 */
[----:B------:R-:W0:Y:S02]  /*00a0*/  LDC.64 R2, c[0x0][0x388] ;  /* 0x0000e200ff027b82 */ /* 0x000e240000000a00 */
[----:B0-----:R-:W-:Y:S01]  /*00b0*/  STG.E desc[UR6][R2.64], R5 ;  /* 0x0000000502007986 */ /* 0x001fe2000c101906 */
[----:B------:R-:W-:Y:S05]  /*00c0*/  EXIT ;  /* 0x000000000000794d */ /* 0x000fea0003800000 */
.L_x_0:
[----:B------:R-:W0:Y:S01]  /*00d0*/  LDCU UR4, c[0x0][0x380] ;  /* 0x00007000ff0477ac */ /* 0x000e220008000800 */
[----:B------:R-:W-:Y:S01]  /*00e0*/  BSSY.RECONVERGENT B0, `(.L_x_1) ;  /* 0x00003ca000007945 */ /* 0x000fe20003800200 */
[----:B0-----:R-:W-:-:S09]  /*00f0*/  ULOP3.LUT UP0, URZ, UR4, 0xf, URZ, 0xc0, !UPT ;  /* 0x0000000f04ff7892 */ /* 0x001fd2000f80c0ff */
[----:B------:R-:W-:Y:S05]  /*0100*/  BRA.U UP0, `(.L_x_2) ;  /* 0x0000001d00607547 */ /* 0x000fea000b800000 */
[----:B------:R-:W-:-:S13]  /*0110*/  ISETP.GT.AND P0, PT, R20, 0xfff, PT ;  /* 0x00000fff1400780c */ /* 0x000fda0003f04270 */
[----:B------:R-:W-:Y:S05]  /*0120*/  @P0 BRA `(.L_x_3) ;  /* 0x0000000c00a80947 */ /* 0x000fea0003800000 */
[----:B------:R-:W0:Y:S01]  /*0130*/  S2R R9, SR_TID.X ;  /* 0x0000000000097919 */ /* 0x000e220000002100 */
[----:B------:R-:W-:Y:S01]  /*0140*/  BSSY.RECONVERGENT B1, `(.L_x_4) ;  /* 0x0000009000017945 */ /* 0x000fe20003800200 */
[----:B------:R-:W-:Y:S01]  /*0150*/  HFMA2 R0, -RZ, RZ, 0, 0 ;  /* 0x00000000ff007431 */ /* 0x000fe200000001ff */
[----:B0-----:R-:W-:Y:S02]  /*0160*/  ISETP.GE.AND P0, PT, R9, R20, PT ;  /* 0x000000140900720c */ /* 0x001fe40003f06270 */
[----:B------:R-:W-:-:S11]  /*0170*/  MOV R11, R9 ;  /* 0x00000009000b7202 */ /* 0x000fd60000000f00 */
[----:B------:R-:W-:Y:S05]  /*0180*/  @P0 BRA `(.L_x_5) ;  /* 0x0000000000100947 */ /* 0x000fea0003800000 */
[----:B------:R-:W0:Y:S02]  /*0190*/  LDC.64 R2, c[0x0][0x380] ;  /* 0x0000e000ff027b82 */ /* 0x000e240000000a00 */
[----:B0-----:R-:W-:-:S05]  /*01a0*/  IMAD.WIDE.U32 R2, R9, 0x4, R2 ;  /* 0x0000000409027825 */ /* 0x001fca00078e0002 */
[----:B------:R0:W5:Y:S01]  /*01b0*/  LDG.E.CONSTANT R0, desc[UR6][R2.64] ;  /* 0x0000000602007981 */ /* 0x000162000c1e9900 */
[----:B------:R-:W-:-:S07]  /*01c0*/  IADD3 R11, PT, PT, R9, 0x100, RZ ;  /* 0x00000100090b7810 */ /* 0x000fce0007ffe0ff */
.L_x_5:
[----:B------:R-:W-:Y:S05]  /*01d0*/  BSYNC.RECONVERGENT B1 ;  /* 0x0000000000017941 */ /* 0x000fea0003800200 */
.L_x_4:
[----:B------:R-:W-:Y:S01]  /*01e0*/  ISETP.GE.AND P0, PT, R11, R20, PT ;  /* 0x000000140b00720c */ /* 0x000fe20003f06270 */
[----:B------:R-:W-:-:S12]  /*01f0*/  BSSY.RECONVERGENT B1, `(.L_x_6) ;  /* 0x0000074000017945 */ /* 0x000fd80003800200 */
[----:B------:R-:W-:Y:S05]  /*0200*/  @P0 BRA `(.L_x_7) ;  /* 0x0000000400c80947 */ /* 0x000fea0003800000 */
[----:B0-----:R-:W-:Y:S01]  /*0210*/  LOP3.LUT R3, RZ, R11, RZ, 0x33, !PT ;  /* 0x0000000bff037212 */ /* 0x001fe200078e33ff */
[----:B------:R-:W-:Y:S03]  /*0220*/  BSSY.RECONVERGENT B2, `(.L_x_8) ;  /* 0x0000015000027945 */ /* 0x000fe60003800200 */
[----:B------:R-:W-:-:S04]  /*0230*/  IADD3 R4, PT, PT, R3, R20, RZ ;  /* 0x0000001403047210 */ /* 0x000fc80007ffe0ff */
[C---:B------:R-:W-:Y:S02]  /*0240*/  LOP3.LUT R2, R4.reuse, 0x300, RZ, 0xc0, !PT ;  /* 0x0000030004027812 */ /* 0x040fe400078ec0ff */
[----:B------:R-:W-:Y:S02]  /*0250*/  ISETP.GE.U32.AND P1, PT, R4, 0x300, PT ;  /* 0x000003000400780c */ /* 0x000fe40003f26070 */
[----:B------:R-:W-:-:S13]  /*0260*/  ISETP.NE.AND P0, PT, R2, 0x300, PT ;  /* 0x000003000200780c */ /* 0x000fda0003f05270 */
[----:B------:R-:W-:Y:S05]  /*0270*/  @!P0 BRA `(.L_x_9) ;  /* 0x00000000003c8947 */ /* 0x000fea0003800000 */
[----:B------:R-:W0:Y:S01]  /*0280*/  LDC.64 R2, c[0x0][0x380] ;  /* 0x0000e000ff027b82 */ /* 0x000e220000000a00 */
[----:B------:R-:W-:-:S04]  /*0290*/  LEA.HI R4, R4, 0x1, RZ, 0x18 ;  /* 0x0000000104047811 */ /* 0x000fc800078fc0ff */
[----:B------:R-:W-:-:S04]  /*02a0*/  LOP3.LUT R4, R4, 0x3, RZ, 0xc0, !PT ;  /* 0x0000000304047812 */ /* 0x000fc800078ec0ff */
[----:B------:R-:W-:Y:S01]  /*02b0*/  IADD3 R4, PT, PT, -R4, RZ, RZ ;  /* 0x000000ff04047210 */ /* 0x000fe20007ffe1ff */
[----:B0-----:R-:W-:-:S05]  /*02c0*/  IMAD.WIDE.U32 R2, R11, 0x4, R2 ;  /* 0x000000040b027825 */ /* 0x001fca00078e0002 */
[----:B------:R-:W-:-:S07]  /*02d0*/  MOV R5, R3 ;  /* 0x0000000300057202 */ /* 0x000fce0000000f00 */
.L_x_10:
[----:B------:R-:W-:-:S06]  /*02e0*/  MOV R3, R5 ;  /* 0x0000000500037202 */ /* 0x000fcc0000000f00 */
[----:B------:R0:W2:Y:S01]  /*02f0*/  LDG.E.CONSTANT R3, desc[UR6][R2.64] ;  /* 0x0000000602037981 */ /* 0x0000a2000c1e9900 */
[----:B------:R-:W-:Y:S01]  /*0300*/  IADD3 R4, PT, PT, R4, 0x1, RZ ;  /* 0x0000000104047810 */ /* 0x000fe20007ffe0ff */
[----:B------:R-:W-:-:S03]  /*0310*/  VIADD R11, R11, 0x100 ;  /* 0x000001000b0b7836 */ /* 0x000fc60000000000 */
[----:B------:R-:W-:Y:S02]  /*0320*/  ISETP.NE.AND P0, PT, R4, RZ, PT ;  /* 0x000000ff0400720c */ /* 0x000fe40003f05270 */
[----:B0-----:R-:W-:-:S04]  /*0330*/  IADD3 R2, P2, PT, R2, 0x400, RZ ;  /* 0x0000040002027810 */ /* 0x001fc80007f5e0ff */
[----:B------:R-:W-:Y:S01]  /*0340*/  IADD3.X R5, PT, PT, RZ, R5, RZ, P2, !PT ;  /* 0x00000005ff057210 */ /* 0x000fe200017fe4ff */
[----:B--2--5:R-:W-:-:S06]  /*0350*/  FADD R0, R3, R0 ;  /* 0x0000000003007221 */ /* 0x024fcc0000000000 */
[----:B------:R-:W-:Y:S05]  /*0360*/  @P0 BRA `(.L_x_10) ;  /* 0xfffffffc00dc0947 */ /* 0x000fea000383ffff */
.L_x_9:
[----:B------:R-:W-:Y:S05]  /*0370*/  BSYNC.RECONVERGENT B2 ;  /* 0x0000000000027941 */ /* 0x000fea0003800200 */
.L_x_8:
[----:B------:R-:W-:Y:S05]  /*0380*/  @!P1 BRA `(.L_x_7) ;  /* 0x0000000400689947 */ /* 0x000fea0003800000 */
[----:B------:R-:W-:Y:S01]  /*0390*/  IADD3 R2, PT, PT, -R11, R20, RZ ;  /* 0x000000140b027210 */ /* 0x000fe20007ffe1ff */
[----:B------:R-:W-:Y:S01]  /*03a0*/  BSSY.RECONVERGENT B2, `(.L_x_11) ;  /* 0x0000031000027945 */ /* 0x000fe20003800200 */
[----:B------:R-:W-:Y:S02]  /*03b0*/  PLOP3.LUT P0, PT, PT, PT, PT, 0x80, 0x8 ;  /* 0x000000000008781c */ /* 0x000fe40003f0f070 */
[----:B------:R-:W-:-:S13]  /*03c0*/  ISETP.GT.AND P1, PT, R2, 0xc00, PT ;  /* 0x00000c000200780c */ /* 0x000fda0003f24270 */
[----:B------:R-:W-:Y:S05]  /*03d0*/  @!P1 BRA `(.L_x_12) ;  /* 0x0000000000b49947 */ /* 0x000fea0003800000 */
[----:B------:R-:W-:Y:S02]  /*03e0*/  PLOP3.LUT P0, PT, PT, PT, PT, 0x8, 0x80 ;  /* 0x000000000080781c */ /* 0x000fe40003f0e170 */
[----:B------:R-:W-:-:S11]  /*03f0*/  IADD3 R8, PT, PT, R20, -0xc00, RZ ;  /* 0xfffff40014087810 */ /* 0x000fd60007ffe0ff */
.L_x_13:
[----:B------:R-:W0:Y:S01]  /*0400*/  LDC.64 R6, c[0x0][0x380] ;  /* 0x0000e000ff067b82 */ /* 0x000e220000000a00 */
[C---:B------:R-:W-:Y:S01]  /*0410*/  IADD3 R5, PT, PT, R11.reuse, 0x400, RZ ;  /* 0x000004000b057810 */ /* 0x040fe20007ffe0ff */
[----:B0-----:R-:W-:-:S05]  /*0420*/  IMAD.WIDE R24, R11, 0x4, R6 ;  /* 0x000000040b187825 */ /* 0x001fca00078e0206 */
[----:B------:R-:W2:Y:S04]  /*0430*/  LDG.E.CONSTANT R13, desc[UR6][R24.64] ;  /* 0x00000006180d7981 */ /* 0x000ea8000c1e9900 */
[----:B------:R-:W3:Y:S01]  /*0440*/  LDG.E.CONSTANT R10, desc[UR6][R24.64+0x400] ;  /* 0x00040006180a7981 */ /* 0x000ee2000c1e9900 */
[----:B------:R-:W-:-:S03]  /*0450*/  IMAD.WIDE R4, R5, 0x4, R6 ;  /* 0x0000000405047825 */ /* 0x000fc600078e0206 */
[----:B------:R-:W4:Y:S04]  /*0460*/  LDG.E.CONSTANT R12, desc[UR6][R24.64+0x800] ;  /* 0x00080006180c7981 */ /* 0x000f28000c1e9900 */
[----:B------:R-:W4:Y:S04]  /*0470*/  LDG.E.CONSTANT R17, desc[UR6][R24.64+0xc00] ;  /* 0x000c000618117981 */ /* 0x000f28000c1e9900 */
[----:B------:R-:W4:Y:S01]  /*0480*/  LDG.E.CONSTANT R16, desc[UR6][R4.64] ;  /* 0x0000000604107981 */ /* 0x000f22000c1e9900 */
[----:B------:R-:W-:-:S03]  /*0490*/  IADD3 R3, PT, PT, R11, 0x800, RZ ;  /* 0x000008000b037810 */ /* 0x000fc60007ffe0ff */
[----:B------:R-:W4:Y:S04]  /*04a0*/  LDG.E.CONSTANT R15, desc[UR6][R4.64+0x400] ;  /* 0x00040006040f7981 */ /* 0x000f28000c1e9900 */
[----:B------:R-:W4:Y:S01]  /*04b0*/  LDG.E.CONSTANT R14, desc[UR6][R4.64+0x800] ;  /* 0x00080006040e7981 */ /* 0x000f22000c1e9900 */
[----:B------:R-:W-:-:S03]  /*04c0*/  IMAD.WIDE R2, R3, 0x4, R6 ;  /* 0x0000000403027825 */ /* 0x000fc600078e0206 */
[----:B------:R-:W4:Y:S04]  /*04d0*/  LDG.E.CONSTANT R22, desc[UR6][R4.64+0xc00] ;  /* 0x000c000604167981 */ /* 0x000f28000c1e9900 */
[----:B------:R-:W4:Y:S01]  /*04e0*/  LDG.E.CONSTANT R21, desc[UR6][R2.64] ;  /* 0x0000000602157981 */ /* 0x000f22000c1e9900 */
[----:B------:R-:W-:-:S03]  /*04f0*/  IADD3 R23, PT, PT, R11, 0xc00, RZ ;  /* 0x00000c000b177810 */ /* 0x000fc60007ffe0ff */
[----:B------:R-:W4:Y:S04]  /*0500*/  LDG.E.CONSTANT R19, desc[UR6][R2.64+0x400] ;  /* 0x0004000602137981 */ /* 0x000f28000c1e9900 */
[----:B------:R-:W4:Y:S01]  /*0510*/  LDG.E.CONSTANT R18, desc[UR6][R2.64+0x800] ;  /* 0x0008000602127981 */ /* 0x000f22000c1e9900 */
[----:B------:R-:W-:-:S03]  /*0520*/  IMAD.WIDE R6, R23, 0x4, R6 ;  /* 0x0000000417067825 */ /* 0x000fc600078e0206 */
[----:B------:R-:W4:Y:S04]  /*0530*/  LDG.E.CONSTANT R26, desc[UR6][R2.64+0xc00] ;  /* 0x000c0006021a7981 */ /* 0x000f28000c1e9900 */
[----:B------:R-:W4:Y:S04]  /*0540*/  LDG.E.CONSTANT R25, desc[UR6][R6.64] ;  /* 0x0000000606197981 */ /* 0x000f28000c1e9900 */
[----:B------:R-:W4:Y:S04]  /*0550*/  LDG.E.CONSTANT R23, desc[UR6][R6.64+0x400] ;  /* 0x0004000606177981 */ /* 0x000f28000c1e9900 */
[----:B------:R-:W4:Y:S04]  /*0560*/  LDG.E.CONSTANT R24, desc[UR6][R6.64+0x800] ;  /* 0x0008000606187981 */ /* 0x000f28000c1e9900 */
[----:B------:R-:W4:Y:S01]  /*0570*/  LDG.E.CONSTANT R27, desc[UR6][R6.64+0xc00] ;  /* 0x000c0006061b7981 */ /* 0x000f22000c1e9900 */
[----:B------:R-:W-:-:S04]  /*0580*/  IADD3 R11, PT, PT, R11, 0x1000, RZ ;  /* 0x000010000b0b7810 */ /* 0x000fc80007ffe0ff */
[----:B------:R-:W-:Y:S01]  /*0590*/  ISETP.GE.AND P1, PT, R11, R8, PT ;  /* 0x000000080b00720c */ /* 0x000fe20003f26270 */
[----:B--2--5:R-:W-:-:S04]  /*05a0*/  FADD R13, R13, R0 ;  /* 0x000000000d0d7221 */ /* 0x024fc80000000000 */
[----:B---3--:R-:W-:-:S04]  /*05b0*/  FADD R13, R13, R10 ;  /* 0x0000000a0d0d7221 */ /* 0x008fc80000000000 */
[----:B----4-:R-:W-:-:S04]  /*05c0*/  FADD R12, R13, R12 ;  /* 0x0000000c0d0c7221 */ /* 0x010fc80000000000 */
[----:B------:R-:W-:-:S04]  /*05d0*/  FADD R17, R12, R17 ;  /* 0x000000110c117221 */ /* 0x000fc80000000000 */
        /* <DEDUP_REMOVED lines=11> */
[----:B------:R-:W-:Y:S01]  /*0690*/  FADD R0, R24, R27 ;  /* 0x0000001b18007221 */ /* 0x000fe20000000000 */
[----:B------:R-:W-:Y:S06]  /*06a0*/  @!P1 BRA `(.L_x_13) ;  /* 0xfffffffc00549947 */ /* 0x000fec000383ffff */
.L_x_12:
[----:B------:R-:W-:Y:S05]  /*06b0*/  BSYNC.RECONVERGENT B2 ;  /* 0x0000000000027941 */ /* 0x000fea0003800200 */
.L_x_11:
[----:B------:R-:W-:Y:S01]  /*06c0*/  IADD3 R2, PT, PT, -R11, R20, RZ ;  /* 0x000000140b027210 */ /* 0x000fe20007ffe1ff */
[----:B------:R-:W-:Y:S03]  /*06d0*/  BSSY.RECONVERGENT B2, `(.L_x_14) ;  /* 0x0000019000027945 */ /* 0x000fe60003800200 */
[----:B------:R-:W-:-:S13]  /*06e0*/  ISETP.GT.AND P1, PT, R2, 0x400, PT ;  /* 0x000004000200780c */ /* 0x000fda0003f24270 */
[----:B------:R-:W-:Y:S05]  /*06f0*/  @!P1 BRA `(.L_x_15) ;  /* 0x0000000000589947 */ /* 0x000fea0003800000 */
[----:B------:R-:W0:Y:S01]  /*0700*/  LDC.64 R4, c[0x0][0x380] ;  /* 0x0000e000ff047b82 */ /* 0x000e220000000a00 */
[C---:B------:R-:W-:Y:S02]  /*0710*/  VIADD R15, R11.reuse, 0x400 ;  /* 0x000004000b0f7836 */ /* 0x040fe40000000000 */
[----:B0-----:R-:W-:-:S05]  /*0720*/  IMAD.WIDE R2, R11, 0x4, R4 ;  /* 0x000000040b027825 */ /* 0x001fca00078e0204 */
[----:B------:R-:W2:Y:S04]  /*0730*/  LDG.E.CONSTANT R7, desc[UR6][R2.64] ;  /* 0x0000000602077981 */ /* 0x000ea8000c1e9900 */
[----:B------:R-:W3:Y:S01]  /*0740*/  LDG.E.CONSTANT R6, desc[UR6][R2.64+0x400] ;  /* 0x0004000602067981 */ /* 0x000ee2000c1e9900 */
[----:B------:R-:W-:-:S03]  /*0750*/  IMAD.WIDE R4, R15, 0x4, R4 ;  /* 0x000000040f047825 */ /* 0x000fc600078e0204 */
[----:B------:R-:W4:Y:S04]  /*0760*/  LDG.E.CONSTANT R13, desc[UR6][R2.64+0x800] ;  /* 0x00080006020d7981 */ /* 0x000f28000c1e9900 */
[----:B------:R-:W4:Y:S04]  /*0770*/  LDG.E.CONSTANT R15, desc[UR6][R2.64+0xc00] ;  /* 0x000c0006020f7981 */ /* 0x000f28000c1e9900 */
[----:B------:R-:W4:Y:S04]  /*0780*/  LDG.E.CONSTANT R17, desc[UR6][R4.64] ;  /* 0x0000000604117981 */ /* 0x000f28000c1e9900 */
[----:B------:R-:W4:Y:S04]  /*0790*/  LDG.E.CONSTANT R19, desc[UR6][R4.64+0x400] ;  /* 0x0004000604137981 */ /* 0x000f28000c1e9900 */
[----:B------:R-:W4:Y:S04]  /*07a0*/  LDG.E.CONSTANT R21, desc[UR6][R4.64+0x800] ;  /* 0x0008000604157981 */ /* 0x000f28000c1e9900 */
[----:B------:R-:W4:Y:S01]  /*07b0*/  LDG.E.CONSTANT R23, desc[UR6][R4.64+0xc00] ;  /* 0x000c000604177981 */ /* 0x000f22000c1e9900 */
[----:B------:R-:W-:-:S02]  /*07c0*/  PLOP3.LUT P0, PT, PT, PT, PT, 0x8, 0x80 ;  /* 0x000000000080781c */ /* 0x000fc40003f0e170 */
[----:B------:R-:W-:Y:S01]  /*07d0*/  IADD3 R11, PT, PT, R11, 0x800, RZ ;  /* 0x000008000b0b7810 */ /* 0x000fe20007ffe0ff */
[----:B--2--5:R-:W-:-:S04]  /*07e0*/  FADD R7, R0, R7 ;  /* 0x0000000700077221 */ /* 0x024fc80000000000 */
[----:B---3--:R-:W-:-:S04]  /*07f0*/  FADD R6, R7, R6 ;  /* 0x0000000607067221 */ /* 0x008fc80000000000 */
[----:B----4-:R-:W-:-:S04]  /*0800*/  FADD R6, R6, R13 ;  /* 0x0000000d06067221 */ /* 0x010fc80000000000 */
[----:B------:R-:W-:-:S04]  /*0810*/  FADD R6, R6, R15 ;  /* 0x0000000f06067221 */ /* 0x000fc80000000000 */
[----:B------:R-:W-:-:S04]  /*0820*/  FADD R6, R6, R17 ;  /* 0x0000001106067221 */ /* 0x000fc80000000000 */
[----:B------:R-:W-:-:S04]  /*0830*/  FADD R6, R6, R19 ;  /* 0x0000001306067221 */ /* 0x000fc80000000000 */
[----:B------:R-:W-:-:S04]  /*0840*/  FADD R6, R6, R21 ;  /* 0x0000001506067221 */ /* 0x000fc80000000000 */
[----:B------:R-:W-:-:S07]  /*0850*/  FADD R0, R6, R23 ;  /* 0x0000001706007221 */ /* 0x000fce0000000000 */
.L_x_15:
[----:B------:R-:W-:Y:S05]  /*0860*/  BSYNC.RECONVERGENT B2 ;  /* 0x0000000000027941 */ /* 0x000fea0003800200 */
.L_x_14:
[----:B------:R-:W-:-:S13]  /*0870*/  ISETP.LT.OR P0, PT, R11, R20, P0 ;  /* 0x000000140b00720c */ /* 0x000fda0000701670 */
[----:B------:R-:W-:Y:S05]  /*0880*/  @!P0 BRA `(.L_x_7) ;  /* 0x0000000000288947 */ /* 0x000fea0003800000 */
[----:B------:R-:W0:Y:S02]  /*0890*/  LDC.64 R2, c[0x0][0x380] ;  /* 0x0000e000ff027b82 */ /* 0x000e240000000a00 */
[----:B0-----:R-:W-:-:S05]  /*08a0*/  IMAD.WIDE R2, R11, 0x4, R2 ;  /* 0x000000040b027825 */ /* 0x001fca00078e0202 */
[----:B------:R-:W2:Y:S04]  /*08b0*/  LDG.E.CONSTANT R5, desc[UR6][R2.64] ;  /* 0x0000000602057981 */ /* 0x000ea8000c1e9900 */
[----:B------:R-:W3:Y:S04]  /*08c0*/  LDG.E.CONSTANT R4, desc[UR6][R2.64+0x400] ;  /* 0x0004000602047981 */ /* 0x000ee8000c1e9900 */
[----:B------:R-:W4:Y:S04]  /*08d0*/  LDG.E.CONSTANT R7, desc[UR6][R2.64+0x800] ;  /* 0x0008000602077981 */ /* 0x000f28000c1e9900 */
[----:B------:R-:W4:Y:S01]  /*08e0*/  LDG.E.CONSTANT R11, desc[UR6][R2.64+0xc00] ;  /* 0x000c0006020b7981 */ /* 0x000f22000c1e9900 */
[----:B--2--5:R-:W-:-:S04]  /*08f0*/  FADD R5, R0, R5 ;  /* 0x0000000500057221 */ /* 0x024fc80000000000 */
[----:B---3--:R-:W-:-:S04]  /*0900*/  FADD R4, R5, R4 ;  /* 0x0000000405047221 */ /* 0x008fc80000000000 */
[----:B----4-:R-:W-:-:S04]  /*0910*/  FADD R4, R4, R7 ;  /* 0x0000000704047221 */ /* 0x010fc80000000000 */
[----:B------:R-:W-:-:S07]  /*0920*/  FADD R0, R4, R11 ;  /* 0x0000000b04007221 */ /* 0x000fce0000000000 */
.L_x_7:
[----:B------:R-:W-:Y:S05]  /*0930*/  BSYNC.RECONVERGENT B1 ;  /* 0x0000000000017941 */ /* 0x000fea0003800200 */
.L_x_6:
[----:B------:R-:W-:Y:S02]  /*0940*/  ISETP.GE.AND P0, PT, R20, 0x100, PT ;  /* 0x000001001400780c */ /* 0x000fe40003f06270 */
[----:B-----5:R-:W-:-:S11]  /*0950*/  MOV R7, R0 ;  /* 0x0000000000077202 */ /* 0x020fd60000000f00 */
[----:B------:R-:W-:Y:S05]  /*0960*/  @!P0 BRA `(.L_x_16) ;  /* 0x0000000000ac8947 */ /* 0x000fea0003800000 */
[----:B------:R-:W1:Y:S01]  /*0970*/  S2R R6, SR_LANEID ;  /* 0x0000000000067919 */ /* 0x000e620000000000 */
[----:B------:R-:W2:Y:S02]  /*0980*/  SHFL.DOWN PT, R0, R7, 0x1, 0x1f ;  /* 0x08201f0007007f89 */ /* 0x000ea400000e0000 */
[----:B--2---:R-:W-:Y:S01]  /*0990*/  FADD R0, R0, R7 ;  /* 0x0000000700007221 */ /* 0x004fe20000000000 */
[C---:B-1----:R-:W-:Y:S02]  /*09a0*/  ISETP.GT.AND P0, PT, R6.reuse, 0x1e, PT ;  /* 0x0000001e0600780c */ /* 0x042fe40003f04270 */
[C---:B------:R-:W-:Y:S02]  /*09b0*/  ISETP.NE.AND P1, PT, R6.reuse, RZ, PT ;  /* 0x000000ff0600720c */ /* 0x040fe40003f25270 */
[----:B------:R-:W-:Y:S02]  /*09c0*/  FSEL R0, R7, R0, P0 ;  /* 0x0000000007007208 */ /* 0x000fe40000000000 */
[----:B------:R-:W-:-:S03]  /*09d0*/  ISETP.GT.AND P0, PT, R6, 0x1d, PT ;  /* 0x0000001d0600780c */ /* 0x000fc60003f04270 */
[----:B0-----:R-:W0:Y:S06]  /*09e0*/  SHFL.DOWN PT, R3, R0, 0x2, 0x1f ;  /* 0x08401f0000037f89 */ /* 0x001e2c00000e0000 */
[----:B------:R-:W1:Y:S01]  /*09f0*/  @!P1 S2R R5, SR_CgaCtaId ;  /* 0x0000000000059919 */ /* 0x000e620000008800 */
[----:B------:R-:W-:Y:S02]  /*0a00*/  @!P1 MOV R4, 0x400 ;  /* 0x0000040000049802 */ /* 0x000fe40000000f00 */
[----:B------:R-:W-:-:S04]  /*0a10*/  @!P1 SHF.R.U32.HI R2, RZ, 0x3, R9 ;  /* 0x00000003ff029819 */ /* 0x000fc80000011609 */
[----:B------:R-:W-:Y:S01]  /*0a20*/  @!P1 LOP3.LUT R2, R2, 0x7c, RZ, 0xc0, !PT ;  /* 0x0000007c02029812 */ /* 0x000fe200078ec0ff */
[----:B0-----:R-:W-:Y:S01]  /*0a30*/  @!P0 FADD R0, R0, R3 ;  /* 0x0000000300008221 */ /* 0x001fe20000000000 */
[----:B------:R-:W-:-:S04]  /*0a40*/  ISETP.GT.AND P0, PT, R6, 0x1b, PT ;  /* 0x0000001b0600780c */ /* 0x000fc80003f04270 */
[----:B------:R-:W0:Y:S01]  /*0a50*/  SHFL.DOWN PT, R3, R0, 0x4, 0x1f ;  /* 0x08801f0000037f89 */ /* 0x000e2200000e0000 */
[----:B-1----:R-:W-:-:S04]  /*0a60*/  @!P1 LEA R5, R5, R4, 0x18 ;  /* 0x0000000405059211 */ /* 0x002fc800078ec0ff */
[----:B------:R-:W-:-:S04]  /*0a70*/  @!P1 IADD3 R2, PT, PT, R2, R5, RZ ;  /* 0x0000000502029210 */ /* 0x000fc80007ffe0ff */
[----:B0-----:R-:W-:Y:S01]  /*0a80*/  @!P0 FADD R0, R0, R3 ;  /* 0x0000000300008221 */ /* 0x001fe20000000000 */
[----:B------:R-:W-:-:S04]  /*0a90*/  ISETP.GT.AND P0, PT, R6, 0x17, PT ;  /* 0x000000170600780c */ /* 0x000fc80003f04270 */
[----:B------:R-:W0:Y:S09]  /*0aa0*/  SHFL.DOWN PT, R3, R0, 0x8, 0x1f ;  /* 0x09001f0000037f89 */ /* 0x000e3200000e0000 */
[----:B0-----:R-:W-:Y:S01]  /*0ab0*/  @!P0 FADD R0, R0, R3 ;  /* 0x0000000300008221 */ /* 0x001fe20000000000 */
[----:B------:R-:W-:-:S04]  /*0ac0*/  ISETP.NE.AND P0, PT, R9, RZ, PT ;  /* 0x000000ff0900720c */ /* 0x000fc80003f05270 */
[----:B------:R-:W0:Y:S02]  /*0ad0*/  SHFL.DOWN PT, R3, R0, 0x10, 0x1f ;  /* 0x0a001f0000037f89 */ /* 0x000e2400000e0000 */
[----:B0-----:R-:W-:-:S05]  /*0ae0*/  FADD R3, R0, R3 ;  /* 0x0000000300037221 */ /* 0x001fca0000000000 */
[----:B------:R0:W-:Y:S01]  /*0af0*/  @!P1 STS [R2+0x8], R3 ;  /* 0x0000080302009388 */ /* 0x0001e20000000800 */
[----:B------:R-:W-:Y:S01]  /*0b00*/  BAR.SYNC.DEFER_BLOCKING 0x0 ;  /* 0x0000000000007b1d */ /* 0x000fe20000010000 */
[----:B------:R-:W-:-:S04]  /*0b10*/  ISETP.GT.AND P1, PT, R6, 0xf, PT ;  /* 0x0000000f0600780c */ /* 0x000fc80003f24270 */
[----:B------:R-:W-:Y:S01]  /*0b20*/  FSEL R0, R0, R3, P1 ;  /* 0x0000000300007208 */ /* 0x000fe20000800000 */
[----:B------:R-:W-:Y:S08]  /*0b30*/  @P0 BRA `(.L_x_17) ;  /* 0x0000003000900947 */ /* 0x000ff00003800000 */
[----:B------:R-:W1:Y:S01]  /*0b40*/  S2UR UR5, SR_CgaCtaId ;  /* 0x00000000000579c3 */ /* 0x000e620000008800 */
[----:B------:R-:W-:Y:S02]  /*0b50*/  UMOV UR4, 0x400 ;  /* 0x0000040000047882 */ /* 0x000fe40000000000 */
[----:B-1----:R-:W-:-:S09]  /*0b60*/  ULEA UR4, UR5, UR4, 0x18 ;  /* 0x0000000405047291 */ /* 0x002fd2000f8ec0ff */
[----:B0-----:R-:W0:Y:S04]  /*0b70*/  LDS R3, [UR4+0xc] ;  /* 0x00000c04ff037984 */ /* 0x001e280008000800 */
[----:B------:R-:W1:Y:S04]  /*0b80*/  LDS.128 R4, [UR4+0x10] ;  /* 0x00001004ff047984 */ /* 0x000e680008000c00 */
[----:B------:R-:W2:Y:S01]  /*0b90*/  LDS.64 R8, [UR4+0x20] ;  /* 0x00002004ff087984 */ /* 0x000ea20008000a00 */
[----:B0-----:R-:W-:-:S04]  /*0ba0*/  FADD R3, R0, R3 ;  /* 0x0000000300037221 */ /* 0x001fc80000000000 */
[----:B-1----:R-:W-:-:S04]  /*0bb0*/  FADD R4, R3, R4 ;  /* 0x0000000403047221 */ /* 0x002fc80000000000 */
[----:B------:R-:W-:-:S04]  /*0bc0*/  FADD R5, R4, R5 ;  /* 0x0000000504057221 */ /* 0x000fc80000000000 */
[----:B------:R-:W-:-:S04]  /*0bd0*/  FADD R6, R5, R6 ;  /* 0x0000000605067221 */ /* 0x000fc80000000000 */
[----:B------:R-:W-:-:S04]  /*0be0*/  FADD R7, R6, R7 ;  /* 0x0000000706077221 */ /* 0x000fc80000000000 */
[----:B--2---:R-:W-:-:S04]  /*0bf0*/  FADD R8, R7, R8 ;  /* 0x0000000807087221 */ /* 0x004fc80000000000 */
[----:B------:R-:W-:Y:S01]  /*0c00*/  FADD R0, R8, R9 ;  /* 0x0000000908007221 */ /* 0x000fe20000000000 */
[----:B------:R-:W-:Y:S06]  /*0c10*/  BRA `(.L_x_17) ;  /* 0x0000003000587947 */ /* 0x000fec0003800000 */
.L_x_16:
[----:B------:R-:W1:Y:S01]  /*0c20*/  S2R R4, SR_LANEID ;  /* 0x0000000000047919 */ /* 0x000e620000000000 */
[----:B------:R-:W-:-:S04]  /*0c30*/  LOP3.LUT R0, R9, 0x3e0, RZ, 0xc0, !PT ;  /* 0x000003e009007812 */ /* 0x000fc800078ec0ff */
[----:B0-----:R-:W-:Y:S02]  /*0c40*/  IADD3 R3, PT, PT, R0, 0x20, RZ ;  /* 0x0000002000037810 */ /* 0x001fe40007ffe0ff */
[----:B------:R-:W-:Y:S02]  /*0c50*/  LOP3.LUT R5, RZ, R0, RZ, 0x33, !PT ;  /* 0x00000000ff057212 */ /* 0x000fe400078e33ff */
[-C--:B------:R-:W-:Y:S02]  /*0c60*/  ISETP.GT.AND P0, PT, R3, R20.reuse, PT ;  /* 0x000000140300720c */ /* 0x080fe40003f04270 */
[----:B------:R-:W-:-:S04]  /*0c70*/  IADD3 R5, PT, PT, R5, R20, RZ ;  /* 0x0000001405057210 */ /* 0x000fc80007ffe0ff */
[----:B------:R-:W-:-:S05]  /*0c80*/  SEL R5, R5, 0x1f, P0 ;  /* 0x0000001f05057807 */ /* 0x000fca0000000000 */
[----:B------:R-:W0:Y:S01]  /*0c90*/  SHFL.DOWN PT, R0, R7, 0x1, R5 ;  /* 0x0820000007007989 */ /* 0x000e2200000e0005 */
[C---:B-1----:R-:W-:Y:S02]  /*0ca0*/  ISETP.GE.AND P0, PT, R4.reuse, R5, PT ;  /* 0x000000050400720c */ /* 0x042fe40003f06270 */
[C---:B------:R-:W-:Y:S02]  /*0cb0*/  IADD3 R2, PT, PT, R4.reuse, 0x2, RZ ;  /* 0x0000000204027810 */ /* 0x040fe40007ffe0ff */
[----:B------:R-:W-:-:S09]  /*0cc0*/  ISETP.NE.AND P1, PT, R4, RZ, PT ;  /* 0x000000ff0400720c */ /* 0x000fd20003f25270 */
[----:B0-----:R-:W-:Y:S01]  /*0cd0*/  @!P0 FADD R7, R0, R7 ;  /* 0x0000000700078221 */ /* 0x001fe20000000000 */
[-C--:B------:R-:W-:Y:S02]  /*0ce0*/  ISETP.GT.AND P0, PT, R2, R5.reuse, PT ;  /* 0x000000050200720c */ /* 0x080fe40003f04270 */
[----:B------:R-:W-:Y:S01]  /*0cf0*/  IADD3 R2, PT, PT, R4, 0x4, RZ ;  /* 0x0000000404027810 */ /* 0x000fe20007ffe0ff */
[----:B------:R-:W0:Y:S01]  /*0d00*/  @!P1 S2R R6, SR_CgaCtaId ;  /* 0x0000000000069919 */ /* 0x000e220000008800 */
[----:B------:R-:W-:Y:S01]  /*0d10*/  @!P1 MOV R3, 0x400 ;  /* 0x0000040000039802 */ /* 0x000fe20000000f00 */
[----:B------:R-:W1:Y:S08]  /*0d20*/  SHFL.DOWN PT, R0, R7, 0x2, R5 ;  /* 0x0840000007007989 */ /* 0x000e7000000e0005 */
[----:B-1----:R-:W-:Y:S01]  /*0d30*/  @!P0 FADD R7, R7, R0 ;  /* 0x0000000007078221 */ /* 0x002fe20000000000 */
[----:B------:R-:W-:-:S02]  /*0d40*/  ISETP.GT.AND P0, PT, R2, R5, PT ;  /* 0x000000050200720c */ /* 0x000fc40003f04270 */
[----:B------:R-:W-:Y:S02]  /*0d50*/  IADD3 R2, PT, PT, R4, 0x8, RZ ;  /* 0x0000000804027810 */ /* 0x000fe40007ffe0ff */
[----:B------:R-:W1:Y:S01]  /*0d60*/  SHFL.DOWN PT, R0, R7, 0x4, R5 ;  /* 0x0880000007007989 */ /* 0x000e6200000e0005 */
[----:B0-----:R-:W-:-:S08]  /*0d70*/  @!P1 LEA R3, R6, R3, 0x18 ;  /* 0x0000000306039211 */ /* 0x001fd000078ec0ff */
[----:B-1----:R-:W-:Y:S01]  /*0d80*/  @!P0 FADD R7, R7, R0 ;  /* 0x0000000007078221 */ /* 0x002fe20000000000 */
[----:B------:R-:W-:Y:S01]  /*0d90*/  ISETP.GT.AND P0, PT, R2, R5, PT ;  /* 0x000000050200720c */ /* 0x000fe20003f04270 */
[----:B------:R-:W-:-:S03]  /*0da0*/  VIADD R2, R4, 0x10 ;  /* 0x0000001004027836 */ /* 0x000fc60000000000 */
[----:B------:R-:W0:Y:S09]  /*0db0*/  SHFL.DOWN PT, R0, R7, 0x8, R5 ;  /* 0x0900000007007989 */ /* 0x000e3200000e0005 */
[----:B0-----:R-:W-:Y:S01]  /*0dc0*/  @!P0 FADD R7, R7, R0 ;  /* 0x0000000007078221 */ /* 0x001fe20000000000 */
[----:B------:R-:W-:-:S02]  /*0dd0*/  ISETP.GT.AND P0, PT, R2, R5, PT ;  /* 0x000000050200720c */ /* 0x000fc40003f04270 */
[----:B------:R-:W-:Y:S02]  /*0de0*/  @!P1 SHF.R.U32.HI R2, RZ, 0x3, R9 ;  /* 0x00000003ff029819 */ /* 0x000fe40000011609 */
[----:B------:R-:W0:Y:S02]  /*0df0*/  SHFL.DOWN PT, R0, R7, 0x10, R5 ;  /* 0x0a00000007007989 */ /* 0x000e2400000e0005 */
[----:B------:R-:W-:-:S04]  /*0e00*/  @!P1 LOP3.LUT R2, R2, 0x7c, RZ, 0xc0, !PT ;  /* 0x0000007c02029812 */ /* 0x000fc800078ec0ff */
[----:B------:R-:W-:-:S03]  /*0e10*/  @!P1 IADD3 R3, PT, PT, R2, R3, RZ ;  /* 0x0000000302039210 */ /* 0x000fc60007ffe0ff */
[----:B0-----:R-:W-:Y:S01]  /*0e20*/  @!P0 FADD R7, R7, R0 ;  /* 0x0000000007078221 */ /* 0x001fe20000000000 */
[----:B------:R-:W-:-:S04]  /*0e30*/  ISETP.NE.AND P0, PT, R9, RZ, PT ;  /* 0x000000ff0900720c */ /* 0x000fc80003f05270 */
[----:B------:R-:W-:-:S05]  /*0e40*/  MOV R0, R7 ;  /* 0x0000000700007202 */ /* 0x000fca0000000f00 */
[----:B------:R4:W-:Y:S01]  /*0e50*/  @!P1 STS [R3+0x8], R0 ;  /* 0x0000080003009388 */ /* 0x0009e20000000800 */
[----:B------:R-:W-:Y:S06]  /*0e60*/  BAR.SYNC.DEFER_BLOCKING 0x0 ;  /* 0x0000000000007b1d */ /* 0x000fec0000010000 */
[----:B------:R-:W-:Y:S05]  /*0e70*/  @P0 BRA `(.L_x_17) ;  /* 0x0000002c00c00947 */ /* 0x000fea0003800000 */
[----:B------:R-:W0:Y:S01]  /*0e80*/  S2UR UR5, SR_CgaCtaId ;  /* 0x00000000000579c3 */ /* 0x000e220000008800 */
[----:B------:R-:W-:Y:S01]  /*0e90*/  UMOV UR4, 0x400 ;  /* 0x0000040000047882 */ /* 0x000fe20000000000 */
[C---:B------:R-:W-:Y:S02]  /*0ea0*/  ISETP.GT.AND P2, PT, R20.reuse, 0x20, PT ;  /* 0x000000201400780c */ /* 0x040fe40003f44270 */
[C---:B------:R-:W-:Y:S02]  /*0eb0*/  ISETP.GT.AND P4, PT, R20.reuse, 0x40, PT ;  /* 0x000000401400780c */ /* 0x040fe40003f84270 */
[C---:B------:R-:W-:Y:S02]  /*0ec0*/  ISETP.GT.AND P3, PT, R20.reuse, 0x60, PT ;  /* 0x000000601400780c */ /* 0x040fe40003f64270 */
[----:B------:R-:W-:Y:S01]  /*0ed0*/  ISETP.GT.AND P1, PT, R20, 0x80, PT ;  /* 0x000000801400780c */ /* 0x000fe20003f24270 */
[----:B0-----:R-:W-:-:S09]  /*0ee0*/  ULEA UR4, UR5, UR4, 0x18 ;  /* 0x0000000405047291 */ /* 0x001fd2000f8ec0ff */
[----:B----4-:R-:W0:Y:S04]  /*0ef0*/  LDS R3, [UR4+0xc] ;  /* 0x00000c04ff037984 */ /* 0x010e280008000800 */
[----:B------:R-:W1:Y:S04]  /*0f00*/  LDS.128 R4, [UR4+0x10] ;  /* 0x00001004ff047984 */ /* 0x000e680008000c00 */
[----:B------:R-:W2:Y:S01]  /*0f10*/  LDS.64 R8, [UR4+0x20] ;  /* 0x00002004ff087984 */ /* 0x000ea20008000a00 */
[----:B0-----:R-:W-:Y:S01]  /*0f20*/  @P2 FADD R0, R0, R3 ;  /* 0x0000000300002221 */ /* 0x001fe20000000000 */
[----:B------:R-:W-:-:S03]  /*0f30*/  ISETP.GT.AND P2, PT, R20, 0xa0, PT ;  /* 0x000000a01400780c */ /* 0x000fc60003f44270 */
[----:B-1----:R-:W-:Y:S01]  /*0f40*/  @P4 FADD R0, R0, R4 ;  /* 0x0000000400004221 */ /* 0x002fe20000000000 */
[----:B------:R-:W-:-:S03]  /*0f50*/  ISETP.GT.AND P4, PT, R20, 0xc0, PT ;  /* 0x000000c01400780c */ /* 0x000fc60003f84270 */
[----:B------:R-:W-:Y:S01]  /*0f60*/  @P3 FADD R0, R0, R5 ;  /* 0x0000000500003221 */ /* 0x000fe20000000000 */
[----:B------:R-:W-:-:S03]  /*0f70*/  ISETP.GT.AND P3, PT, R20, 0xe0, PT ;  /* 0x000000e01400780c */ /* 0x000fc60003f64270 */
[----:B------:R-:W-:-:S04]  /*0f80*/  @P1 FADD R0, R0, R6 ;  /* 0x0000000600001221 */ /* 0x000fc80000000000 */
[----:B------:R-:W-:-:S04]  /*0f90*/  @P2 FADD R0, R0, R7 ;  /* 0x0000000700002221 */ /* 0x000fc80000000000 */
[----:B--2---:R-:W-:-:S04]  /*0fa0*/  @P4 FADD R0, R0, R8 ;  /* 0x0000000800004221 */ /* 0x004fc80000000000 */
[----:B------:R-:W-:Y:S01]  /*0fb0*/  @P3 FADD R0, R0, R9 ;  /* 0x0000000900003221 */ /* 0x000fe20000000000 */
[----:B------:R-:W-:Y:S06]  /*0fc0*/  BRA `(.L_x_17) ;  /* 0x0000002c006c7947 */ /* 0x000fec0003800000 */
.L_x_3:
[----:B------:R-:W0:Y:S01]  /*0fd0*/  S2R R0, SR_TID.X ;  /* 0x0000000000007919 */ /* 0x000e220000002100 */
[----:B------:R-:W1:Y:S01]  /*0fe0*/  LDC.64 R2, c[0x0][0x380] ;  /* 0x0000e000ff027b82 */ /* 0x000e620000000a00 */
[----:B0-----:R-:W-:-:S05]  /*0ff0*/  SHF.L.U32 R5, R0, 0x2, RZ ;  /* 0x0000000200057819 */ /* 0x001fca00000006ff */
[----:B-1----:R-:W-:-:S05]  /*1000*/  IMAD.WIDE.U32 R2, R5, 0x4, R2 ;  /* 0x0000000405027825 */ /* 0x002fca00078e0002 */
[----:B------:R-:W2:Y:S04]  /*1010*/  LDG.E.128.CONSTANT R4, desc[UR6][R2.64] ;  /* 0x0000000602047981 */ /* 0x000ea8000c1e9d00 */
[----:B------:R-:W3:Y:S04]  /*1020*/  LDG.E.128.CONSTANT R8, desc[UR6][R2.64+0x1000] ;  /* 0x0010000602087981 */ /* 0x000ee8000c1e9d00 */
[----:B------:R-:W4:Y:S04]  /*1030*/  LDG.E.128.CONSTANT R12, desc[UR6][R2.64+0x2000] ;  /* 0x00200006020c7981 */ /* 0x000f28000c1e9d00 */
[----:B------:R-:W5:Y:S01]  /*1040*/  LDG.E.128.CONSTANT R16, desc[UR6][R2.64+0x3000] ;  /* 0x0030000602107981 */ /* 0x000f62000c1e9d00 */
[----:B------:R-:W-:Y:S01]  /*1050*/  ISETP.GE.U32.AND P0, PT, R20, 0x2000, PT ;  /* 0x000020001400780c */ /* 0x000fe20003f06070 */
[----:B------:R-:W-:-:S02]  /*1060*/  HFMA2 R23, -RZ, RZ, 0, 0.00048828125 ;  /* 0x00001000ff177431 */ /* 0x000fc400000001ff */
[----:B--2---:R-:W-:Y:S01]  /*1070*/  FADD R4, R4, R5 ;  /* 0x0000000504047221 */ /* 0x004fe20000000000 */
[----:B------:R-:W-:Y:S01]  /*1080*/  FADD R7, R6, R7 ;  /* 0x0000000706077221 */ /* 0x000fe20000000000 */
[----:B---3--:R-:W-:Y:S01]  /*1090*/  FADD R8, R8, R9 ;  /* 0x0000000908087221 */ /* 0x008fe20000000000 */
[----:B------:R-:W-:Y:S02]  /*10a0*/  FADD R11, R10, R11 ;  /* 0x0000000b0a0b7221 */ /* 0x000fe40000000000 */
[----:B------:R-:W-:Y:S01]  /*10b0*/  FADD R4, R4, R7 ;  /* 0x0000000704047221 */ /* 0x000fe20000000000 */
[----:B----4-:R-:W-:Y:S01]  /*10c0*/  FADD R12, R12, R13 ;  /* 0x0000000d0c0c7221 */ /* 0x010fe20000000000 */
[----:B------:R-:W-:Y:S01]  /*10d0*/  FADD R15, R14, R15 ;  /* 0x0000000f0e0f7221 */ /* 0x000fe20000000000 */
[----:B------:R-:W-:Y:S01]  /*10e0*/  FADD R11, R8, R11 ;  /* 0x0000000b080b7221 */ /* 0x000fe20000000000 */
[----:B-----5:R-:W-:Y:S01]  /*10f0*/  FADD R16, R16, R17 ;  /* 0x0000001110107221 */ /* 0x020fe20000000000 */
[----:B------:R-:W-:Y:S01]  /*1100*/  FADD R19, R18, R19 ;  /* 0x0000001312137221 */ /* 0x000fe20000000000 */
[----:B------:R-:W-:Y:S01]  /*1110*/  FADD R12, R12, R15 ;  /* 0x0000000f0c0c7221 */ /* 0x000fe20000000000 */
[----:B------:R-:W-:-:S02]  /*1120*/  FADD R4, R4, R11 ;  /* 0x0000000b04047221 */ /* 0x000fc40000000000 */
[----:B------:R-:W-:-:S04]  /*1130*/  FADD R19, R16, R19 ;  /* 0x0000001310137221 */ /* 0x000fc80000000000 */
[----:B------:R-:W-:-:S04]  /*1140*/  FADD R19, R12, R19 ;  /* 0x000000130c137221 */ /* 0x000fc80000000000 */
[----:B------:R-:W-:Y:S01]  /*1150*/  FADD R21, R4, R19 ;  /* 0x0000001304157221 */ /* 0x000fe20000000000 */
[----:B------:R-:W-:Y:S06]  /*1160*/  @!P0 BRA `(.L_x_18) ;  /* 0x00000000007c8947 */ /* 0x000fec0003800000 */
[----:B------:R-:W0:Y:S01]  /*1170*/  LDC R24, c[0x0][0x390] ;  /* 0x0000e400ff187b82 */ /* 0x000e220000000800 */
[----:B------:R-:W-:Y:S02]  /*1180*/  IADD3 R22, PT, PT, R20, -0x1000, RZ ;  /* 0xfffff00014167810 */ /* 0x000fe40007ffe0ff */
[----:B------:R-:W-:-:S07]  /*1190*/  MOV R23, 0x1000 ;  /* 0x0000100000177802 */ /* 0x000fce0000000f00 */
.L_x_20:
[----:B------:R-:W-:-:S05]  /*11a0*/  IMAD.WIDE R26, R23, 0x4, R2 ;  /* 0x00000004171a7825 */ /* 0x000fca00078e0202 */
[----:B------:R-:W2:Y:S04]  /*11b0*/  LDG.E.128.CONSTANT R16, desc[UR6][R26.64+0x2000] ;  /* 0x002000061a107981 */ /* 0x000ea8000c1e9d00 */
[----:B------:R-:W3:Y:S04]  /*11c0*/  LDG.E.128.CONSTANT R4, desc[UR6][R26.64+0x3000] ;  /* 0x003000061a047981 */ /* 0x000ee8000c1e9d00 */
[----:B------:R-:W4:Y:S04]  /*11d0*/  LDG.E.128.CONSTANT R8, desc[UR6][R26.64] ;  /* 0x000000061a087981 */ /* 0x000f28000c1e9d00 */
[----:B------:R-:W5:Y:S01]  /*11e0*/  LDG.E.128.CONSTANT R12, desc[UR6][R26.64+0x1000] ;  /* 0x001000061a0c7981 */ /* 0x000f62000c1e9d00 */
[----:B0-----:R-:W-:Y:S01]  /*11f0*/  MOV R20, R24 ;  /* 0x0000001800147202 */ /* 0x001fe20000000f00 */
[----:B--2---:R-:W-:Y:S01]  /*1200*/  FADD R17, R17, R18 ;  /* 0x0000001211117221 */ /* 0x004fe20000000000 */
[----:B---3--:R-:W-:-:S02]  /*1210*/  FADD R18, R19, R4 ;  /* 0x0000000413127221 */ /* 0x008fc40000000000 */
[----:B------:R-:W-:Y:S01]  /*1220*/  IADD3 R4, PT, PT, -R23, R20, RZ ;  /* 0x0000001417047210 */ /* 0x000fe20007ffe1ff */
[----:B------:R-:W-:Y:S01]  /*1230*/  FADD R5, R5, R6 ;  /* 0x0000000605057221 */ /* 0x000fe20000000000 */
[----:B----4-:R-:W-:Y:S01]  /*1240*/  FADD R9, R9, R10 ;  /* 0x0000000a09097221 */ /* 0x010fe20000000000 */
[----:B------:R-:W-:Y:S01]  /*1250*/  FADD R8, R8, R21 ;  /* 0x0000001508087221 */ /* 0x000fe20000000000 */
[----:B------:R-:W-:Y:S01]  /*1260*/  ISETP.GE.AND P0, PT, R4, 0x1000, PT ;  /* 0x000010000400780c */ /* 0x000fe20003f06270 */
[----:B-----5:R-:W-:Y:S01]  /*1270*/  FADD R13, R13, R14 ;  /* 0x0000000e0d0d7221 */ /* 0x020fe20000000000 */
[----:B------:R-:W-:Y:S01]  /*1280*/  FADD R10, R11, R12 ;  /* 0x0000000c0b0a7221 */ /* 0x000fe20000000000 */
[----:B------:R-:W-:Y:S01]  /*1290*/  FADD R14, R15, R16 ;  /* 0x000000100f0e7221 */ /* 0x000fe20000000000 */
[----:B------:R-:W-:Y:S01]  /*12a0*/  FADD R8, R8, R9 ;  /* 0x0000000908087221 */ /* 0x000fe20000000000 */
[----:B------:R-:W-:Y:S01]  /*12b0*/  FADD R5, R18, R5 ;  /* 0x0000000512057221 */ /* 0x000fe20000000000 */
[----:B------:R-:W-:Y:S01]  /*12c0*/  FADD R13, R10, R13 ;  /* 0x0000000d0a0d7221 */ /* 0x000fe20000000000 */
[----:B------:R-:W-:-:S03]  /*12d0*/  FADD R14, R14, R17 ;  /* 0x000000110e0e7221 */ /* 0x000fc60000000000 */
[----:B------:R-:W-:Y:S01]  /*12e0*/  FADD R8, R8, R13 ;  /* 0x0000000d08087221 */ /* 0x000fe20000000000 */
[----:B------:R-:W-:-:S04]  /*12f0*/  FADD R5, R14, R5 ;  /* 0x000000050e057221 */ /* 0x000fc80000000000 */
[----:B------:R-:W-:-:S04]  /*1300*/  FADD R5, R8, R5 ;  /* 0x0000000508057221 */ /* 0x000fc80000000000 */
[----:B------:R-:W-:Y:S01]  /*1310*/  FADD R21, R7, R5 ;  /* 0x0000000507157221 */ /* 0x000fe20000000000 */
[----:B------:R-:W-:Y:S06]  /*1320*/  @!P0 BRA `(.L_x_19) ;  /* 0x0000000800308947 */ /* 0x000fec0003800000 */
[----:B------:R-:W-:-:S04]  /*1330*/  IADD3 R23, PT, PT, R23, 0x1000, RZ ;  /* 0x0000100017177810 */ /* 0x000fc80007ffe0ff */
[----:B------:R-:W-:-:S13]  /*1340*/  ISETP.GT.AND P0, PT, R23, R22, PT ;  /* 0x000000161700720c */ /* 0x000fda0003f04270 */
[----:B------:R-:W-:Y:S05]  /*1350*/  @!P0 BRA `(.L_x_20) ;  /* 0xfffffffc00908947 */ /* 0x000fea000383ffff */
.L_x_18:
[----:B------:R-:W-:-:S13]  /*1360*/  ISETP.GE.AND P0, PT, R23, R20, PT ;  /* 0x000000141700720c */ /* 0x000fda0003f06270 */
[----:B------:R-:W-:Y:S05]  /*1370*/  @P0 BRA `(.L_x_19) ;  /* 0x00000008001c0947 */ /* 0x000fea0003800000 */
[----:B------:R-:W-:Y:S01]  /*1380*/  IMAD.IADD R9, R20, 0x1, -R23 ;  /* 0x0000000114097824 */ /* 0x000fe200078e0a17 */
[----:B------:R-:W-:Y:S04]  /*1390*/  BSSY.RECONVERGENT B1, `(.L_x_19) ;  /* 0x0000085000017945 */ /* 0x000fe80003800200 */
[----:B------:R-:W-:-:S13]  /*13a0*/  ISETP.GE.AND P0, PT, R0, R9, PT ;  /* 0x000000090000720c */ /* 0x000fda0003f06270 */
[----:B------:R-:W-:Y:S05]  /*13b0*/  @P0 BRA `(.L_x_21) ;  /* 0x0000000800080947 */ /* 0x000fea0003800000 */
[-C--:B------:R-:W-:Y:S01]  /*13c0*/  LOP3.LUT R2, RZ, R0.reuse, RZ, 0x33, !PT ;  /* 0x00000000ff027212 */ /* 0x080fe200078e33ff */
[----:B------:R-:W-:Y:S01]  /*13d0*/  BSSY.RECONVERGENT B2, `(.L_x_22) ;  /* 0x0000015000027945 */ /* 0x000fe20003800200 */
[----:B------:R-:W-:Y:S02]  /*13e0*/  MOV R8, R0 ;  /* 0x0000000000087202 */ /* 0x000fe40000000f00 */
[----:B------:R-:W-:-:S04]  /*13f0*/  IADD3 R2, PT, PT, -R23, R20, R2 ;  /* 0x0000001417027210 */ /* 0x000fc80007ffe102 */
[C---:B------:R-:W-:Y:S02]  /*1400*/  LOP3.LUT R3, R2.reuse, 0x300, RZ, 0xc0, !PT ;  /* 0x0000030002037812 */ /* 0x040fe400078ec0ff */
[----:B------:R-:W-:Y:S02]  /*1410*/  ISETP.GE.U32.AND P1, PT, R2, 0x300, PT ;  /* 0x000003000200780c */ /* 0x000fe40003f26070 */
[----:B------:R-:W-:-:S13]  /*1420*/  ISETP.NE.AND P0, PT, R3, 0x300, PT ;  /* 0x000003000300780c */ /* 0x000fda0003f05270 */
[----:B------:R-:W-:Y:S05]  /*1430*/  @!P0 BRA `(.L_x_23) ;  /* 0x0000000000388947 */ /* 0x000fea0003800000 */
[----:B------:R-:W0:Y:S01]  /*1440*/  LDC.64 R4, c[0x0][0x380] ;  /* 0x0000e000ff047b82 */ /* 0x000e220000000a00 */
[----:B------:R-:W-:Y:S02]  /*1450*/  LEA.HI R2, R2, 0x1, RZ, 0x18 ;  /* 0x0000000102027811 */ /* 0x000fe400078fc0ff */
[----:B------:R-:W-:Y:S02]  /*1460*/  IADD3 R7, PT, PT, R0, R23, RZ ;  /* 0x0000001700077210 */ /* 0x000fe40007ffe0ff */
[----:B------:R-:W-:Y:S02]  /*1470*/  LOP3.LUT R2, R2, 0x3, RZ, 0xc0, !PT ;  /* 0x0000000302027812 */ /* 0x000fe400078ec0ff */
[----:B------:R-:W-:Y:S02]  /*1480*/  MOV R8, R0 ;  /* 0x0000000000087202 */ /* 0x000fe40000000f00 */
[----:B------:R-:W-:-:S07]  /*1490*/  IADD3 R6, PT, PT, -R2, RZ, RZ ;  /* 0x000000ff02067210 */ /* 0x000fce0007ffe1ff */
.L_x_24:
[----:B0-----:R-:W-:-:S06]  /*14a0*/  IMAD.WIDE.U32 R2, R7, 0x4, R4 ;  /* 0x0000000407027825 */ /* 0x001fcc00078e0004 */
[----:B------:R-:W2:Y:S01]  /*14b0*/  LDG.E.CONSTANT R2, desc[UR6][R2.64] ;  /* 0x0000000602027981 */ /* 0x000ea2000c1e9900 */
[----:B------:R-:W-:Y:S02]  /*14c0*/  IADD3 R6, PT, PT, R6, 0x1, RZ ;  /* 0x0000000106067810 */ /* 0x000fe40007ffe0ff */
[----:B------:R-:W-:Y:S02]  /*14d0*/  IADD3 R8, PT, PT, R8, 0x100, RZ ;  /* 0x0000010008087810 */ /* 0x000fe40007ffe0ff */
[----:B------:R-:W-:Y:S02]  /*14e0*/  ISETP.NE.AND P0, PT, R6, RZ, PT ;  /* 0x000000ff0600720c */ /* 0x000fe40003f05270 */
[----:B------:R-:W-:Y:S01]  /*14f0*/  IADD3 R7, PT, PT, R7, 0x100, RZ ;  /* 0x0000010007077810 */ /* 0x000fe20007ffe0ff */
[----:B--2---:R-:W-:-:S10]  /*1500*/  FADD R21, R2, R21 ;  /* 0x0000001502157221 */ /* 0x004fd40000000000 */
[----:B------:R-:W-:Y:S05]  /*1510*/  @P0 BRA `(.L_x_24) ;  /* 0xfffffffc00e00947 */ /* 0x000fea000383ffff */
.L_x_23:
[----:B------:R-:W-:Y:S05]  /*1520*/  BSYNC.RECONVERGENT B2 ;  /* 0x0000000000027941 */ /* 0x000fea0003800200 */
.L_x_22:
[----:B------:R-:W-:Y:S05]  /*1530*/  @!P1 BRA `(.L_x_21) ;  /* 0x0000000400a89947 */ /* 0x000fea0003800000 */
[----:B------:R-:W0:Y:S01]  /*1540*/  LDCU.64 UR4, c[0x0][0x380] ;  /* 0x00007000ff0477ac */ /* 0x000e220008000a00 */
[----:B------:R-:W-:Y:S01]  /*1550*/  IADD3 R5, PT, PT, R9, -R8, RZ ;  /* 0x8000000809057210 */ /* 0x000fe20007ffe0ff */
[----:B------:R-:W-:Y:S01]  /*1560*/  BSSY.RECONVERGENT B2, `(.L_x_25) ;  /* 0x000003b000027945 */ /* 0x000fe20003800200 */
[CC--:B------:R-:W-:Y:S02]  /*1570*/  IADD3 R3, P0, PT, R8.reuse, R23.reuse, RZ ;  /* 0x0000001708037210 */ /* 0x0c0fe40007f1e0ff */
[----:B------:R-:W-:Y:S02]  /*1580*/  ISETP.GT.AND P1, PT, R5, 0xc00, PT ;  /* 0x00000c000500780c */ /* 0x000fe40003f24270 */
[----:B------:R-:W-:Y:S02]  /*1590*/  IADD3.X R4, PT, PT, RZ, RZ, RZ, P0, !PT ;  /* 0x000000ffff047210 */ /* 0x000fe400007fe4ff */
[----:B------:R-:W-:Y:S02]  /*15a0*/  IADD3 R11, PT, PT, R8, R23, RZ ;  /* 0x00000017080b7210 */ /* 0x000fe40007ffe0ff */
[----:B0-----:R-:W-:-:S04]  /*15b0*/  LEA R2, P0, R3, UR4, 0x2 ;  /* 0x0000000403027c11 */ /* 0x001fc8000f8010ff */
[----:B------:R-:W-:Y:S02]  /*15c0*/  LEA.HI.X R3, R3, UR5, R4, 0x2, P0 ;  /* 0x0000000503037c11 */ /* 0x000fe400080f1404 */
[----:B------:R-:W-:-:S05]  /*15d0*/  IADD3 R2, P0, PT, R2, 0x800, RZ ;  /* 0x0000080002027810 */ /* 0x000fca0007f1e0ff */
[----:B------:R-:W-:Y:S01]  /*15e0*/  IMAD.X R3, RZ, RZ, R3, P0 ;  /* 0x000000ffff037224 */ /* 0x000fe200000e0603 */
[----:B------:R-:W-:Y:S01]  /*15f0*/  PLOP3.LUT P0, PT, PT, PT, PT, 0x80, 0x8 ;  /* 0x000000000008781c */ /* 0x000fe20003f0f070 */
[----:B------:R-:W-:-:S12]  /*1600*/  @!P1 BRA `(.L_x_26) ;  /* 0x0000000000c09947 */ /* 0x000fd80003800000 */
[----:B------:R-:W-:Y:S02]  /*1610*/  PLOP3.LUT P0, PT, PT, PT, PT, 0x8, 0x80 ;  /* 0x000000000080781c */ /* 0x000fe40003f0e170 */
[----:B------:R-:W-:-:S11]  /*1620*/  IADD3 R13, PT, PT, R9, -0xc00, RZ ;  /* 0xfffff400090d7810 */ /* 0x000fd60007ffe0ff */
.L_x_27:
[----:B------:R-:W0:Y:S01]  /*1630*/  LDC.64 R4, c[0x0][0x380] ;  /* 0x0000e000ff047b82 */ /* 0x000e220000000a00 */
[----:B------:R-:W2:Y:S01]  /*1640*/  LDG.E.CONSTANT R10, desc[UR6][R2.64+-0x400] ;  /* 0xfffc0006020a7981 */ /* 0x000ea2000c1e9900 */
[----:B------:R-:W-:-:S03]  /*1650*/  IADD3 R25, PT, PT, R11, 0x400, RZ ;  /* 0x000004000b197810 */ /* 0x000fc60007ffe0ff */
[----:B------:R-:W3:Y:S04]  /*1660*/  LDG.E.CONSTANT R19, desc[UR6][R2.64] ;  /* 0x0000000602137981 */ /* 0x000ee8000c1e9900 */
[----:B------:R-:W4:Y:S01]  /*1670*/  LDG.E.CONSTANT R18, desc[UR6][R2.64+0x400] ;  /* 0x0004000602127981 */ /* 0x000f22000c1e9900 */
[----:B------:R-:W-:-:S03]  /*1680*/  IADD3 R7, PT, PT, R11, 0x800, RZ ;  /* 0x000008000b077810 */ /* 0x000fc60007ffe0ff */
[----:B------:R-:W5:Y:S04]  /*1690*/  LDG.E.CONSTANT R16, desc[UR6][R2.64+0xc00] ;  /* 0x000c000602107981 */ /* 0x000f68000c1e9900 */
[----:B------:R-:W5:Y:S04]  /*16a0*/  LDG.E.CONSTANT R15, desc[UR6][R2.64+0x1000] ;  /* 0x00100006020f7981 */ /* 0x000f68000c1e9900 */
[----:B------:R-:W5:Y:S01]  /*16b0*/  LDG.E.CONSTANT R14, desc[UR6][R2.64+0x1400] ;  /* 0x00140006020e7981 */ /* 0x000f62000c1e9900 */
[----:B0-----:R-:W-:-:S03]  /*16c0*/  IMAD.WIDE.U32 R22, R11, 0x4, R4 ;  /* 0x000000040b167825 */ /* 0x001fc600078e0004 */
[----:B------:R-:W5:Y:S04]  /*16d0*/  LDG.E.CONSTANT R20, desc[UR6][R2.64+0x2000] ;  /* 0x0020000602147981 */ /* 0x000f68000c1e9900 */
[----:B------:R0:W2:Y:S01]  /*16e0*/  LDG.E.CONSTANT R12, desc[UR6][R22.64] ;  /* 0x00000006160c7981 */ /* 0x0000a2000c1e9900 */
[----:B------:R-:W-:-:S03]  /*16f0*/  IMAD.WIDE.U32 R24, R25, 0x4, R4 ;  /* 0x0000000419187825 */ /* 0x000fc600078e0004 */
[----:B------:R-:W5:Y:S04]  /*1700*/  LDG.E.CONSTANT R26, desc[UR6][R2.64+0x3000] ;  /* 0x00300006021a7981 */ /* 0x000f68000c1e9900 */
[----:B------:R-:W5:Y:S01]  /*1710*/  LDG.E.CONSTANT R17, desc[UR6][R24.64] ;  /* 0x0000000618117981 */ /* 0x000f62000c1e9900 */
[--C-:B------:R-:W-:Y:S01]  /*1720*/  IMAD.WIDE.U32 R6, R7, 0x4, R4.reuse ;  /* 0x0000000407067825 */ /* 0x100fe200078e0004 */
[----:B0-----:R-:W-:Y:S02]  /*1730*/  IADD3 R23, PT, PT, R11, 0xc00, RZ ;  /* 0x00000c000b177810 */ /* 0x001fe40007ffe0ff */
[----:B------:R-:W5:Y:S04]  /*1740*/  LDG.E.CONSTANT R22, desc[UR6][R2.64+0x1c00] ;  /* 0x001c000602167981 */ /* 0x000f68000c1e9900 */
[----:B------:R-:W5:Y:S01]  /*1750*/  LDG.E.CONSTANT R6, desc[UR6][R6.64] ;  /* 0x0000000606067981 */ /* 0x000f62000c1e9900 */
[----:B------:R-:W-:-:S03]  /*1760*/  IMAD.WIDE.U32 R4, R23, 0x4, R4 ;  /* 0x0000000417047825 */ /* 0x000fc600078e0004 */
[----:B------:R-:W5:Y:S04]  /*1770*/  LDG.E.CONSTANT R23, desc[UR6][R2.64+0x2400] ;  /* 0x0024000602177981 */ /* 0x000f68000c1e9900 */
[----:B------:R-:W5:Y:S04]  /*1780*/  LDG.E.CONSTANT R4, desc[UR6][R4.64] ;  /* 0x0000000604047981 */ /* 0x000f68000c1e9900 */
[----:B------:R-:W5:Y:S04]  /*1790*/  LDG.E.CONSTANT R24, desc[UR6][R2.64+0x2c00] ;  /* 0x002c000602187981 */ /* 0x000f68000c1e9900 */
[----:B------:R0:W5:Y:S01]  /*17a0*/  LDG.E.CONSTANT R25, desc[UR6][R2.64+0x3400] ;  /* 0x0034000602197981 */ /* 0x000162000c1e9900 */
[----:B------:R-:W-:-:S04]  /*17b0*/  IADD3 R8, PT, PT, R8, 0x1000, RZ ;  /* 0x0000100008087810 */ /* 0x000fc80007ffe0ff */
[----:B------:R-:W-:Y:S02]  /*17c0*/  ISETP.GE.AND P1, PT, R8, R13, PT ;  /* 0x0000000d0800720c */ /* 0x000fe40003f26270 */
[----:B0-----:R-:W-:Y:S02]  /*17d0*/  IADD3 R2, P2, PT, R2, 0x4000, RZ ;  /* 0x0000400002027810 */ /* 0x001fe40007f5e0ff */
[----:B------:R-:W-:Y:S02]  /*17e0*/  IADD3 R11, PT, PT, R11, 0x1000, RZ ;  /* 0x000010000b0b7810 */ /* 0x000fe40007ffe0ff */
[----:B------:R-:W-:Y:S01]  /*17f0*/  IADD3.X R3, PT, PT, RZ, R3, RZ, P2, !PT ;  /* 0x00000003ff037210 */ /* 0x000fe200017fe4ff */
[----:B--2---:R-:W-:-:S04]  /*1800*/  FADD R21, R12, R21 ;  /* 0x000000150c157221 */ /* 0x004fc80000000000 */
[----:B------:R-:W-:-:S04]  /*1810*/  FADD R10, R21, R10 ;  /* 0x0000000a150a7221 */ /* 0x000fc80000000000 */
[----:B---3--:R-:W-:-:S04]  /*1820*/  FADD R19, R10, R19 ;  /* 0x000000130a137221 */ /* 0x008fc80000000000 */
[----:B----4-:R-:W-:-:S04]  /*1830*/  FADD R18, R19, R18 ;  /* 0x0000001213127221 */ /* 0x010fc80000000000 */
[----:B-----5:R-:W-:-:S04]  /*1840*/  FADD R17, R18, R17 ;  /* 0x0000001112117221 */ /* 0x020fc80000000000 */
        /* <DEDUP_REMOVED lines=12> */
.L_x_26:
[----:B------:R-:W-:Y:S05]  /*1910*/  BSYNC.RECONVERGENT B2 ;  /* 0x0000000000027941 */ /* 0x000fea0003800200 */
.L_x_25:
[----:B------:R-:W-:Y:S01]  /*1920*/  IADD3 R4, PT, PT, R9, -R8, RZ ;  /* 0x8000000809047210 */ /* 0x000fe20007ffe0ff */
[----:B------:R-:W-:Y:S03]  /*1930*/  BSSY.RECONVERGENT B2, `(.L_x_28) ;  /* 0x000001e000027945 */ /* 0x000fe60003800200 */
[----:B------:R-:W-:-:S13]  /*1940*/  ISETP.GT.AND P1, PT, R4, 0x400, PT ;  /* 0x000004000400780c */ /* 0x000fda0003f24270 */
[----:B------:R-:W-:Y:S05]  /*1950*/  @!P1 BRA `(.L_x_29) ;  /* 0x00000000006c9947 */ /* 0x000fea0003800000 */
[----:B------:R-:W0:Y:S01]  /*1960*/  LDC.64 R6, c[0x0][0x380] ;  /* 0x0000e000ff067b82 */ /* 0x000e220000000a00 */
[----:B------:R-:W2:Y:S01]  /*1970*/  LDG.E.CONSTANT R10, desc[UR6][R2.64+-0x400] ;  /* 0xfffc0006020a7981 */ /* 0x000ea2000c1e9900 */
[----:B------:R-:W-:-:S03]  /*1980*/  VIADD R15, R11, 0x400 ;  /* 0x000004000b0f7836 */ /* 0x000fc60000000000 */
[----:B------:R-:W3:Y:S04]  /*1990*/  LDG.E.CONSTANT R13, desc[UR6][R2.64] ;  /* 0x00000006020d7981 */ /* 0x000ee8000c1e9900 */
[----:B------:R-:W4:Y:S04]  /*19a0*/  LDG.E.CONSTANT R17, desc[UR6][R2.64+0xc00] ;  /* 0x000c000602117981 */ /* 0x000f28000c1e9900 */
[----:B------:R-:W5:Y:S04]  /*19b0*/  LDG.E.CONSTANT R19, desc[UR6][R2.64+0x1000] ;  /* 0x0010000602137981 */ /* 0x000f68000c1e9900 */
[----:B------:R1:W5:Y:S01]  /*19c0*/  LDG.E.CONSTANT R23, desc[UR6][R2.64+0x1400] ;  /* 0x0014000602177981 */ /* 0x000362000c1e9900 */
[----:B0-----:R-:W-:-:S06]  /*19d0*/  IMAD.WIDE.U32 R4, R11, 0x4, R6 ;  /* 0x000000040b047825 */ /* 0x001fcc00078e0006 */
[----:B------:R-:W2:Y:S01]  /*19e0*/  LDG.E.CONSTANT R4, desc[UR6][R4.64] ;  /* 0x0000000604047981 */ /* 0x000ea2000c1e9900 */
[----:B------:R-:W-:-:S03]  /*19f0*/  IMAD.WIDE.U32 R6, R15, 0x4, R6 ;  /* 0x000000040f067825 */ /* 0x000fc600078e0006 */
[----:B------:R-:W4:Y:S04]  /*1a00*/  LDG.E.CONSTANT R15, desc[UR6][R2.64+0x400] ;  /* 0x00040006020f7981 */ /* 0x000f28000c1e9900 */
[----:B------:R-:W5:Y:S01]  /*1a10*/  LDG.E.CONSTANT R7, desc[UR6][R6.64] ;  /* 0x0000000606077981 */ /* 0x000f62000c1e9900 */
[----:B------:R-:W-:Y:S02]  /*1a20*/  PLOP3.LUT P0, PT, PT, PT, PT, 0x8, 0x80 ;  /* 0x000000000080781c */ /* 0x000fe40003f0e170 */
[----:B------:R-:W-:Y:S02]  /*1a30*/  IADD3 R8, PT, PT, R8, 0x800, RZ ;  /* 0x0000080008087810 */ /* 0x000fe40007ffe0ff */
[----:B------:R-:W-:Y:S01]  /*1a40*/  IADD3 R11, PT, PT, R11, 0x800, RZ ;  /* 0x000008000b0b7810 */ /* 0x000fe20007ffe0ff */
[----:B--2---:R-:W-:-:S04]  /*1a50*/  FADD R21, R21, R4 ;  /* 0x0000000415157221 */ /* 0x004fc80000000000 */
[----:B------:R-:W-:-:S04]  /*1a60*/  FADD R10, R21, R10 ;  /* 0x0000000a150a7221 */ /* 0x000fc80000000000 */
[----:B---3--:R-:W-:-:S04]  /*1a70*/  FADD R10, R10, R13 ;  /* 0x0000000d0a0a7221 */ /* 0x008fc80000000000 */
[----:B----4-:R-:W-:-:S04]  /*1a80*/  FADD R10, R10, R15 ;  /* 0x0000000f0a0a7221 */ /* 0x010fc80000000000 */
[----:B-----5:R-:W-:Y:S01]  /*1a90*/  FADD R10, R10, R7 ;  /* 0x000000070a0a7221 */ /* 0x020fe20000000000 */
[----:B------:R-:W-:-:S03]  /*1aa0*/  IADD3 R4, P1, PT, R2, 0x2000, RZ ;  /* 0x0000200002047810 */ /* 0x000fc60007f3e0ff */
[----:B------:R-:W-:Y:S01]  /*1ab0*/  FADD R10, R10, R17 ;  /* 0x000000110a0a7221 */ /* 0x000fe20000000000 */
[----:B------:R-:W-:-:S03]  /*1ac0*/  IADD3.X R5, PT, PT, RZ, R3, RZ, P1, !PT ;  /* 0x00000003ff057210 */ /* 0x000fc60000ffe4ff */
[----:B------:R-:W-:Y:S01]  /*1ad0*/  FADD R10, R10, R19 ;  /* 0x000000130a0a7221 */ /* 0x000fe20000000000 */
[----:B-1----:R-:W-:Y:S02]  /*1ae0*/  MOV R2, R4 ;  /* 0x0000000400027202 */ /* 0x002fe40000000f00 */
[----:B------:R-:W-:Y:S01]  /*1af0*/  MOV R3, R5 ;  /* 0x0000000500037202 */ /* 0x000fe20000000f00 */
[----:B------:R-:W-:-:S07]  /*1b00*/  FADD R21, R10, R23 ;  /* 0x000000170a157221 */ /* 0x000fce0000000000 */
.L_x_29:
[----:B------:R-:W-:Y:S05]  /*1b10*/  BSYNC.RECONVERGENT B2 ;  /* 0x0000000000027941 */ /* 0x000fea0003800200 */
.L_x_28:
[----:B------:R-:W-:-:S13]  /*1b20*/  ISETP.LT.OR P0, PT, R8, R9, P0 ;  /* 0x000000090800720c */ /* 0x000fda0000701670 */
[----:B------:R-:W-:Y:S05]  /*1b30*/  @!P0 BRA `(.L_x_21) ;  /* 0x0000000000288947 */ /* 0x000fea0003800000 */
[----:B------:R-:W0:Y:S01]  /*1b40*/  LDC.64 R4, c[0x0][0x380] ;  /* 0x0000e000ff047b82 */ /* 0x000e220000000a00 */
[----:B------:R-:W2:Y:S04]  /*1b50*/  LDG.E.CONSTANT R6, desc[UR6][R2.64+-0x400] ;  /* 0xfffc000602067981 */ /* 0x000ea8000c1e9900 */
[----:B------:R-:W3:Y:S04]  /*1b60*/  LDG.E.CONSTANT R7, desc[UR6][R2.64] ;  /* 0x0000000602077981 */ /* 0x000ee8000c1e9900 */
[----:B------:R-:W4:Y:S01]  /*1b70*/  LDG.E.CONSTANT R9, desc[UR6][R2.64+0x400] ;  /* 0x0004000602097981 */ /* 0x000f22000c1e9900 */
[----:B0-----:R-:W-:-:S06]  /*1b80*/  IMAD.WIDE.U32 R4, R11, 0x4, R4 ;  /* 0x000000040b047825 */ /* 0x001fcc00078e0004 */
[----:B------:R-:W5:Y:S02]  /*1b90*/  LDG.E.CONSTANT R4, desc[UR6][R4.64] ;  /* 0x0000000604047981 */ /* 0x000f64000c1e9900 */
[----:B-----5:R-:W-:-:S04]  /*1ba0*/  FADD R21, R21, R4 ;  /* 0x0000000415157221 */ /* 0x020fc80000000000 */
[----:B--2---:R-:W-:-:S04]  /*1bb0*/  FADD R6, R21, R6 ;  /* 0x0000000615067221 */ /* 0x004fc80000000000 */
[----:B---3--:R-:W-:-:S04]  /*1bc0*/  FADD R6, R6, R7 ;  /* 0x0000000706067221 */ /* 0x008fc80000000000 */
[----:B----4-:R-:W-:-:S07]  /*1bd0*/  FADD R21, R6, R9 ;  /* 0x0000000906157221 */ /* 0x010fce0000000000 */
.L_x_21:
[----:B------:R-:W-:Y:S05]  /*1be0*/  BSYNC.RECONVERGENT B1 ;  /* 0x0000000000017941 */ /* 0x000fea0003800200 */
.L_x_19:
[----:B------:R-:W0:Y:S01]  /*1bf0*/  S2R R6, SR_LANEID ;  /* 0x0000000000067919 */ /* 0x000e220000000000 */
[----:B------:R-:W1:Y:S01]  /*1c00*/  SHFL.DOWN PT, R2, R21, 0x1, 0x1f ;  /* 0x08201f0015027f89 */ /* 0x000e6200000e0000 */
[C---:B0-----:R-:W-:Y:S02]  /*1c10*/  ISETP.GT.AND P0, PT, R6.reuse, 0x1e, PT ;  /* 0x0000001e0600780c */ /* 0x041fe40003f04270 */
[----:B------:R-:W-:-:S11]  /*1c20*/  ISETP.NE.AND P1, PT, R6, RZ, PT ;  /* 0x000000ff0600720c */ /* 0x000fd60003f25270 */
[----:B-1----:R-:W-:Y:S01]  /*1c30*/  @!P0 FADD R21, R2, R21 ;  /* 0x0000001502158221 */ /* 0x002fe20000000000 */
[----:B------:R-:W-:Y:S01]  /*1c40*/  ISETP.GT.AND P0, PT, R6, 0x1d, PT ;  /* 0x0000001d0600780c */ /* 0x000fe20003f04270 */
[----:B------:R-:W0:Y:S01]  /*1c50*/  @!P1 S2R R5, SR_CgaCtaId ;  /* 0x0000000000059919 */ /* 0x000e220000008800 */
[----:B------:R-:W-:Y:S02]  /*1c60*/  @!P1 MOV R4, 0x400 ;  /* 0x0000040000049802 */ /* 0x000fe40000000f00 */
[----:B------:R-:W-:Y:S01]  /*1c70*/  @!P1 SHF.R.U32.HI R3, RZ, 0x3, R0 ;  /* 0x00000003ff039819 */ /* 0x000fe20000011600 */
[----:B------:R-:W1:Y:S03]  /*1c80*/  SHFL.DOWN PT, R2, R21, 0x2, 0x1f ;  /* 0x08401f0015027f89 */ /* 0x000e6600000e0000 */
[----:B------:R-:W-:-:S05]  /*1c90*/  @!P1 LOP3.LUT R3, R3, 0x7c, RZ, 0xc0, !PT ;  /* 0x0000007c03039812 */ /* 0x000fca00078ec0ff */
[----:B-1----:R-:W-:Y:S01]  /*1ca0*/  @!P0 FADD R21, R21, R2 ;  /* 0x0000000215158221 */ /* 0x002fe20000000000 */
[----:B------:R-:W-:Y:S02]  /*1cb0*/  ISETP.GT.AND P0, PT, R6, 0x1b, PT ;  /* 0x0000001b0600780c */ /* 0x000fe40003f04270 */
[----:B0-----:R-:W-:Y:S02]  /*1cc0*/  @!P1 LEA R4, R5, R4, 0x18 ;  /* 0x0000000405049211 */ /* 0x001fe400078ec0ff */
[----:B------:R-:W0:Y:S02]  /*1cd0*/  SHFL.DOWN PT, R2, R21, 0x4, 0x1f ;  /* 0x08801f0015027f89 */ /* 0x000e2400000e0000 */
[----:B------:R-:W-:-:S07]  /*1ce0*/  @!P1 IADD3 R3, PT, PT, R3, R4, RZ ;  /* 0x0000000403039210 */ /* 0x000fce0007ffe0ff */
        /* <DEDUP_REMOVED lines=12> */
[----:B------:R-:W0:Y:S01]  /*1db0*/  S2UR UR5, SR_CgaCtaId ;  /* 0x00000000000579c3 */ /* 0x000e220000008800 */
[----:B------:R-:W-:Y:S02]  /*1dc0*/  UMOV UR4, 0x400 ;  /* 0x0000040000047882 */ /* 0x000fe40000000000 */
[----:B0-----:R-:W-:-:S09]  /*1dd0*/  ULEA UR4, UR5, UR4, 0x18 ;  /* 0x0000000405047291 */ /* 0x001fd2000f8ec0ff */
[----:B---3--:R-:W0:Y:S04]  /*1de0*/  LDS R3, [UR4+0xc] ;  /* 0x00000c04ff037984 */ /* 0x008e280008000800 */
        /* <DEDUP_REMOVED lines=10> */
.L_x_2:
        /* <DEDUP_REMOVED lines=12> */
.L_x_32:
[----:B------:R-:W-:Y:S05]  /*1f50*/  BSYNC.RECONVERGENT B1 ;  /* 0x0000000000017941 */ /* 0x000fea0003800200 */
.L_x_31:
[----:B------:R-:W-:Y:S01]  /*1f60*/  ISETP.GE.AND P0, PT, R11, R20, PT ;  /* 0x000000140b00720c */ /* 0x000fe20003f06270 */
[----:B------:R-:W-:-:S12]  /*1f70*/  BSSY.RECONVERGENT B1, `(.L_x_33) ;  /* 0x0000074000017945 */ /* 0x000fd80003800200 */
[----:B------:R-:W-:Y:S05]  /*1f80*/  @P0 BRA `(.L_x_34) ;  /* 0x0000000400c80947 */ /* 0x000fea0003800000 */
[----:B0-----:R-:W-:Y:S01]  /*1f90*/  LOP3.LUT R3, RZ, R11, RZ, 0x33, !PT ;  /* 0x0000000bff037212 */ /* 0x001fe200078e33ff */
[----:B------:R-:W-:Y:S04]  /*1fa0*/  BSSY.RECONVERGENT B2, `(.L_x_35) ;  /* 0x0000015000027945 */ /* 0x000fe80003800200 */
[----:B------:R-:W-:-:S05]  /*1fb0*/  IMAD.IADD R4, R3, 0x1, R20 ;  /* 0x0000000103047824 */ /* 0x000fca00078e0214 */
        /* <DEDUP_REMOVED lines=10> */
.L_x_37:
[----:B------:R-:W-:-:S06]  /*2060*/  MOV R3, R5 ;  /* 0x0000000500037202 */ /* 0x000fcc0000000f00 */
[----:B------:R0:W2:Y:S01]  /*2070*/  LDG.E.CONSTANT R3, desc[UR6][R2.64] ;  /* 0x0000000602037981 */ /* 0x0000a2000c1e9900 */
[----:B------:R-:W-:Y:S02]  /*2080*/  IADD3 R4, PT, PT, R4, 0x1, RZ ;  /* 0x0000000104047810 */ /* 0x000fe40007ffe0ff */
[----:B------:R-:W-:Y:S02]  /*2090*/  IADD3 R11, PT, PT, R11, 0x100, RZ ;  /* 0x000001000b0b7810 */ /* 0x000fe40007ffe0ff */
[----:B------:R-:W-:Y:S02]  /*20a0*/  ISETP.NE.AND P0, PT, R4, RZ, PT ;  /* 0x000000ff0400720c */ /* 0x000fe40003f05270 */
[----:B0-----:R-:W-:-:S04]  /*20b0*/  IADD3 R2, P2, PT, R2, 0x400, RZ ;  /* 0x0000040002027810 */ /* 0x001fc80007f5e0ff */
[----:B------:R-:W-:Y:S01]  /*20c0*/  IADD3.X R5, PT, PT, RZ, R5, RZ, P2, !PT ;  /* 0x00000005ff057210 */ /* 0x000fe200017fe4ff */
[----:B--2--5:R-:W-:-:S06]  /*20d0*/  FADD R0, R3, R0 ;  /* 0x0000000003007221 */ /* 0x024fcc0000000000 */
[----:B------:R-:W-:Y:S05]  /*20e0*/  @P0 BRA `(.L_x_37) ;  /* 0xfffffffc00dc0947 */ /* 0x000fea000383ffff */
.L_x_36:
[----:B------:R-:W-:Y:S05]  /*20f0*/  BSYNC.RECONVERGENT B2 ;  /* 0x0000000000027941 */ /* 0x000fea0003800200 */
.L_x_35:
        /* <DEDUP_REMOVED lines=8> */
.L_x_40:
        /* <DEDUP_REMOVED lines=9> */
[----:B------:R-:W-:-:S03]  /*2210*/  VIADD R3, R11, 0x800 ;  /* 0x000008000b037836 */ /* 0x000fc60000000000 */
[----:B------:R-:W4:Y:S01]  /*2220*/  LDG.E.CONSTANT R15, desc[UR6][R4.64+0x400] ;  /* 0x00040006040f7981 */ /* 0x000f22000c1e9900 */
        /* <DEDUP_REMOVED lines=32> */
.L_x_39:
[----:B------:R-:W-:Y:S05]  /*2430*/  BSYNC.RECONVERGENT B2 ;  /* 0x0000000000027941 */ /* 0x000fea0003800200 */
.L_x_38:
[----:B------:R-:W-:Y:S01]  /*2440*/  IADD3 R2, PT, PT, -R11, R20, RZ ;  /* 0x000000140b027210 */ /* 0x000fe20007ffe1ff */
[----:B------:R-:W-:Y:S03]  /*2450*/  BSSY.RECONVERGENT B2, `(.L_x_41) ;  /* 0x0000019000027945 */ /* 0x000fe60003800200 */
[----:B------:R-:W-:-:S13]  /*2460*/  ISETP.GT.AND P1, PT, R2, 0x400, PT ;  /* 0x000004000200780c */ /* 0x000fda0003f24270 */
[----:B------:R-:W-:Y:S05]  /*2470*/  @!P1 BRA `(.L_x_42) ;  /* 0x0000000000589947 */ /* 0x000fea0003800000 */
        /* <DEDUP_REMOVED lines=22> */
.L_x_42:
[----:B------:R-:W-:Y:S05]  /*25e0*/  BSYNC.RECONVERGENT B2 ;  /* 0x0000000000027941 */ /* 0x000fea0003800200 */
.L_x_41:
        /* <DEDUP_REMOVED lines=12> */
.L_x_34:
[----:B------:R-:W-:Y:S05]  /*26b0*/  BSYNC.RECONVERGENT B1 ;  /* 0x0000000000017941 */ /* 0x000fea0003800200 */
.L_x_33:
        /* <DEDUP_REMOVED lines=35> */
[----:B--2---:R-:W0:Y:S04]  /*28f0*/  LDS R3, [UR4+0xc] ;  /* 0x00000c04ff037984 */ /* 0x004e280008000800 */
        /* <DEDUP_REMOVED lines=10> */
.L_x_43:
[----:B0-----:R-:W0:Y:S01]  /*29a0*/  S2R R2, SR_LANEID ;  /* 0x0000000000027919 */ /* 0x001e220000000000 */
[----:B------:R-:W-:-:S04]  /*29b0*/  LOP3.LUT R0, R9, 0x3e0, RZ, 0xc0, !PT ;  /* 0x000003e009007812 */ /* 0x000fc800078ec0ff */
[----:B------:R-:W-:Y:S02]  /*29c0*/  IADD3 R3, PT, PT, R0, 0x20, RZ ;  /* 0x0000002000037810 */ /* 0x000fe40007ffe0ff */
[----:B------:R-:W-:Y:S02]  /*29d0*/  LOP3.LUT R7, RZ, R0, RZ, 0x33, !PT ;  /* 0x00000000ff077212 */ /* 0x000fe400078e33ff */
[-C--:B------:R-:W-:Y:S02]  /*29e0*/  ISETP.GT.AND P0, PT, R3, R20.reuse, PT ;  /* 0x000000140300720c */ /* 0x080fe40003f04270 */
[----:B------:R-:W-:-:S04]  /*29f0*/  IADD3 R7, PT, PT, R7, R20, RZ ;  /* 0x0000001407077210 */ /* 0x000fc80007ffe0ff */
[----:B------:R-:W-:-:S05]  /*2a00*/  SEL R4, R7, 0x1f, P0 ;  /* 0x0000001f07047807 */ /* 0x000fca0000000000 */
[----:B------:R-:W1:Y:S01]  /*2a10*/  SHFL.DOWN PT, R0, R5, 0x1, R4 ;  /* 0x0820000005007989 */ /* 0x000e6200000e0004 */
[C---:B0-----:R-:W-:Y:S01]  /*2a20*/  ISETP.GE.AND P0, PT, R2.reuse, R4, PT ;  /* 0x000000040200720c */ /* 0x041fe20003f06270 */
[C---:B------:R-:W-:Y:S01]  /*2a30*/  VIADD R3, R2.reuse, 0x2 ;  /* 0x0000000202037836 */ /* 0x040fe20000000000 */
[----:B------:R-:W-:-:S11]  /*2a40*/  ISETP.NE.AND P1, PT, R2, RZ, PT ;  /* 0x000000ff0200720c */ /* 0x000fd60003f25270 */
[----:B-1----:R-:W-:Y:S01]  /*2a50*/  @!P0 FADD R5, R0, R5 ;  /* 0x0000000500058221 */ /* 0x002fe20000000000 */
[-C--:B------:R-:W-:Y:S01]  /*2a60*/  ISETP.GT.AND P0, PT, R3, R4.reuse, PT ;  /* 0x000000040300720c */ /* 0x080fe20003f04270 */
[----:B------:R-:W0:Y:S01]  /*2a70*/  @!P1 S2R R6, SR_CgaCtaId ;  /* 0x0000000000069919 */ /* 0x000e220000008800 */
[----:B------:R-:W-:Y:S02]  /*2a80*/  IADD3 R3, PT, PT, R2, 0x4, RZ ;  /* 0x0000000402037810 */ /* 0x000fe40007ffe0ff */
[----:B------:R-:W1:Y:S09]  /*2a90*/  SHFL.DOWN PT, R0, R5, 0x2, R4 ;  /* 0x0840000005007989 */ /* 0x000e7200000e0004 */
[----:B-1----:R-:W-:Y:S01]  /*2aa0*/  @!P0 FADD R5, R5, R0 ;  /* 0x0000000005058221 */ /* 0x002fe20000000000 */
[----:B------:R-:W-:-:S02]  /*2ab0*/  ISETP.GT.AND P0, PT, R3, R4, PT ;  /* 0x000000040300720c */ /* 0x000fc40003f04270 */
[----:B------:R-:W-:Y:S02]  /*2ac0*/  IADD3 R3, PT, PT, R2, 0x8, RZ ;  /* 0x0000000802037810 */ /* 0x000fe40007ffe0ff */
[----:B------:R-:W1:Y:S09]  /*2ad0*/  SHFL.DOWN PT, R0, R5, 0x4, R4 ;  /* 0x0880000005007989 */ /* 0x000e7200000e0004 */
[----:B-1----:R-:W-:Y:S01]  /*2ae0*/  @!P0 FADD R5, R5, R0 ;  /* 0x0000000005058221 */ /* 0x002fe20000000000 */
[----:B------:R-:W-:-:S02]  /*2af0*/  ISETP.GT.AND P0, PT, R3, R4, PT ;  /* 0x000000040300720c */ /* 0x000fc40003f04270 */
[----:B------:R-:W-:Y:S02]  /*2b00*/  IADD3 R3, PT, PT, R2, 0x10, RZ ;  /* 0x0000001002037810 */ /* 0x000fe40007ffe0ff */
[----:B------:R-:W1:Y:S01]  /*2b10*/  SHFL.DOWN PT, R0, R5, 0x8, R4 ;  /* 0x0900000005007989 */ /* 0x000e6200000e0004 */
[----:B------:R-:W-:-:S04]  /*2b20*/  @!P1 SHF.R.U32.HI R2, RZ, 0x3, R9 ;  /* 0x00000003ff029819 */ /* 0x000fc80000011609 */
[----:B------:R-:W-:-:S04]  /*2b30*/  @!P1 LOP3.LUT R2, R2, 0x7c, RZ, 0xc0, !PT ;  /* 0x0000007c02029812 */ /* 0x000fc800078ec0ff */
[----:B-1----:R-:W-:Y:S01]  /*2b40*/  @!P0 FADD R5, R5, R0 ;  /* 0x0000000005058221 */ /* 0x002fe20000000000 */
[----:B------:R-:W-:Y:S02]  /*2b50*/  ISETP.GT.AND P0, PT, R3, R4, PT ;  /* 0x000000040300720c */ /* 0x000fe40003f04270 */
[----:B------:R-:W-:Y:S02]  /*2b60*/  @!P1 MOV R3, 0x400 ;  /* 0x0000040000039802 */ /* 0x000fe40000000f00 */
[----:B------:R-:W1:Y:S02]  /*2b70*/  SHFL.DOWN PT, R0, R5, 0x10, R4 ;  /* 0x0a00000005007989 */ /* 0x000e6400000e0004 */
[----:B0-----:R-:W-:-:S04]  /*2b80*/  @!P1 LEA R3, R6, R3, 0x18 ;  /* 0x0000000306039211 */ /* 0x001fc800078ec0ff */
[----:B------:R-:W-:-:S03]  /*2b90*/  @!P1 IADD3 R3, PT, PT, R2, R3, RZ ;  /* 0x0000000302039210 */ /* 0x000fc60007ffe0ff */
[----:B-1----:R-:W-:Y:S01]  /*2ba0*/  @!P0 FADD R5, R5, R0 ;  /* 0x0000000005058221 */ /* 0x002fe20000000000 */
        /* <DEDUP_REMOVED lines=12> */
[----:B-1----:R-:W0:Y:S04]  /*2c70*/  LDS R3, [UR4+0xc] ;  /* 0x00000c04ff037984 */ /* 0x002e280008000800 */
        /* <DEDUP_REMOVED lines=13> */
.L_x_30:
[----:B------:R-:W0:Y:S01]  /*2d50*/  S2R R8, SR_TID.X ;  /* 0x0000000000087919 */ /* 0x000e220000002100 */
[----:B------:R-:W0:Y:S02]  /*2d60*/  LDC.64 R2, c[0x0][0x380] ;  /* 0x0000e000ff027b82 */ /* 0x000e240000000a00 */
[----:B0-----:R-:W-:-:S05]  /*2d70*/  IMAD.WIDE.U32 R2, R8, 0x4, R2 ;  /* 0x0000000408027825 */ /* 0x001fca00078e0002 */
[----:B------:R-:W2:Y:S04]  /*2d80*/  LDG.E.CONSTANT R19, desc[UR6][R2.64] ;  /* 0x0000000602137981 */ /* 0x000ea8000c1e9900 */
[----:B------:R-:W2:Y:S04]  /*2d90*/  LDG.E.CONSTANT R0, desc[UR6][R2.64+0x400] ;  /* 0x0004000602007981 */ /* 0x000ea8000c1e9900 */
[----:B------:R-:W3:Y:S04]  /*2da0*/  LDG.E.CONSTANT R4, desc[UR6][R2.64+0x800] ;  /* 0x0008000602047981 */ /* 0x000ee8000c1e9900 */
[----:B------:R-:W3:Y:S04]  /*2db0*/  LDG.E.CONSTANT R5, desc[UR6][R2.64+0xc00] ;  /* 0x000c000602057981 */ /* 0x000ee8000c1e9900 */
[----:B------:R-:W4:Y:S04]  /*2dc0*/  LDG.E.CONSTANT R6, desc[UR6][R2.64+0x1000] ;  /* 0x0010000602067981 */ /* 0x000f28000c1e9900 */
[----:B------:R-:W4:Y:S04]  /*2dd0*/  LDG.E.CONSTANT R7, desc[UR6][R2.64+0x1400] ;  /* 0x0014000602077981 */ /* 0x000f28000c1e9900 */
[----:B------:R-:W5:Y:S04]  /*2de0*/  LDG.E.CONSTANT R9, desc[UR6][R2.64+0x1800] ;  /* 0x0018000602097981 */ /* 0x000f68000c1e9900 */
        /* <DEDUP_REMOVED lines=8> */
[----:B------:R-:W5:Y:S01]  /*2e70*/  LDG.E.CONSTANT R18, desc[UR6][R2.64+0x3c00] ;  /* 0x003c000602127981 */ /* 0x000f62000c1e9900 */
[----:B------:R-:W-:Y:S01]  /*2e80*/  ISETP.GE.U32.AND P0, PT, R20, 0x2000, PT ;  /* 0x000020001400780c */ /* 0x000fe20003f06070 */
[----:B--2---:R-:W-:Y:S01]  /*2e90*/  FADD R0, R19, R0 ;  /* 0x0000000013007221 */ /* 0x004fe20000000000 */
[----:B---3--:R-:W-:-:S04]  /*2ea0*/  FADD R5, R4, R5 ;  /* 0x0000000504057221 */ /* 0x008fc80000000000 */
[----:B------:R-:W-:Y:S01]  /*2eb0*/  FADD R0, R0, R5 ;  /* 0x0000000500007221 */ /* 0x000fe20000000000 */
[----:B----4-:R-:W-:Y:S01]  /*2ec0*/  FADD R6, R6, R7 ;  /* 0x0000000706067221 */ /* 0x010fe20000000000 */
[----:B-----5:R-:W-:-:S04]  /*2ed0*/  FADD R9, R9, R10 ;  /* 0x0000000a09097221 */ /* 0x020fc80000000000 */
[----:B------:R-:W-:Y:S01]  /*2ee0*/  FADD R9, R6, R9 ;  /* 0x0000000906097221 */ /* 0x000fe20000000000 */
[----:B------:R-:W-:-:S03]  /*2ef0*/  FADD R11, R11, R12 ;  /* 0x0000000c0b0b7221 */ /* 0x000fc60000000000 */
[----:B------:R-:W-:Y:S01]  /*2f00*/  FADD R0, R0, R9 ;  /* 0x0000000900007221 */ /* 0x000fe20000000000 */
[----:B------:R-:W-:-:S04]  /*2f10*/  FADD R14, R13, R14 ;  /* 0x0000000e0d0e7221 */ /* 0x000fc80000000000 */
[----:B------:R-:W-:Y:S01]  /*2f20*/  FADD R11, R11, R14 ;  /* 0x0000000e0b0b7221 */ /* 0x000fe20000000000 */
[----:B------:R-:W-:Y:S01]  /*2f30*/  FADD R15, R15, R16 ;  /* 0x000000100f0f7221 */ /* 0x000fe20000000000 */
[----:B------:R-:W-:-:S04]  /*2f40*/  FADD R18, R17, R18 ;  /* 0x0000001211127221 */ /* 0x000fc80000000000 */
[----:B------:R-:W-:-:S04]  /*2f50*/  FADD R18, R15, R18 ;  /* 0x000000120f127221 */ /* 0x000fc80000000000 */
[----:B------:R-:W-:Y:S01]  /*2f60*/  FADD R5, R11, R18 ;  /* 0x000000120b057221 */ /* 0x000fe20000000000 */
[----:B------:R-:W-:-:S03]  /*2f70*/  HFMA2 R11, -RZ, RZ, 0, 0.00048828125 ;  /* 0x00001000ff0b7431 */ /* 0x000fc600000001ff */
[----:B------:R-:W-:Y:S01]  /*2f80*/  FADD R0, R0, R5 ;  /* 0x0000000500007221 */ /* 0x000fe20000000000 */
[----:B------:R-:W-:Y:S06]  /*2f90*/  @!P0 BRA `(.L_x_44) ;  /* 0x0000000000ac8947 */ /* 0x000fec0003800000 */
[----:B------:R-:W0:Y:S01]  /*2fa0*/  LDC R7, c[0x0][0x390] ;  /* 0x0000e400ff077b82 */ /* 0x000e220000000800 */
[----:B------:R-:W-:Y:S02]  /*2fb0*/  IADD3 R6, PT, PT, R20, -0x1000, RZ ;  /* 0xfffff00014067810 */ /* 0x000fe40007ffe0ff */
[----:B------:R-:W-:-:S07]  /*2fc0*/  MOV R11, 0x1000 ;  /* 0x00001000000b7802 */ /* 0x000fce0000000f00 */
.L_x_46:
[----:B------:R-:W-:-:S05]  /*2fd0*/  IMAD.WIDE R4, R11, 0x4, R2 ;  /* 0x000000040b047825 */ /* 0x000fca00078e0202 */
[----:B------:R-:W2:Y:S04]  /*2fe0*/  LDG.E.CONSTANT R20, desc[UR6][R4.64+0x400] ;  /* 0x0004000604147981 */ /* 0x000ea8000c1e9900 */
[----:B------:R-:W2:Y:S04]  /*2ff0*/  LDG.E.CONSTANT R21, desc[UR6][R4.64+0x800] ;  /* 0x0008000604157981 */ /* 0x000ea8000c1e9900 */
        /* <DEDUP_REMOVED lines=13> */
[----:B------:R1:W5:Y:S01]  /*30d0*/  LDG.E.CONSTANT R18, desc[UR6][R4.64+0x3c00] ;  /* 0x003c000604127981 */ /* 0x000362000c1e9900 */
[----:B--2---:R-:W-:Y:S01]  /*30e0*/  FADD R21, R20, R21 ;  /* 0x0000001514157221 */ /* 0x004fe20000000000 */
[----:B0-----:R-:W-:-:S05]  /*30f0*/  MOV R20, R7 ;  /* 0x0000000700147202 */ /* 0x001fca0000000f00 */
[----:B-1----:R-:W-:Y:S02]  /*3100*/  IMAD.IADD R4, R20, 0x1, -R11 ;  /* 0x0000000114047824 */ /* 0x002fe400078e0a0b */
[----:B---3--:R-:W-:-:S03]  /*3110*/  FADD R0, R19, R0 ;  /* 0x0000000013007221 */ /* 0x008fc60000000000 */
[----:B------:R-:W-:Y:S01]  /*3120*/  ISETP.GE.AND P0, PT, R4, 0x1000, PT ;  /* 0x000010000400780c */ /* 0x000fe20003f06270 */
[----:B----4-:R-:W-:Y:S01]  /*3130*/  FADD R22, R22, R23 ;  /* 0x0000001716167221 */ /* 0x010fe20000000000 */
[----:B------:R-:W-:Y:S01]  /*3140*/  FADD R0, R0, R21 ;  /* 0x0000001500007221 */ /* 0x000fe20000000000 */
[----:B-----5:R-:W-:-:S04]  /*3150*/  FADD R25, R24, R25 ;  /* 0x0000001918197221 */ /* 0x020fc80000000000 */
[----:B------:R-:W-:Y:S01]  /*3160*/  FADD R25, R22, R25 ;  /* 0x0000001916197221 */ /* 0x000fe20000000000 */
[----:B------:R-:W-:Y:S01]  /*3170*/  FADD R16, R16, R17 ;  /* 0x0000001110107221 */ /* 0x000fe20000000000 */
[----:B------:R-:W-:-:S04]  /*3180*/  FADD R15, R15, R10 ;  /* 0x0000000a0f0f7221 */ /* 0x000fc80000000000 */
[----:B------:R-:W-:Y:S01]  /*3190*/  FADD R15, R16, R15 ;  /* 0x0000000f100f7221 */ /* 0x000fe20000000000 */
[----:B------:R-:W-:Y:S01]  /*31a0*/  FADD R9, R14, R9 ;  /* 0x000000090e097221 */ /* 0x000fe20000000000 */
[----:B------:R-:W-:-:S04]  /*31b0*/  FADD R12, R13, R12 ;  /* 0x0000000c0d0c7221 */ /* 0x000fc80000000000 */
[----:B------:R-:W-:Y:S01]  /*31c0*/  FADD R12, R9, R12 ;  /* 0x0000000c090c7221 */ /* 0x000fe20000000000 */
[----:B------:R-:W-:-:S03]  /*31d0*/  FADD R0, R0, R25 ;  /* 0x0000001900007221 */ /* 0x000fc60000000000 */
[----:B------:R-:W-:-:S04]  /*31e0*/  FADD R15, R15, R12 ;  /* 0x0000000c0f0f7221 */ /* 0x000fc80000000000 */
[----:B------:R-:W-:-:S04]  /*31f0*/  FADD R15, R0, R15 ;  /* 0x0000000f000f7221 */ /* 0x000fc80000000000 */
[----:B------:R-:W-:Y:S01]  /*3200*/  FADD R0, R18, R15 ;  /* 0x0000000f12007221 */ /* 0x000fe20000000000 */
[----:B------:R-:W-:Y:S06]  /*3210*/  @!P0 BRA `(.L_x_45) ;  /* 0x0000000800308947 */ /* 0x000fec0003800000 */
[----:B------:R-:W-:-:S04]  /*3220*/  IADD3 R11, PT, PT, R11, 0x1000, RZ ;  /* 0x000010000b0b7810 */ /* 0x000fc80007ffe0ff */
[----:B------:R-:W-:-:S13]  /*3230*/  ISETP.GT.AND P0, PT, R11, R6, PT ;  /* 0x000000060b00720c */ /* 0x000fda0003f04270 */
[----:B------:R-:W-:Y:S05]  /*3240*/  @!P0 BRA `(.L_x_46) ;  /* 0xfffffffc00608947 */ /* 0x000fea000383ffff */
.L_x_44:
[----:B------:R-:W-:-:S13]  /*3250*/  ISETP.GE.AND P0, PT, R11, R20, PT ;  /* 0x000000140b00720c */ /* 0x000fda0003f06270 */
[----:B------:R-:W-:Y:S05]  /*3260*/  @P0 BRA `(.L_x_45) ;  /* 0x00000008001c0947 */ /* 0x000fea0003800000 */
[----:B------:R-:W-:Y:S01]  /*3270*/  IADD3 R9, PT, PT, -R11, R20, RZ ;  /* 0x000000140b097210 */ /* 0x000fe20007ffe1ff */
[----:B------:R-:W-:Y:S03]  /*3280*/  BSSY.RECONVERGENT B1, `(.L_x_45) ;  /* 0x0000085000017945 */ /* 0x000fe60003800200 */
        /* <DEDUP_REMOVED lines=16> */
.L_x_50:
        /* <DEDUP_REMOVED lines=8> */
.L_x_49:
[----:B------:R-:W-:Y:S05]  /*3410*/  BSYNC.RECONVERGENT B2 ;  /* 0x0000000000027941 */ /* 0x000fea0003800200 */
.L_x_48:
[----:B------:R-:W-:Y:S05]  /*3420*/  @!P1 BRA `(.L_x_47) ;  /* 0x0000000400a89947 */ /* 0x000fea0003800000 */
[----:B------:R-:W0:Y:S01]  /*3430*/  LDCU.64 UR4, c[0x0][0x380] ;  /* 0x00007000ff0477ac */ /* 0x000e220008000a00 */
[----:B------:R-:W-:Y:S01]  /*3440*/  IADD3 R5, PT, PT, R9, -R10, RZ ;  /* 0x8000000a09057210 */ /* 0x000fe20007ffe0ff */
[----:B------:R-:W-:Y:S01]  /*3450*/  BSSY.RECONVERGENT B2, `(.L_x_51) ;  /* 0x000003b000027945 */ /* 0x000fe20003800200 */
[CC--:B------:R-:W-:Y:S02]  /*3460*/  IADD3 R3, P0, PT, R10.reuse, R11.reuse, RZ ;  /* 0x0000000b0a037210 */ /* 0x0c0fe40007f1e0ff */
[----:B------:R-:W-:Y:S02]  /*3470*/  ISETP.GT.AND P1, PT, R5, 0xc00, PT ;  /* 0x00000c000500780c */ /* 0x000fe40003f24270 */
[----:B------:R-:W-:Y:S01]  /*3480*/  IADD3 R11, PT, PT, R10, R11, RZ ;  /* 0x0000000b0a0b7210 */ /* 0x000fe20007ffe0ff */
[----:B------:R-:W-:Y:S01]  /*3490*/  IMAD.X R4, RZ, RZ, RZ, P0 ;  /* 0x000000ffff047224 */ /* 0x000fe200000e06ff */
[----:B0-----:R-:W-:-:S04]  /*34a0*/  LEA R2, P0, R3, UR4, 0x2 ;  /* 0x0000000403027c11 */ /* 0x001fc8000f8010ff */
[----:B------:R-:W-:Y:S02]  /*34b0*/  LEA.HI.X R3, R3, UR5, R4, 0x2, P0 ;  /* 0x0000000503037c11 */ /* 0x000fe400080f1404 */
[----:B------:R-:W-:-:S04]  /*34c0*/  IADD3 R2, P0, PT, R2, 0x800, RZ ;  /* 0x0000080002027810 */ /* 0x000fc80007f1e0ff */
[----:B------:R-:W-:Y:S02]  /*34d0*/  IADD3.X R3, PT, PT, RZ, R3, RZ, P0, !PT ;  /* 0x00000003ff037210 */ /* 0x000fe400007fe4ff */
[----:B------:R-:W-:Y:S01]  /*34e0*/  PLOP3.LUT P0, PT, PT, PT, PT, 0x80, 0x8 ;  /* 0x000000000008781c */ /* 0x000fe20003f0f070 */
[----:B------:R-:W-:-:S12]  /*34f0*/  @!P1 BRA `(.L_x_52) ;  /* 0x0000000000c09947 */ /* 0x000fd80003800000 */
[----:B------:R-:W-:Y:S02]  /*3500*/  PLOP3.LUT P0, PT, PT, PT, PT, 0x8, 0x80 ;  /* 0x000000000080781c */ /* 0x000fe40003f0e170 */
[----:B------:R-:W-:-:S11]  /*3510*/  IADD3 R13, PT, PT, R9, -0xc00, RZ ;  /* 0xfffff400090d7810 */ /* 0x000fd60007ffe0ff */
.L_x_53:
[----:B------:R-:W0:Y:S01]  /*3520*/  LDC.64 R4, c[0x0][0x380] ;  /* 0x0000e000ff047b82 */ /* 0x000e220000000a00 */
[----:B------:R-:W2:Y:S01]  /*3530*/  LDG.E.CONSTANT R12, desc[UR6][R2.64+-0x400] ;  /* 0xfffc0006020c7981 */ /* 0x000ea2000c1e9900 */
[----:B------:R-:W-:-:S03]  /*3540*/  IADD3 R25, PT, PT, R11, 0x400, RZ ;  /* 0x000004000b197810 */ /* 0x000fc60007ffe0ff */
[----:B------:R-:W3:Y:S04]  /*3550*/  LDG.E.CONSTANT R20, desc[UR6][R2.64] ;  /* 0x0000000602147981 */ /* 0x000ee8000c1e9900 */
[----:B------:R-:W4:Y:S01]  /*3560*/  LDG.E.CONSTANT R19, desc[UR6][R2.64+0x400] ;  /* 0x0004000602137981 */ /* 0x000f22000c1e9900 */
[----:B------:R-:W-:-:S03]  /*3570*/  IADD3 R7, PT, PT, R11, 0x800, RZ ;  /* 0x000008000b077810 */ /* 0x000fc60007ffe0ff */
[----:B------:R-:W5:Y:S04]  /*3580*/  LDG.E.CONSTANT R17, desc[UR6][R2.64+0xc00] ;  /* 0x000c000602117981 */ /* 0x000f68000c1e9900 */
[----:B------:R-:W5:Y:S01]  /*3590*/  LDG.E.CONSTANT R16, desc[UR6][R2.64+0x1000] ;  /* 0x0010000602107981 */ /* 0x000f62000c1e9900 */
[----:B------:R-:W-:-:S03]  /*35a0*/  IADD3 R23, PT, PT, R11, 0xc00, RZ ;  /* 0x00000c000b177810 */ /* 0x000fc60007ffe0ff */
[----:B------:R-:W5:Y:S01]  /*35b0*/  LDG.E.CONSTANT R22, desc[UR6][R2.64+0x1c00] ;  /* 0x001c000602167981 */ /* 0x000f62000c1e9900 */
[----:B0-----:R-:W-:-:S03]  /*35c0*/  IMAD.WIDE.U32 R14, R11, 0x4, R4 ;  /* 0x000000040b0e7825 */ /* 0x001fc600078e0004 */
[----:B------:R-:W5:Y:S04]  /*35d0*/  LDG.E.CONSTANT R21, desc[UR6][R2.64+0x2000] ;  /* 0x0020000602157981 */ /* 0x000f68000c1e9900 */
[----:B------:R-:W5:Y:S04]  /*35e0*/  LDG.E.CONSTANT R26, desc[UR6][R2.64+0x3000] ;  /* 0x00300006021a7981 */ /* 0x000f68000c1e9900 */
[----:B------:R-:W2:Y:S01]  /*35f0*/  LDG.E.CONSTANT R15, desc[UR6][R14.64] ;  /* 0x000000060e0f7981 */ /* 0x000ea2000c1e9900 */
[----:B------:R-:W-:-:S05]  /*3600*/  IMAD.WIDE.U32 R24, R25, 0x4, R4 ;  /* 0x0000000419187825 */ /* 0x000fca00078e0004 */
[----:B------:R-:W5:Y:S01]  /*3610*/  LDG.E.CONSTANT R18, desc[UR6][R24.64] ;  /* 0x0000000618127981 */ /* 0x000f62000c1e9900 */
[----:B------:R-:W-:-:S03]  /*3620*/  IMAD.WIDE.U32 R6, R7, 0x4, R4 ;  /* 0x0000000407067825 */ /* 0x000fc600078e0004 */
        /* <DEDUP_REMOVED lines=8> */
[----:B------:R-:W-:Y:S01]  /*36b0*/  ISETP.GE.AND P1, PT, R10, R13, PT ;  /* 0x0000000d0a00720c */ /* 0x000fe20003f26270 */
[----:B------:R-:W-:Y:S01]  /*36c0*/  VIADD R11, R11, 0x1000 ;  /* 0x000010000b0b7836 */ /* 0x000fe20000000000 */
[----:B0-----:R-:W-:-:S04]  /*36d0*/  IADD3 R2, P2, PT, R2, 0x4000, RZ ;  /* 0x0000400002027810 */ /* 0x001fc80007f5e0ff */
        /* <DEDUP_REMOVED lines=18> */
.L_x_52:
[----:B------:R-:W-:Y:S05]  /*3800*/  BSYNC.RECONVERGENT B2 ;  /* 0x0000000000027941 */ /* 0x000fea0003800200 */
.L_x_51:
[----:B------:R-:W-:Y:S01]  /*3810*/  IADD3 R4, PT, PT, R9, -R10, RZ ;  /* 0x8000000a09047210 */ /* 0x000fe20007ffe0ff */
[----:B------:R-:W-:Y:S03]  /*3820*/  BSSY.RECONVERGENT B2, `(.L_x_54) ;  /* 0x000001e000027945 */ /* 0x000fe60003800200 */
[----:B------:R-:W-:-:S13]  /*3830*/  ISETP.GT.AND P1, PT, R4, 0x400, PT ;  /* 0x000004000400780c */ /* 0x000fda0003f24270 */
[----:B------:R-:W-:Y:S05]  /*3840*/  @!P1 BRA `(.L_x_55) ;  /* 0x00000000006c9947 */ /* 0x000fea0003800000 */
[----:B------:R-:W0:Y:S01]  /*3850*/  LDC.64 R6, c[0x0][0x380] ;  /* 0x0000e000ff067b82 */ /* 0x000e220000000a00 */
[----:B------:R-:W2:Y:S01]  /*3860*/  LDG.E.CONSTANT R13, desc[UR6][R2.64+-0x400] ;  /* 0xfffc0006020d7981 */ /* 0x000ea2000c1e9900 */
[----:B------:R-:W-:-:S03]  /*3870*/  IADD3 R17, PT, PT, R11, 0x400, RZ ;  /* 0x000004000b117810 */ /* 0x000fc60007ffe0ff */
[----:B------:R-:W3:Y:S04]  /*3880*/  LDG.E.CONSTANT R15, desc[UR6][R2.64] ;  /* 0x00000006020f7981 */ /* 0x000ee8000c1e9900 */
[----:B------:R-:W4:Y:S04]  /*3890*/  LDG.E.CONSTANT R19, desc[UR6][R2.64+0xc00] ;  /* 0x000c000602137981 */ /* 0x000f28000c1e9900 */
[----:B------:R-:W5:Y:S04]  /*38a0*/  LDG.E.CONSTANT R21, desc[UR6][R2.64+0x1000] ;  /* 0x0010000602157981 */ /* 0x000f68000c1e9900 */
[----:B------:R-:W5:Y:S01]  /*38b0*/  LDG.E.CONSTANT R23, desc[UR6][R2.64+0x1400] ;  /* 0x0014000602177981 */ /* 0x000f62000c1e9900 */
[----:B0-----:R-:W-:-:S06]  /*38c0*/  IMAD.WIDE.U32 R4, R11, 0x4, R6 ;  /* 0x000000040b047825 */ /* 0x001fcc00078e0006 */
[----:B------:R0:W2:Y:S01]  /*38d0*/  LDG.E.CONSTANT R5, desc[UR6][R4.64] ;  /* 0x0000000604057981 */ /* 0x0000a2000c1e9900 */
[----:B------:R-:W-:-:S03]  /*38e0*/  IMAD.WIDE.U32 R6, R17, 0x4, R6 ;  /* 0x0000000411067825 */ /* 0x000fc600078e0006 */
[----:B------:R1:W4:Y:S04]  /*38f0*/  LDG.E.CONSTANT R17, desc[UR6][R2.64+0x400] ;  /* 0x0004000602117981 */ /* 0x000328000c1e9900 */
[----:B------:R-:W5:Y:S01]  /*3900*/  LDG.E.CONSTANT R7, desc[UR6][R6.64] ;  /* 0x0000000606077981 */ /* 0x000f62000c1e9900 */
[----:B0-----:R-:W-:Y:S02]  /*3910*/  IADD3 R4, P1, PT, R2, 0x2000, RZ ;  /* 0x0000200002047810 */ /* 0x001fe40007f3e0ff */
[----:B------:R-:W-:Y:S02]  /*3920*/  PLOP3.LUT P0, PT, PT, PT, PT, 0x8, 0x80 ;  /* 0x000000000080781c */ /* 0x000fe40003f0e170 */
[----:B------:R-:W-:Y:S02]  /*3930*/  IADD3 R10, PT, PT, R10, 0x800, RZ ;  /* 0x000008000a0a7810 */ /* 0x000fe40007ffe0ff */
[----:B------:R-:W-:-:S02]  /*3940*/  IADD3 R11, PT, PT, R11, 0x800, RZ ;  /* 0x000008000b0b7810 */ /* 0x000fc40007ffe0ff */
[----:B-1----:R-:W-:Y:S01]  /*3950*/  MOV R2, R4 ;  /* 0x0000000400027202 */ /* 0x002fe20000000f00 */
[----:B--2---:R-:W-:-:S04]  /*3960*/  FADD R0, R0, R5 ;  /* 0x0000000500007221 */ /* 0x004fc80000000000 */
[----:B------:R-:W-:-:S04]  /*3970*/  FADD R0, R0, R13 ;  /* 0x0000000d00007221 */ /* 0x000fc80000000000 */
[----:B---3--:R-:W-:-:S04]  /*3980*/  FADD R0, R0, R15 ;  /* 0x0000000f00007221 */ /* 0x008fc80000000000 */
[----:B----4-:R-:W-:-:S04]  /*3990*/  FADD R0, R0, R17 ;  /* 0x0000001100007221 */ /* 0x010fc80000000000 */
[----:B-----5:R-:W-:-:S04]  /*39a0*/  FADD R0, R0, R7 ;  /* 0x0000000700007221 */ /* 0x020fc80000000000 */
[----:B------:R-:W-:Y:S01]  /*39b0*/  FADD R0, R0, R19 ;  /* 0x0000001300007221 */ /* 0x000fe20000000000 */
[----:B------:R-:W-:-:S03]  /*39c0*/  IADD3.X R5, PT, PT, RZ, R3, RZ, P1, !PT ;  /* 0x00000003ff057210 */ /* 0x000fc60000ffe4ff */
[----:B------:R-:W-:Y:S01]  /*39d0*/  FADD R0, R0, R21 ;  /* 0x0000001500007221 */ /* 0x000fe20000000000 */
[----:B------:R-:W-:-:S03]  /*39e0*/  MOV R3, R5 ;  /* 0x0000000500037202 */ /* 0x000fc60000000f00 */
[----:B------:R-:W-:-:S07]  /*39f0*/  FADD R0, R0, R23 ;  /* 0x0000001700007221 */ /* 0x000fce0000000000 */
.L_x_55:
[----:B------:R-:W-:Y:S05]  /*3a00*/  BSYNC.RECONVERGENT B2 ;  /* 0x0000000000027941 */ /* 0x000fea0003800200 */
.L_x_54:
[----:B------:R-:W-:-:S13]  /*3a10*/  ISETP.LT.OR P0, PT, R10, R9, P0 ;  /* 0x000000090a00720c */ /* 0x000fda0000701670 */
[----:B------:R-:W-:Y:S05]  /*3a20*/  @!P0 BRA `(.L_x_47) ;  /* 0x0000000000288947 */ /* 0x000fea0003800000 */
[----:B------:R-:W0:Y:S01]  /*3a30*/  LDC.64 R4, c[0x0][0x380] ;  /* 0x0000e000ff047b82 */ /* 0x000e220000000a00 */
[----:B------:R-:W2:Y:S04]  /*3a40*/  LDG.E.CONSTANT R7, desc[UR6][R2.64+-0x400] ;  /* 0xfffc000602077981 */ /* 0x000ea8000c1e9900 */
[----:B------:R-:W3:Y:S01]  /*3a50*/  LDG.E.CONSTANT R9, desc[UR6][R2.64] ;  /* 0x0000000602097981 */ /* 0x000ee2000c1e9900 */
[----:B0-----:R-:W-:-:S03]  /*3a60*/  IMAD.WIDE.U32 R4, R11, 0x4, R4 ;  /* 0x000000040b047825 */ /* 0x001fc600078e0004 */
[----:B------:R-:W4:Y:S04]  /*3a70*/  LDG.E.CONSTANT R11, desc[UR6][R2.64+0x400] ;  /* 0x00040006020b7981 */ /* 0x000f28000c1e9900 */
[----:B------:R-:W5:Y:S02]  /*3a80*/  LDG.E.CONSTANT R5, desc[UR6][R4.64] ;  /* 0x0000000604057981 */ /* 0x000f64000c1e9900 */
[----:B-----5:R-:W-:-:S04]  /*3a90*/  FADD R0, R0, R5 ;  /* 0x0000000500007221 */ /* 0x020fc80000000000 */
[----:B--2---:R-:W-:-:S04]  /*3aa0*/  FADD R0, R0, R7 ;  /* 0x0000000700007221 */ /* 0x004fc80000000000 */
[----:B---3--:R-:W-:-:S04]  /*3ab0*/  FADD R0, R0, R9 ;  /* 0x0000000900007221 */ /* 0x008fc80000000000 */
[----:B----4-:R-:W-:-:S07]  /*3ac0*/  FADD R0, R0, R11 ;  /* 0x0000000b00007221 */ /* 0x010fce0000000000 */
.L_x_47:
[----:B------:R-:W-:Y:S05]  /*3ad0*/  BSYNC.RECONVERGENT B1 ;  /* 0x0000000000017941 */ /* 0x000fea0003800200 */
.L_x_45:
[----:B------:R-:W0:Y:S01]  /*3ae0*/  S2R R6, SR_LANEID ;  /* 0x0000000000067919 */ /* 0x000e220000000000 */
[----:B------:R-:W-:-:S05]  /*3af0*/  MOV R3, R0 ;  /* 0x0000000000037202 */ /* 0x000fca0000000f00 */
        /* <DEDUP_REMOVED lines=30> */
[----:B------:R-:W1:Y:S04]  /*3ce0*/  LDS R3, [UR4+0xc] ;  /* 0x00000c04ff037984 */ /* 0x000e680008000800 */
[----:B0-----:R-:W0:Y:S04]  /*3cf0*/  LDS.128 R4, [UR4+0x10] ;  /* 0x00001004ff047984 */ /* 0x001e280008000c00 */
[----:B------:R-:W2:Y:S01]  /*3d00*/  LDS.64 R8, [UR4+0x20] ;  /* 0x00002004ff087984 */ /* 0x000ea20008000a00 */
[----:B-1----:R-:W-:-:S04]  /*3d10*/  FADD R3, R0, R3 ;  /* 0x0000000300037221 */ /* 0x002fc80000000000 */
[----:B0-----:R-:W-:-:S04]  /*3d20*/  FADD R4, R3, R4 ;  /* 0x0000000403047221 */ /* 0x001fc80000000000 */
[----:B------:R-:W-:-:S04]  /*3d30*/  FADD R5, R4, R5 ;  /* 0x0000000504057221 */ /* 0x000fc80000000000 */
[----:B------:R-:W-:-:S04]  /*3d40*/  FADD R6, R5, R6 ;  /* 0x0000000605067221 */ /* 0x000fc80000000000 */
[----:B------:R-:W-:-:S04]  /*3d50*/  FADD R7, R6, R7 ;  /* 0x0000000706077221 */ /* 0x000fc80000000000 */
[----:B--2---:R-:W-:-:S04]  /*3d60*/  FADD R8, R7, R8 ;  /* 0x0000000807087221 */ /* 0x004fc80000000000 */
[----:B------:R-:W-:-:S07]  /*3d70*/  FADD R0, R8, R9 ;  /* 0x0000000908007221 */ /* 0x000fce0000000000 */
.L_x_17:
[----:B------:R-:W-:Y:S05]  /*3d80*/  BSYNC.RECONVERGENT B0 ;  /* 0x0000000000007941 */ /* 0x000fea0003800200 */
.L_x_1:
[----:B------:R-:W-:Y:S05]  /*3d90*/  @P0 EXIT ;  /* 0x000000000000094d */ /* 0x000fea0003800000 */
[----:B01234-:R-:W0:Y:S01]  /*3da0*/  LDC.64 R2, c[0x0][0x388] ;  /* 0x0000e200ff027b82 */ /* 0x01fe220000000a00 */
[----:B------:R-:W1:Y:S02]  /*3db0*/  LDCU UR4, c[0x0][0x398] ;  /* 0x00007300ff0477ac */ /* 0x000e640008000800 */
[----:B-1----:R-:W-:-:S05]  /*3dc0*/  FADD R5, R0, UR4 ;  /* 0x0000000400057e21 */ /* 0x002fca0008000000 */
[----:B0-----:R-:W-:Y:S01]  /*3dd0*/  STG.E desc[UR6][R2.64], R5 ;  /* 0x0000000502007986 */ /* 0x001fe2000c101906 */
[----:B------:R-:W-:Y:S05]  /*3de0*/  EXIT ;  /* 0x000000000000794d */ /* 0x000fea0003800000 */
.L_x_56:
[----:B------:R-:W-:-:S00]  /*3df0*/  BRA `(.L_x_56) ;  /* 0xfffffffc00fc7947 */ /* 0x000fc0000383ffff */
[----:B------:R-:W-:-:S00]  /*3e00*/  NOP ;  /* 0x0000000000007918 */ /* 0x000fc00000000000 */
[----:B------:R-:W-:-:S00]  /*3e10*/  NOP ;  /* 0x0000000000007918 */ /* 0x000fc00000000000 */
[----:B------:R-:W-:-:S00]  /*3e20*/  NOP ;  /* 0x0000000000007918 */ /* 0x000fc00000000000 */
[----:B------:R-:W-:-:S00]  /*3e30*/  NOP ;  /* 0x0000000000007918 */ /* 0x000fc00000000000 */
[----:B------:R-:W-:-:S00]  /*3e40*/  NOP ;  /* 0x0000000000007918 */ /* 0x000fc00000000000 */
[----:B------:R-:W-:-:S00]  /*3e50*/  NOP ;  /* 0x0000000000007918 */ /* 0x000fc00000000000 */
[----:B------:R-:W-:-:S00]  /*3e60*/  NOP ;  /* 0x0000000000007918 */ /* 0x000fc00000000000 */
[----:B------:R-:W-:-:S00]  /*3e70*/  NOP ;  /* 0x0000000000007918 */ /* 0x000fc00000000000 */
.L_x_392:


//--------------------- .text._ZN3cub18CUB_300001_SM_10006detail6reduce18DeviceReduceKernelINS2_10policy_hubIfyN4cuda3std3__44plusIfEEE10Policy1000EN6thrust24THRUST_300001_SM_1000_NS6detail15normal_iteratorINSD_10device_ptrIfEEEEyS9_f6squareIfEEEvT0_PT3_T1_NS0_13GridEvenShareISO_EET2_T4_ --------------------------
	.section	.text._ZN3cub18CUB_300001_SM_10006detail6reduce18DeviceReduceKernelINS2_10policy_hubIfyN4cuda3std3__44plusIfEEE10Policy1000EN6thrust24THRUST_300001_SM_1000_NS6detail15normal_iteratorINSD_10device_ptrIfEEEEyS9_f6squareIfEEEvT0_PT3_T1_NS0_13GridEvenShareISO_EET2_T4_,"ax",@progbits
	.align	128
        .global         _ZN3cub18CUB_300001_SM_10006detail6reduce18DeviceReduceKernelINS2_10policy_hubIfyN4cuda3std3__44plusIfEEE10Policy1000EN6thrust24THRUST_300001_SM_1000_NS6detail15normal_iteratorINSD_10device_ptrIfEEEEyS9_f6squareIfEEEvT0_PT3_T1_NS0_13GridEvenShareISO_EET2_T4_
        .type           _ZN3cub18CUB_300001_SM_10006detail6reduce18DeviceReduceKernelINS2_10policy_hubIfyN4cuda3std3__44plusIfEEE10Policy1000EN6thrust24THRUST_300001_SM_1000_NS6detail15normal_iteratorINSD_10device_ptrIfEEEEyS9_f6squareIfEEEvT0_PT3_T1_NS0_13GridEvenShareISO_EET2_T4_,@function
        .size           _ZN3cub18CUB_300001_SM_10006detail6reduce18DeviceReduceKernelINS2_10policy_hubIfyN4cuda3std3__44plusIfEEE10Policy1000EN6thrust24THRUST_300001_SM_1000_NS6detail15normal_iteratorINSD_10device_ptrIfEEEEyS9_f6squareIfEEEvT0_PT3_T1_NS0_13GridEvenShareISO_EET2_T4_,(.L_x_393 - _ZN3cub18CUB_300001_SM_10006detail6reduce18DeviceReduceKernelINS2_10policy_hubIfyN4cuda3std3__44plusIfEEE10Policy1000EN6thrust24THRUST_300001_SM_1000_NS6detail15normal_iteratorINSD_10device_ptrIfEEEEyS9_f6squareIfEEEvT0_PT3_T1_NS0_13GridEvenShareISO_EET2_T4_)
        .other          _ZN3cub18CUB_300001_SM_10006detail6reduce18DeviceReduceKernelINS2_10policy_hubIfyN4cuda3std3__44plusIfEEE10Policy1000EN6thrust24THRUST_300001_SM_1000_NS6detail15normal_iteratorINSD_10device_ptrIfEEEEyS9_f6squareIfEEEvT0_PT3_T1_NS0_13GridEvenShareISO_EET2_T4_,@"STO_CUDA_ENTRY STV_DEFAULT"
_ZN3cub18CUB_300001_SM_10006detail6reduce18DeviceReduceKernelINS2_10policy_hubIfyN4cuda3std3__44plusIfEEE10Policy1000EN6thrust24THRUST_300001_SM_1000_NS6detail15normal_iteratorINSD_10device_ptrIfEEEEyS9_f6squareIfEEEvT0_PT3_T1_NS0_13GridEvenShareISO_EET2_T4_:
.text._ZN3cub18CUB_300001_SM_10006detail6reduce18DeviceReduceKernelINS2_10policy_hubIfyN4cuda3std3__44plusIfEEE10Policy1000EN6thrust24THRUST_300001_SM_1000_NS6detail15normal_iteratorINSD_10device_ptrIfEEEEyS9_f6squareIfEEEvT0_PT3_T1_NS0_13GridEvenShareISO_EET2_T4_:
[----:B------:R-:W-:Y:S08]  /*0000*/  LDC R1, c[0x0][0x37c] ;  /* 0x0000df00ff017b82 */ /* 0x000ff00000000800 */
[----:B------:R-:W0:Y:S01]  /*0010*/  S2UR UR16, SR_CTAID.X ;  /* 0x00000000001079c3 */ /* 0x000e220000002500 */
[----:B------:R-:W1:Y:S01]  /*0020*/  LDCU.64 UR8, c[0x0][0x3b8] ;  /* 0x00007700ff0877ac */ /* 0x000e620008000a00 */
[----:B------:R-:W-:Y:S01]  /*0030*/  BSSY.RECONVERGENT B0, `(.L_x_57) ;  /* 0x0000234000007945 */ /* 0x000fe20003800200 */
[----:B------:R-:W2:Y:S01]  /*0040*/  LDCU UR5, c[0x0][0x3c0] ;  /* 0x00007800ff0577ac */ /* 0x000ea20008000800 */
[----:B------:R-:W3:Y:S01]  /*0050*/  LDCU.64 UR14, c[0x0][0x358] ;  /* 0x00006b00ff0e77ac */ /* 0x000ee20008000a00 */
[----:B-1----:R-:W-:Y:S01]  /*0060*/  MOV R0, UR8 ;  /* 0x0000000800007c02 */ /* 0x002fe20008000f00 */
[----:B------:R-:W-:Y:S01]  /*0070*/  IMAD.U32 R3, RZ, RZ, UR9 ;  /* 0x00000009ff037e24 */ /* 0x000fe2000f8e00ff */
[----:B--2---:R-:W-:-:S02]  /*0080*/  USHF.L.U32 UR5, UR5, 0xc, URZ ;  /* 0x0000000c05057899 */ /* 0x004fc400080006ff */
[----:B0-----:R-:W-:Y:S02]  /*0090*/  USHF.L.U32 UR6, UR16, 0xc, URZ ;  /* 0x0000000c10067899 */ /* 0x001fe400080006ff */
[----:B------:R-:W-:-:S04]  /*00a0*/  USHF.R.S32.HI UR4, URZ, 0x1f, UR5 ;  /* 0x0000001fff047899 */ /* 0x000fc80008011405 */
[----:B------:R-:W-:-:S04]  /*00b0*/  IADD3 R17, P1, PT, R0, -UR6, RZ ;  /* 0x8000000600117c10 */ /* 0x000fc8000ff3e0ff */
[----:B------:R-:W-:Y:S02]  /*00c0*/  ISETP.GT.U32.AND P0, PT, R17, 0xfff, PT ;  /* 0x00000fff1100780c */ /* 0x000fe40003f04070 */
[----:B------:R-:W-:-:S04]  /*00d0*/  IADD3.X R23, PT, PT, R3, -0x1, RZ, P1, !PT ;  /* 0xffffffff03177810 */ /* 0x000fc80000ffe4ff */
[----:B------:R-:W-:-:S13]  /*00e0*/  ISETP.GT.U32.AND.EX P0, PT, R23, RZ, PT, P0 ;  /* 0x000000ff1700720c */ /* 0x000fda0003f04100 */
[----:B---3--:R-:W-:Y:S05]  /*00f0*/  @P0 BRA `(.L_x_58) ;  /* 0x0000000c00c40947 */ /* 0x008fea0003800000 */
[----:B------:R-:W0:Y:S01]  /*0100*/  S2R R4, SR_TID.X ;  /* 0x0000000000047919 */ /* 0x000e220000002100 */
[----:B------:R-:W-:Y:S01]  /*0110*/  IADD3 R5, PT, PT, R0, -UR6, RZ ;  /* 0x8000000600057c10 */ /* 0x000fe2000fffe0ff */
[----:B------:R-:W-:Y:S01]  /*0120*/  BSSY.RECONVERGENT B1, `(.L_x_59) ;  /* 0x000000b000017945 */ /* 0x000fe20003800200 */
[----:B------:R-:W-:Y:S02]  /*0130*/  IMAD.MOV.U32 R7, RZ, RZ, RZ ;  /* 0x000000ffff077224 */ /* 0x000fe400078e00ff */
[----:B0-----:R-:W-:Y:S02]  /*0140*/  ISETP.GE.AND P0, PT, R4, R5, PT ;  /* 0x000000050400720c */ /* 0x001fe40003f06270 */
[----:B------:R-:W-:-:S11]  /*0150*/  MOV R6, R4 ;  /* 0x0000000400067202 */ /* 0x000fd60000000f00 */
[----:B------:R-:W-:Y:S05]  /*0160*/  @P0 BRA `(.L_x_60) ;  /* 0x0000000000180947 */ /* 0x000fea0003800000 */
[----:B------:R-:W0:Y:S01]  /*0170*/  LDC.64 R2, c[0x0][0x380] ;  /* 0x0000e000ff027b82 */ /* 0x000e220000000a00 */
[----:B------:R-:W-:-:S04]  /*0180*/  VIADD R7, R4, UR6 ;  /* 0x0000000604077c36 */ /* 0x000fc80008000000 */
[----:B0-----:R-:W-:-:S06]  /*0190*/  IMAD.WIDE.U32 R2, R7, 0x4, R2 ;  /* 0x0000000407027825 */ /* 0x001fcc00078e0002 */
[----:B------:R-:W2:Y:S01]  /*01a0*/  LDG.E R2, desc[UR14][R2.64] ;  /* 0x0000000e02027981 */ /* 0x000ea2000c1e1900 */
[----:B------:R-:W-:Y:S01]  /*01b0*/  IADD3 R6, PT, PT, R4, 0x100, RZ ;  /* 0x0000010004067810 */ /* 0x000fe20007ffe0ff */
[----:B--2---:R-:W-:-:S07]  /*01c0*/  FMUL R7, R2, R2 ;  /* 0x0000000202077220 */ /* 0x004fce0000400000 */
.L_x_60:
[----:B------:R-:W-:Y:S05]  /*01d0*/  BSYNC.RECONVERGENT B1 ;  /* 0x0000000000017941 */ /* 0x000fea0003800200 */
.L_x_59:
[----:B------:R-:W-:Y:S01]  /*01e0*/  ISETP.GE.AND P0, PT, R6, R5, PT ;  /* 0x000000050600720c */ /* 0x000fe20003f06270 */
[----:B------:R-:W-:-:S12]  /*01f0*/  BSSY.RECONVERGENT B1, `(.L_x_61) ;  /* 0x0000079000017945 */ /* 0x000fd80003800200 */
[----:B------:R-:W-:Y:S05]  /*0200*/  @P0 BRA `(.L_x_62) ;  /* 0x0000000400dc0947 */ /* 0x000fea0003800000 */
[----:B------:R-:W-:Y:S01]  /*0210*/  LOP3.LUT R3, RZ, R6, RZ, 0x33, !PT ;  /* 0x00000006ff037212 */ /* 0x000fe200078e33ff */
[----:B------:R-:W-:Y:S03]  /*0220*/  BSSY.RECONVERGENT B2, `(.L_x_63) ;  /* 0x0000037000027945 */ /* 0x000fe60003800200 */
[----:B------:R-:W-:-:S04]  /*0230*/  IADD3 R3, PT, PT, R0, -UR6, R3 ;  /* 0x8000000600037c10 */ /* 0x000fc8000fffe003 */
[C---:B------:R-:W-:Y:S02]  /*0240*/  ISETP.GE.U32.AND P1, PT, R3.reuse, 0xf00, PT ;  /* 0x00000f000300780c */ /* 0x040fe40003f26070 */
[----:B------:R-:W-:-:S04]  /*0250*/  LEA.HI R0, R3, 0x1, RZ, 0x18 ;  /* 0x0000000103007811 */ /* 0x000fc800078fc0ff */
[----:B------:R-:W-:-:S04]  /*0260*/  LOP3.LUT R21, R0, 0xf, RZ, 0xc0, !PT ;  /* 0x0000000f00157812 */ /* 0x000fc800078ec0ff */
[----:B------:R-:W-:-:S03]  /*0270*/  ISETP.NE.AND P0, PT, R21, RZ, PT ;  /* 0x000000ff1500720c */ /* 0x000fc60003f05270 */
[----:B------:R-:W-:Y:S10]  /*0280*/  @!P1 BRA `(.L_x_64) ;  /* 0x0000000000c09947 */ /* 0x000ff40003800000 */
[----:B------:R-:W0:Y:S01]  /*0290*/  LDCU.64 UR8, c[0x0][0x380] ;  /* 0x00007000ff0877ac */ /* 0x000e220008000a00 */
[----:B------:R-:W-:Y:S01]  /*02a0*/  IMAD.WIDE.U32 R2, R6, 0x4, RZ ;  /* 0x0000000406027825 */ /* 0x000fe200078e00ff */
[----:B------:R-:W-:Y:S01]  /*02b0*/  LOP3.LUT R9, R0, 0x1fffff0, RZ, 0xc0, !PT ;  /* 0x01fffff000097812 */ /* 0x000fe200078ec0ff */
[----:B------:R-:W-:-:S04]  /*02c0*/  UIMAD.WIDE.U32 UR4, UR16, 0x4000, URZ ;  /* 0x00004000100478a5 */ /* 0x000fc8000f8e00ff */
[----:B------:R-:W-:Y:S02]  /*02d0*/  IMAD.MOV R9, RZ, RZ, -R9 ;  /* 0x000000ffff097224 */ /* 0x000fe400078e0a09 */
[----:B------:R-:W-:Y:S02]  /*02e0*/  LOP3.LUT R2, R2, UR4, RZ, 0xfc, !PT ;  /* 0x0000000402027c12 */ /* 0x000fe4000f8efcff */
[----:B------:R-:W-:Y:S02]  /*02f0*/  LOP3.LUT R3, R3, UR5, RZ, 0xfc, !PT ;  /* 0x0000000503037c12 */ /* 0x000fe4000f8efcff */
[----:B0-----:R-:W-:-:S04]  /*0300*/  IADD3 R2, P1, PT, R2, UR8, RZ ;  /* 0x0000000802027c10 */ /* 0x001fc8000ff3e0ff */
[----:B------:R-:W-:-:S04]  /*0310*/  IADD3 R2, P2, PT, R2, 0x2000, RZ ;  /* 0x0000200002027810 */ /* 0x000fc80007f5e0ff */
[----:B------:R-:W-:-:S09]  /*0320*/  IADD3.X R3, PT, PT, RZ, UR9, R3, P2, P1 ;  /* 0x00000009ff037c10 */ /* 0x000fd200097e2403 */
.L_x_65:
[----:B------:R-:W2:Y:S04]  /*0330*/  LDG.E R20, desc[UR14][R2.64+-0x2000] ;  /* 0xffe0000e02147981 */ /* 0x000ea8000c1e1900 */
[----:B------:R-:W3:Y:S04]  /*0340*/  LDG.E R22, desc[UR14][R2.64+-0x1c00] ;  /* 0xffe4000e02167981 */ /* 0x000ee8000c1e1900 */
[----:B------:R-:W4:Y:S04]  /*0350*/  LDG.E R24, desc[UR14][R2.64+-0x1800] ;  /* 0xffe8000e02187981 */ /* 0x000f28000c1e1900 */
[----:B------:R-:W5:Y:S04]  /*0360*/  LDG.E R26, desc[UR14][R2.64+-0x1400] ;  /* 0xffec000e021a7981 */ /* 0x000f68000c1e1900 */
        /* <DEDUP_REMOVED lines=11> */
[----:B------:R0:W5:Y:S01]  /*0420*/  LDG.E R10, desc[UR14][R2.64+0x1c00] ;  /* 0x001c000e020a7981 */ /* 0x000162000c1e1900 */
[----:B------:R-:W-:-:S02]  /*0430*/  IADD3 R9, PT, PT, R9, 0x10, RZ ;  /* 0x0000001009097810 */ /* 0x000fc40007ffe0ff */
[----:B------:R-:W-:Y:S02]  /*0440*/  IADD3 R6, PT, PT, R6, 0x1000, RZ ;  /* 0x0000100006067810 */ /* 0x000fe40007ffe0ff */
[----:B------:R-:W-:Y:S02]  /*0450*/  ISETP.NE.AND P1, PT, R9, RZ, PT ;  /* 0x000000ff0900720c */ /* 0x000fe40003f25270 */
[----:B0-----:R-:W-:-:S05]  /*0460*/  IADD3 R2, P2, PT, R2, 0x4000, RZ ;  /* 0x0000400002027810 */ /* 0x001fca0007f5e0ff */
[----:B------:R-:W-:Y:S02]  /*0470*/  IMAD.X R3, RZ, RZ, R3, P2 ;  /* 0x000000ffff037224 */ /* 0x000fe400010e0603 */
[----:B--2---:R-:W-:-:S04]  /*0480*/  FFMA R7, R20, R20, R7 ;  /* 0x0000001414077223 */ /* 0x004fc80000000007 */
[----:B---3--:R-:W-:-:S04]  /*0490*/  FFMA R7, R22, R22, R7 ;  /* 0x0000001616077223 */ /* 0x008fc80000000007 */
[----:B----4-:R-:W-:-:S04]  /*04a0*/  FFMA R7, R24, R24, R7 ;  /* 0x0000001818077223 */ /* 0x010fc80000000007 */
[----:B-----5:R-:W-:-:S04]  /*04b0*/  FFMA R7, R26, R26, R7 ;  /* 0x0000001a1a077223 */ /* 0x020fc80000000007 */
[----:B------:R-:W-:-:S04]  /*04c0*/  FFMA R28, R28, R28, R7 ;  /* 0x0000001c1c1c7223 */ /* 0x000fc80000000007 */
        /* <DEDUP_REMOVED lines=10> */
[----:B------:R-:W-:Y:S01]  /*0570*/  FFMA R7, R10, R10, R11 ;  /* 0x0000000a0a077223 */ /* 0x000fe2000000000b */
[----:B------:R-:W-:Y:S06]  /*0580*/  @P1 BRA `(.L_x_65) ;  /* 0xfffffffc00681947 */ /* 0x000fec000383ffff */
.L_x_64:
[----:B------:R-:W-:Y:S05]  /*0590*/  BSYNC.RECONVERGENT B2 ;  /* 0x0000000000027941 */ /* 0x000fea0003800200 */
.L_x_63:
[----:B------:R-:W-:Y:S05]  /*05a0*/  @!P0 BRA `(.L_x_62) ;  /* 0x0000000000f48947 */ /* 0x000fea0003800000 */
[----:B------:R-:W-:Y:S01]  /*05b0*/  ISETP.GE.U32.AND P0, PT, R21, 0x8, PT ;  /* 0x000000081500780c */ /* 0x000fe20003f06070 */
[----:B------:R-:W-:Y:S01]  /*05c0*/  BSSY.RECONVERGENT B2, `(.L_x_66) ;  /* 0x000001a000027945 */ /* 0x000fe20003800200 */
[----:B------:R-:W-:-:S04]  /*05d0*/  LOP3.LUT R9, R0, 0x7, RZ, 0xc0, !PT ;  /* 0x0000000700097812 */ /* 0x000fc800078ec0ff */
[----:B------:R-:W-:-:S07]  /*05e0*/  ISETP.NE.AND P1, PT, R9, RZ, PT ;  /* 0x000000ff0900720c */ /* 0x000fce0003f25270 */
[----:B------:R-:W-:Y:S06]  /*05f0*/  @!P0 BRA `(.L_x_67) ;  /* 0x0000000000588947 */ /* 0x000fec0003800000 */
[----:B------:R-:W0:Y:S01]  /*0600*/  LDCU.64 UR4, c[0x0][0x380] ;  /* 0x00007000ff0477ac */ /* 0x000e220008000a00 */
[----:B------:R-:W-:-:S04]  /*0610*/  IADD3 R3, P0, PT, R6, UR6, RZ ;  /* 0x0000000606037c10 */ /* 0x000fc8000ff1e0ff */
[----:B------:R-:W-:Y:S02]  /*0620*/  LEA.HI.X.SX32 R8, R6, RZ, 0x1, P0 ;  /* 0x000000ff06087211 */ /* 0x000fe400000f0eff */
[----:B0-----:R-:W-:-:S04]  /*0630*/  LEA R2, P0, R3, UR4, 0x2 ;  /* 0x0000000403027c11 */ /* 0x001fc8000f8010ff */
[----:B------:R-:W-:-:S05]  /*0640*/  LEA.HI.X R3, R3, UR5, R8, 0x2, P0 ;  /* 0x0000000503037c11 */ /* 0x000fca00080f1408 */
[----:B------:R-:W2:Y:S04]  /*0650*/  LDG.E R8, desc[UR14][R2.64] ;  /* 0x0000000e02087981 */ /* 0x000ea8000c1e1900 */
[----:B------:R-:W3:Y:S04]  /*0660*/  LDG.E R10, desc[UR14][R2.64+0x400] ;  /* 0x0004000e020a7981 */ /* 0x000ee8000c1e1900 */
[----:B------:R-:W4:Y:S04]  /*0670*/  LDG.E R12, desc[UR14][R2.64+0x800] ;  /* 0x0008000e020c7981 */ /* 0x000f28000c1e1900 */
[----:B------:R-:W5:Y:S04]  /*0680*/  LDG.E R14, desc[UR14][R2.64+0xc00] ;  /* 0x000c000e020e7981 */ /* 0x000f68000c1e1900 */
[----:B------:R-:W5:Y:S04]  /*0690*/  LDG.E R16, desc[UR14][R2.64+0x1000] ;  /* 0x0010000e02107981 */ /* 0x000f68000c1e1900 */
[----:B------:R-:W5:Y:S04]  /*06a0*/  LDG.E R18, desc[UR14][R2.64+0x1400] ;  /* 0x0014000e02127981 */ /* 0x000f68000c1e1900 */
[----:B------:R-:W5:Y:S04]  /*06b0*/  LDG.E R20, desc[UR14][R2.64+0x1800] ;  /* 0x0018000e02147981 */ /* 0x000f68000c1e1900 */
[----:B------:R-:W5:Y:S01]  /*06c0*/  LDG.E R22, desc[UR14][R2.64+0x1c00] ;  /* 0x001c000e02167981 */ /* 0x000f62000c1e1900 */
[----:B------:R-:W-:-:S02]  /*06d0*/  VIADD R6, R6, 0x800 ;  /* 0x0000080006067836 */ /* 0x000fc40000000000 */
[----:B--2---:R-:W-:-:S04]  /*06e0*/  FFMA R7, R8, R8, R7 ;  /* 0x0000000808077223 */ /* 0x004fc80000000007 */
[----:B---3--:R-:W-:-:S04]  /*06f0*/  FFMA R7, R10, R10, R7 ;  /* 0x0000000a0a077223 */ /* 0x008fc80000000007 */
[----:B----4-:R-:W-:-:S04]  /*0700*/  FFMA R7, R12, R12, R7 ;  /* 0x0000000c0c077223 */ /* 0x010fc80000000007 */
[----:B-----5:R-:W-:-:S04]  /*0710*/  FFMA R7, R14, R14, R7 ;  /* 0x0000000e0e077223 */ /* 0x020fc80000000007 */
[----:B------:R-:W-:-:S04]  /*0720*/  FFMA R7, R16, R16, R7 ;  /* 0x0000001010077223 */ /* 0x000fc80000000007 */
[----:B------:R-:W-:-:S04]  /*0730*/  FFMA R7, R18, R18, R7 ;  /* 0x0000001212077223 */ /* 0x000fc80000000007 */
[----:B------:R-:W-:-:S04]  /*0740*/  FFMA R7, R20, R20, R7 ;  /* 0x0000001414077223 */ /* 0x000fc80000000007 */
[----:B------:R-:W-:-:S07]  /*0750*/  FFMA R7, R22, R22, R7 ;  /* 0x0000001616077223 */ /* 0x000fce0000000007 */
.L_x_67:
[----:B------:R-:W-:Y:S05]  /*0760*/  BSYNC.RECONVERGENT B2 ;  /* 0x0000000000027941 */ /* 0x000fea0003800200 */
.L_x_66:
        /* <DEDUP_REMOVED lines=14> */
[----:B------:R-:W5:Y:S01]  /*0850*/  LDG.E R14, desc[UR14][R2.64+0xc00] ;  /* 0x000c000e020e7981 */ /* 0x000f62000c1e1900 */
[----:B------:R-:W-:Y:S01]  /*0860*/  IADD3 R6, PT, PT, R6, 0x400, RZ ;  /* 0x0000040006067810 */ /* 0x000fe20007ffe0ff */
[----:B--2---:R-:W-:-:S04]  /*0870*/  FFMA R7, R8, R8, R7 ;  /* 0x0000000808077223 */ /* 0x004fc80000000007 */
[----:B---3--:R-:W-:-:S04]  /*0880*/  FFMA R7, R10, R10, R7 ;  /* 0x0000000a0a077223 */ /* 0x008fc80000000007 */
[----:B----4-:R-:W-:-:S04]  /*0890*/  FFMA R7, R12, R12, R7 ;  /* 0x0000000c0c077223 */ /* 0x010fc80000000007 */
[----:B-----5:R-:W-:-:S07]  /*08a0*/  FFMA R7, R14, R14, R7 ;  /* 0x0000000e0e077223 */ /* 0x020fce0000000007 */
.L_x_69:
[----:B------:R-:W-:Y:S05]  /*08b0*/  BSYNC.RECONVERGENT B2 ;  /* 0x0000000000027941 */ /* 0x000fea0003800200 */
.L_x_68:
[----:B------:R-:W-:Y:S05]  /*08c0*/  @!P1 BRA `(.L_x_62) ;  /* 0x00000000002c9947 */ /* 0x000fea0003800000 */
[----:B------:R-:W0:Y:S01]  /*08d0*/  LDC.64 R2, c[0x0][0x380] ;  /* 0x0000e000ff027b82 */ /* 0x000e220000000a00 */
[----:B------:R-:W-:Y:S01]  /*08e0*/  IMAD.U32 R9, RZ, RZ, UR16 ;  /* 0x00000010ff097e24 */ /* 0x000fe2000f8e00ff */
[----:B------:R-:W-:-:S03]  /*08f0*/  IADD3 R0, PT, PT, -R0, RZ, RZ ;  /* 0x000000ff00007210 */ /* 0x000fc60007ffe1ff */
[----:B0-----:R-:W-:-:S07]  /*0900*/  IMAD.WIDE.U32 R2, R9, 0x4000, R2 ;  /* 0x0000400009027825 */ /* 0x001fce00078e0002 */
.L_x_70:
[----:B------:R-:W-:-:S06]  /*0910*/  IMAD.WIDE R8, R6, 0x4, R2 ;  /* 0x0000000406087825 */ /* 0x000fcc00078e0202 */
[----:B------:R-:W2:Y:S01]  /*0920*/  LDG.E R8, desc[UR14][R8.64] ;  /* 0x0000000e08087981 */ /* 0x000ea2000c1e1900 */
[----:B------:R-:W-:Y:S01]  /*0930*/  VIADD R0, R0, 0x1 ;  /* 0x0000000100007836 */ /* 0x000fe20000000000 */
[----:B------:R-:W-:-:S04]  /*0940*/  IADD3 R6, PT, PT, R6, 0x100, RZ ;  /* 0x0000010006067810 */ /* 0x000fc80007ffe0ff */
[----:B------:R-:W-:Y:S01]  /*0950*/  ISETP.NE.AND P0, PT, R0, RZ, PT ;  /* 0x000000ff0000720c */ /* 0x000fe20003f05270 */
[----:B--2---:R-:W-:-:S12]  /*0960*/  FFMA R7, R8, R8, R7 ;  /* 0x0000000808077223 */ /* 0x004fd80000000007 */
[----:B------:R-:W-:Y:S05]  /*0970*/  @P0 BRA `(.L_x_70) ;  /* 0xfffffffc00e40947 */ /* 0x000fea000383ffff */
.L_x_62:
[----:B------:R-:W-:Y:S05]  /*0980*/  BSYNC.RECONVERGENT B1 ;  /* 0x0000000000017941 */ /* 0x000fea0003800200 */
.L_x_61:
[----:B------:R-:W-:-:S13]  /*0990*/  ISETP.GE.AND P0, PT, R5, 0x100, PT ;  /* 0x000001000500780c */ /* 0x000fda0003f06270 */
[----:B------:R-:W-:Y:S05]  /*09a0*/  @!P0 BRA `(.L_x_71) ;  /* 0x0000000000ac8947 */ /* 0x000fea0003800000 */
[----:B------:R-:W0:Y:S01]  /*09b0*/  S2R R8, SR_LANEID ;  /* 0x0000000000087919 */ /* 0x000e220000000000 */
[----:B------:R-:W1:Y:S02]  /*09c0*/  SHFL.DOWN PT, R0, R7, 0x1, 0x1f ;  /* 0x08201f0007007f89 */ /* 0x000e6400000e0000 */
[----:B-1----:R-:W-:Y:S01]  /*09d0*/  FADD R0, R0, R7 ;  /* 0x0000000700007221 */ /* 0x002fe20000000000 */
[C---:B0-----:R-:W-:Y:S02]  /*09e0*/  ISETP.GT.AND P0, PT, R8.reuse, 0x1e, PT ;  /* 0x0000001e0800780c */ /* 0x041fe40003f04270 */
[C---:B------:R-:W-:Y:S02]  /*09f0*/  ISETP.NE.AND P1, PT, R8.reuse, RZ, PT ;  /* 0x000000ff0800720c */ /* 0x040fe40003f25270 */
[----:B------:R-:W-:Y:S02]  /*0a00*/  FSEL R0, R7, R0, P0 ;  /* 0x0000000007007208 */ /* 0x000fe40000000000 */
[----:B------:R-:W-:-:S03]  /*0a10*/  ISETP.GT.AND P0, PT, R8, 0x1d, PT ;  /* 0x0000001d0800780c */ /* 0x000fc60003f04270 */
[----:B------:R-:W0:Y:S06]  /*0a20*/  SHFL.DOWN PT, R3, R0, 0x2, 0x1f ;  /* 0x08401f0000037f89 */ /* 0x000e2c00000e0000 */
[----:B------:R-:W1:Y:S01]  /*0a30*/  @!P1 S2R R6, SR_CgaCtaId ;  /* 0x0000000000069919 */ /* 0x000e620000008800 */
[----:B------:R-:W-:Y:S02]  /*0a40*/  @!P1 MOV R5, 0x400 ;  /* 0x0000040000059802 */ /* 0x000fe40000000f00 */
[----:B------:R-:W-:-:S04]  /*0a50*/  @!P1 SHF.R.U32.HI R2, RZ, 0x3, R4 ;  /* 0x00000003ff029819 */ /* 0x000fc80000011604 */
[----:B------:R-:W-:Y:S01]  /*0a60*/  @!P1 LOP3.LUT R2, R2, 0x7c, RZ, 0xc0, !PT ;  /* 0x0000007c02029812 */ /* 0x000fe200078ec0ff */
[----:B0-----:R-:W-:Y:S01]  /*0a70*/  @!P0 FADD R0, R0, R3 ;  /* 0x0000000300008221 */ /* 0x001fe20000000000 */
[----:B------:R-:W-:-:S04]  /*0a80*/  ISETP.GT.AND P0, PT, R8, 0x1b, PT ;  /* 0x0000001b0800780c */ /* 0x000fc80003f04270 */
[----:B------:R-:W0:Y:S01]  /*0a90*/  SHFL.DOWN PT, R3, R0, 0x4, 0x1f ;  /* 0x08801f0000037f89 */ /* 0x000e2200000e0000 */
[----:B-1----:R-:W-:-:S05]  /*0aa0*/  @!P1 LEA R5, R6, R5, 0x18 ;  /* 0x0000000506059211 */ /* 0x002fca00078ec0ff */
[----:B------:R-:W-:-:S03]  /*0ab0*/  @!P1 IMAD.IADD R2, R2, 0x1, R5 ;  /* 0x0000000102029824 */ /* 0x000fc600078e0205 */
        /* <DEDUP_REMOVED lines=15> */
[----:B------:R-:W0:Y:S04]  /*0bb0*/  LDS R0, [UR4+0xc] ;  /* 0x00000c04ff007984 */ /* 0x000e280008000800 */
[----:B------:R-:W1:Y:S04]  /*0bc0*/  LDS.128 R4, [UR4+0x10] ;  /* 0x00001004ff047984 */ /* 0x000e680008000c00 */
[----:B--2---:R-:W2:Y:S01]  /*0bd0*/  LDS.64 R2, [UR4+0x20] ;  /* 0x00002004ff027984 */ /* 0x004ea20008000a00 */
        /* <DEDUP_REMOVED lines=8> */
.L_x_71:
[----:B------:R-:W0:Y:S01]  /*0c60*/  S2R R9, SR_LANEID ;  /* 0x0000000000097919 */ /* 0x000e220000000000 */
[----:B------:R-:W-:-:S04]  /*0c70*/  LOP3.LUT R0, R4, 0x3e0, RZ, 0xc0, !PT ;  /* 0x000003e004007812 */ /* 0x000fc800078ec0ff */
[----:B------:R-:W-:Y:S02]  /*0c80*/  IADD3 R2, PT, PT, R0, 0x20, RZ ;  /* 0x0000002000027810 */ /* 0x000fe40007ffe0ff */
[----:B------:R-:W-:Y:S02]  /*0c90*/  LOP3.LUT R0, RZ, R0, RZ, 0x33, !PT ;  /* 0x00000000ff007212 */ /* 0x000fe400078e33ff */
[----:B------:R-:W-:-:S03]  /*0ca0*/  ISETP.GT.AND P0, PT, R2, R5, PT ;  /* 0x000000050200720c */ /* 0x000fc60003f04270 */
[----:B------:R-:W-:-:S05]  /*0cb0*/  IMAD.IADD R0, R5, 0x1, R0 ;  /* 0x0000000105007824 */ /* 0x000fca00078e0200 */
[----:B------:R-:W-:-:S05]  /*0cc0*/  SEL R0, R0, 0x1f, P0 ;  /* 0x0000001f00007807 */ /* 0x000fca0000000000 */
[----:B------:R-:W1:Y:S01]  /*0cd0*/  SHFL.DOWN PT, R2, R7, 0x1, R0 ;  /* 0x0820000007027989 */ /* 0x000e6200000e0000 */
[C---:B0-----:R-:W-:Y:S02]  /*0ce0*/  ISETP.GE.AND P0, PT, R9.reuse, R0, PT ;  /* 0x000000000900720c */ /* 0x041fe40003f06270 */
[C---:B------:R-:W-:Y:S02]  /*0cf0*/  IADD3 R3, PT, PT, R9.reuse, 0x2, RZ ;  /* 0x0000000209037810 */ /* 0x040fe40007ffe0ff */
[----:B------:R-:W-:-:S09]  /*0d00*/  ISETP.NE.AND P1, PT, R9, RZ, PT ;  /* 0x000000ff0900720c */ /* 0x000fd20003f25270 */
[----:B-1----:R-:W-:Y:S01]  /*0d10*/  @!P0 FADD R7, R2, R7 ;  /* 0x0000000702078221 */ /* 0x002fe20000000000 */
[-C--:B------:R-:W-:Y:S01]  /*0d20*/  ISETP.GT.AND P0, PT, R3, R0.reuse, PT ;  /* 0x000000000300720c */ /* 0x080fe20003f04270 */
[----:B------:R-:W-:Y:S02]  /*0d30*/  VIADD R3, R9, 0x4 ;  /* 0x0000000409037836 */ /* 0x000fe40000000000 */
        /* <DEDUP_REMOVED lines=19> */
[----:B------:R-:W-:-:S03]  /*0e70*/  ISETP.NE.AND P0, PT, R4, RZ, PT ;  /* 0x000000ff0400720c */ /* 0x000fc60003f05270 */
[----:B------:R-:W-:-:S05]  /*0e80*/  IMAD.MOV.U32 R9, RZ, RZ, R7 ;  /* 0x000000ffff097224 */ /* 0x000fca00078e0007 */
        /* <DEDUP_REMOVED lines=10> */
[----:B------:R-:W1:Y:S04]  /*0f30*/  LDS R0, [UR4+0xc] ;  /* 0x00000c04ff007984 */ /* 0x000e680008000800 */
[----:B------:R-:W0:Y:S04]  /*0f40*/  LDS.128 R12, [UR4+0x10] ;  /* 0x00001004ff0c7984 */ /* 0x000e280008000c00 */
[----:B------:R-:W2:Y:S01]  /*0f50*/  LDS.64 R2, [UR4+0x20] ;  /* 0x00002004ff027984 */ /* 0x000ea20008000a00 */
[----:B-1----:R-:W-:Y:S01]  /*0f60*/  @P2 FADD R9, R9, R0 ;  /* 0x0000000009092221 */ /* 0x002fe20000000000 */
[----:B------:R-:W-:-:S03]  /*0f70*/  ISETP.GT.AND P2, PT, R5, 0xa0, PT ;  /* 0x000000a00500780c */ /* 0x000fc60003f44270 */
[----:B0-----:R-:W-:Y:S01]  /*0f80*/  @P4 FADD R9, R9, R12 ;  /* 0x0000000c09094221 */ /* 0x001fe20000000000 */
        /* <DEDUP_REMOVED lines=8> */
.L_x_58:
[----:B------:R-:W0:Y:S01]  /*1010*/  S2R R2, SR_TID.X ;  /* 0x0000000000027919 */ /* 0x000e220000002100 */
[----:B------:R-:W1:Y:S01]  /*1020*/  LDC.64 R4, c[0x0][0x380] ;  /* 0x0000e000ff047b82 */ /* 0x000e620000000a00 */
[----:B0-----:R-:W-:-:S05]  /*1030*/  IADD3 R7, PT, PT, R2, UR6, RZ ;  /* 0x0000000602077c10 */ /* 0x001fca000fffe0ff */
[----:B-1----:R-:W-:-:S05]  /*1040*/  IMAD.WIDE.U32 R4, R7, 0x4, R4 ;  /* 0x0000000407047825 */ /* 0x002fca00078e0004 */
        /* <DEDUP_REMOVED lines=16> */
[----:B------:R-:W-:-:S04]  /*1150*/  ISETP.GE.U32.AND P0, PT, R17, UR5, PT ;  /* 0x0000000511007c0c */ /* 0x000fc8000bf06070 */
[----:B------:R-:W-:Y:S01]  /*1160*/  ISETP.GE.U32.AND.EX P0, PT, R23, UR4, PT, P0 ;  /* 0x0000000417007c0c */ /* 0x000fe2000bf06100 */
[----:B--2---:R-:W-:Y:S01]  /*1170*/  FMUL R17, R16, R16 ;  /* 0x0000001010117220 */ /* 0x004fe20000400000 */
[----:B---3--:R-:W-:Y:S01]  /*1180*/  FMUL R19, R19, R19 ;  /* 0x0000001313137220 */ /* 0x008fe20000400000 */
[----:B----4-:R-:W-:Y:S01]  /*1190*/  FMUL R21, R21, R21 ;  /* 0x0000001515157220 */ /* 0x010fe20000400000 */
[----:B-----5:R-:W-:Y:S01]  /*11a0*/  FMUL R22, R22, R22 ;  /* 0x0000001616167220 */ /* 0x020fe20000400000 */
[----:B------:R-:W-:Y:S01]  /*11b0*/  FMUL R13, R13, R13 ;  /* 0x0000000d0d0d7220 */ /* 0x000fe20000400000 */
[----:B------:R-:W-:Y:S01]  /*11c0*/  FMUL R12, R12, R12 ;  /* 0x0000000c0c0c7220 */ /* 0x000fe20000400000 */
[----:B0-----:R-:W-:Y:S01]  /*11d0*/  FMUL R5, R10, R10 ;  /* 0x0000000a0a057220 */ /* 0x001fe20000400000 */
[----:B------:R-:W-:Y:S01]  /*11e0*/  FMUL R4, R9, R9 ;  /* 0x0000000909047220 */ /* 0x000fe20000400000 */
[----:B------:R-:W-:Y:S01]  /*11f0*/  FFMA R14, R14, R14, R17 ;  /* 0x0000000e0e0e7223 */ /* 0x000fe20000000011 */
[----:B------:R-:W-:Y:S01]  /*1200*/  FFMA R19, R18, R18, R19 ;  /* 0x0000001212137223 */ /* 0x000fe20000000013 */
[----:B------:R-:W-:Y:S01]  /*1210*/  FFMA R21, R20, R20, R21 ;  /* 0x0000001414157223 */ /* 0x000fe20000000015 */
[----:B------:R-:W-:Y:S01]  /*1220*/  FFMA R22, R15, R15, R22 ;  /* 0x0000000f0f167223 */ /* 0x000fe20000000016 */
[----:B------:R-:W-:Y:S01]  /*1230*/  FFMA R13, R8, R8, R13 ;  /* 0x00000008080d7223 */ /* 0x000fe2000000000d */
[----:B------:R-:W-:Y:S01]  /*1240*/  FFMA R12, R7, R7, R12 ;  /* 0x00000007070c7223 */ /* 0x000fe2000000000c */
[----:B------:R-:W-:Y:S01]  /*1250*/  FFMA R5, R6, R6, R5 ;  /* 0x0000000606057223 */ /* 0x000fe20000000005 */
[----:B------:R-:W-:Y:S01]  /*1260*/  FFMA R4, R11, R11, R4 ;  /* 0x0000000b0b047223 */ /* 0x000fe20000000004 */
[----:B------:R-:W-:Y:S01]  /*1270*/  FADD R14, R14, R19 ;  /* 0x000000130e0e7221 */ /* 0x000fe20000000000 */
[----:B------:R-:W-:Y:S01]  /*1280*/  FADD R21, R21, R22 ;  /* 0x0000001615157221 */ /* 0x000fe20000000000 */
[----:B------:R-:W-:Y:S01]  /*1290*/  FADD R12, R13, R12 ;  /* 0x0000000c0d0c7221 */ /* 0x000fe20000000000 */
[----:B------:R-:W-:-:S02]  /*12a0*/  FADD R5, R5, R4 ;  /* 0x0000000405057221 */ /* 0x000fc40000000000 */
[----:B------:R-:W-:Y:S02]  /*12b0*/  FADD R14, R14, R21 ;  /* 0x000000150e0e7221 */ /* 0x000fe40000000000 */
[----:B------:R-:W-:-:S04]  /*12c0*/  FADD R5, R12, R5 ;  /* 0x000000050c057221 */ /* 0x000fc80000000000 */
[----:B------:R-:W-:Y:S01]  /*12d0*/  FADD R7, R14, R5 ;  /* 0x000000050e077221 */ /* 0x000fe20000000000 */
[----:B------:R-:W-:Y:S06]  /*12e0*/  @!P0 BRA `(.L_x_73) ;  /* 0x0000000c00788947 */ /* 0x000fec0003800000 */
[----:B------:R-:W-:Y:S01]  /*12f0*/  UIADD3 UR8, UP0, UPT, UR5, UR6, URZ ;  /* 0x0000000605087290 */ /* 0x000fe2000ff1e0ff */
[----:B------:R-:W-:Y:S01]  /*1300*/  IADD3 R24, P2, PT, R0, -0x1000, RZ ;  /* 0xfffff00000187810 */ /* 0x000fe20007f5e0ff */
[----:B------:R-:W0:Y:S01]  /*1310*/  LDCU.64 UR12, c[0x0][0x380] ;  /* 0x00007000ff0c77ac */ /* 0x000e220008000a00 */
[----:B------:R-:W-:Y:S02]  /*1320*/  LOP3.LUT R5, RZ, R2, RZ, 0x33, !PT ;  /* 0x00000002ff057212 */ /* 0x000fe400078e33ff */
[----:B------:R-:W-:Y:S01]  /*1330*/  IADD3.X R10, PT, PT, R3, -0x1, RZ, P2, !PT ;  /* 0xffffffff030a7810 */ /* 0x000fe200017fe4ff */
[----:B------:R-:W-:Y:S01]  /*1340*/  UIADD3.X UR9, UPT, UPT, URZ, UR4, URZ, UP0, !UPT ;  /* 0x00000004ff097290 */ /* 0x000fe200087fe4ff */
[----:B------:R-:W-:Y:S01]  /*1350*/  ISETP.LT.U32.AND P0, PT, R24, UR8, PT ;  /* 0x0000000818007c0c */ /* 0x000fe2000bf01070 */
[----:B------:R-:W-:Y:S01]  /*1360*/  UMOV UR10, UR8 ;  /* 0x00000008000a7c82 */ /* 0x000fe20008000000 */
[----:B------:R-:W-:Y:S01]  /*1370*/  IADD3 R9, P1, PT, R2, UR8, RZ ;  /* 0x0000000802097c10 */ /* 0x000fe2000ff3e0ff */
[----:B------:R-:W-:Y:S01]  /*1380*/  UMOV UR4, URZ ;  /* 0x000000ff00047c82 */ /* 0x000fe20008000000 */
[----:B------:R-:W-:Y:S01]  /*1390*/  IADD3 R5, PT, PT, R0, -UR5, R5 ;  /* 0x8000000500057c10 */ /* 0x000fe2000fffe005 */
[----:B------:R-:W-:Y:S01]  /*13a0*/  IMAD.U32 R11, RZ, RZ, UR9 ;  /* 0x00000009ff0b7e24 */ /* 0x000fe2000f8e00ff */
[----:B------:R-:W-:Y:S01]  /*13b0*/  IADD3.X R2, PT, PT, RZ, UR9, RZ, P1, !PT ;  /* 0x00000009ff027c10 */ /* 0x000fe20008ffe4ff */
[----:B------:R-:W-:-:S02]  /*13c0*/  UMOV UR7, UR9 ;  /* 0x0000000900077c82 */ /* 0x000fc40008000000 */
[----:B------:R-:W-:Y:S01]  /*13d0*/  VIADD R6, R5, -UR6 ;  /* 0x8000000605067c36 */ /* 0x000fe20008000000 */
[----:B------:R-:W-:Y:S02]  /*13e0*/  ISETP.GT.U32.AND.EX P0, PT, R11, R10, PT, P0 ;  /* 0x0000000a0b00720c */ /* 0x000fe40003f04100 */
[----:B0-----:R-:W-:-:S04]  /*13f0*/  LEA R8, P2, R9, UR12, 0x2 ;  /* 0x0000000c09087c11 */ /* 0x001fc8000f8410ff */
[----:B------:R-:W-:Y:S02]  /*1400*/  IADD3 R8, P1, PT, R8, 0x2000, RZ ;  /* 0x0000200008087810 */ /* 0x000fe40007f3e0ff */
[----:B------:R-:W-:-:S04]  /*1410*/  LEA.HI.X R9, R9, UR13, R2, 0x2, P2 ;  /* 0x0000000d09097c11 */ /* 0x000fc800090f1402 */
[----:B------:R-:W-:Y:S01]  /*1420*/  IADD3.X R9, PT, PT, RZ, R9, RZ, P1, !PT ;  /* 0x00000009ff097210 */ /* 0x000fe20000ffe4ff */
[----:B------:R-:W-:Y:S06]  /*1430*/  @P0 BRA `(.L_x_74) ;  /* 0x0000000400180947 */ /* 0x000fec0003800000 */
[----:B------:R-:W0:Y:S01]  /*1440*/  LDC.64 R2, c[0x0][0x3b8] ;  /* 0x0000ee00ff027b82 */ /* 0x000e220000000a00 */
[----:B------:R-:W1:Y:S01]  /*1450*/  LDCU.64 UR12, c[0x0][0x380] ;  /* 0x00007000ff0c77ac */ /* 0x000e620008000a00 */
[----:B------:R-:W-:Y:S01]  /*1460*/  NOP ;  /* 0x0000000000007918 */ /* 0x000fe20000000000 */
.L_x_75:
[----:B------:R-:W2:Y:S02]  /*1470*/  S2R R0, SR_TID.X ;  /* 0x0000000000007919 */ /* 0x000ea40000002100 */
[----:B--2---:R-:W-:-:S04]  /*1480*/  IADD3 R0, P0, PT, R0, UR8, RZ ;  /* 0x0000000800007c10 */ /* 0x004fc8000ff1e0ff */
[----:B------:R-:W-:Y:S02]  /*1490*/  IADD3.X R5, PT, PT, RZ, UR9, RZ, P0, !PT ;  /* 0x00000009ff057c10 */ /* 0x000fe400087fe4ff */
[----:B-1----:R-:W-:-:S04]  /*14a0*/  LEA R4, P0, R0, UR12, 0x2 ;  /* 0x0000000c00047c11 */ /* 0x002fc8000f8010ff */
        /* <DEDUP_REMOVED lines=17> */
[----:B------:R-:W-:-:S02]  /*15c0*/  USHF.R.S32.HI UR11, URZ, 0x1f, UR5 ;  /* 0x0000001fff0b7899 */ /* 0x000fc40008011405 */
[----:B------:R-:W-:Y:S01]  /*15d0*/  MOV R27, UR5 ;  /* 0x00000005001b7c02 */ /* 0x000fe20008000f00 */
[----:B------:R-:W-:-:S03]  /*15e0*/  UIADD3 UR6, UP0, UPT, UR5, UR10, URZ ;  /* 0x0000000a05067290 */ /* 0x000fc6000ff1e0ff */
[----:B------:R-:W-:Y:S01]  /*15f0*/  LEA R8, P2, R27, R8, 0x2 ;  /* 0x000000081b087211 */ /* 0x000fe200078410ff */
[----:B------:R-:W-:Y:S01]  /*1600*/  UIADD3.X UR7, UPT, UPT, UR11, UR7, URZ, UP0, !UPT ;  /* 0x000000070b077290 */ /* 0x000fe200087fe4ff */
[----:B--2---:R-:W-:Y:S01]  /*1610*/  FMUL R26, R26, R26 ;  /* 0x0000001a1a1a7220 */ /* 0x004fe20000400000 */
[----:B---3--:R-:W-:Y:S01]  /*1620*/  FFMA R7, R0, R0, R7 ;  /* 0x0000000000077223 */ /* 0x008fe20000000007 */
[----:B0-----:R-:W-:Y:S02]  /*1630*/  IMAD.MOV.U32 R0, RZ, RZ, R2 ;  /* 0x000000ffff007224 */ /* 0x001fe400078e0002 */
[----:B----4-:R-:W-:-:S03]  /*1640*/  FFMA R26, R25, R25, R26 ;  /* 0x00000019191a7223 */ /* 0x010fc6000000001a */
[----:B------:R-:W-:Y:S01]  /*1650*/  IADD3 R25, P1, PT, R0, -UR8, RZ ;  /* 0x8000000800197c10 */ /* 0x000fe2000ff3e0ff */
[----:B-----5:R-:W-:Y:S01]  /*1660*/  FMUL R16, R16, R16 ;  /* 0x0000001010107220 */ /* 0x020fe20000400000 */
[----:B------:R-:W-:Y:S02]  /*1670*/  FADD R7, R7, R26 ;  /* 0x0000001a07077221 */ /* 0x000fe40000000000 */
[----:B------:R-:W-:Y:S01]  /*1680*/  ISETP.GE.U32.AND P0, PT, R25, UR5, PT ;  /* 0x0000000519007c0c */ /* 0x000fe2000bf06070 */
[----:B------:R-:W-:Y:S01]  /*1690*/  FMUL R23, R23, R23 ;  /* 0x0000001717177220 */ /* 0x000fe20000400000 */
[----:B------:R-:W-:Y:S01]  /*16a0*/  FMUL R21, R21, R21 ;  /* 0x0000001515157220 */ /* 0x000fe20000400000 */
[----:B-1----:R-:W-:Y:S01]  /*16b0*/  FMUL R4, R19, R19 ;  /* 0x0000001313047220 */ /* 0x002fe20000400000 */
[----:B------:R-:W-:Y:S01]  /*16c0*/  FMUL R26, R13, R13 ;  /* 0x0000000d0d1a7220 */ /* 0x000fe20000400000 */
[----:B------:R-:W-:Y:S01]  /*16d0*/  FMUL R5, R18, R18 ;  /* 0x0000001212057220 */ /* 0x000fe20000400000 */
[----:B------:R-:W-:Y:S01]  /*16e0*/  FFMA R16, R11, R11, R16 ;  /* 0x0000000b0b107223 */ /* 0x000fe20000000010 */
[----:B------:R-:W-:Y:S01]  /*16f0*/  IADD3.X R11, PT, PT, R3, ~UR9, RZ, P1, !PT ;  /* 0x80000009030b7c10 */ /* 0x000fe20008ffe4ff */
[----:B------:R-:W-:-:S03]  /*1700*/  FFMA R22, R22, R22, R23 ;  /* 0x0000001616167223 */ /* 0x000fc60000000017 */
[----:B------:R-:W-:Y:S01]  /*1710*/  ISETP.GE.U32.AND.EX P0, PT, R11, UR11, PT, P0 ;  /* 0x0000000b0b007c0c */ /* 0x000fe2000bf06100 */
[----:B------:R-:W-:Y:S01]  /*1720*/  FFMA R21, R14, R14, R21 ;  /* 0x0000000e0e157223 */ /* 0x000fe20000000015 */
[----:B------:R-:W-:Y:S01]  /*1730*/  FFMA R4, R15, R15, R4 ;  /* 0x0000000f0f047223 */ /* 0x000fe20000000004 */
[----:B------:R-:W-:Y:S01]  /*1740*/  FFMA R17, R17, R17, R26 ;  /* 0x0000001111117223 */ /* 0x000fe2000000001a */
[----:B------:R-:W-:Y:S01]  /*1750*/  FFMA R5, R12, R12, R5 ;  /* 0x0000000c0c057223 */ /* 0x000fe20000000005 */
[----:B------:R-:W-:Y:S02]  /*1760*/  FADD R22, R22, R21 ;  /* 0x0000001516167221 */ /* 0x000fe40000000000 */
[----:B------:R-:W-:Y:S01]  /*1770*/  FADD R4, R4, R17 ;  /* 0x0000001104047221 */ /* 0x000fe20000000000 */
[----:B------:R-:W-:Y:S01]  /*1780*/  FADD R5, R16, R5 ;  /* 0x0000000510057221 */ /* 0x000fe20000000000 */
[----:B------:R-:W-:-:S03]  /*1790*/  FADD R7, R7, R22 ;  /* 0x0000001607077221 */ /* 0x000fc60000000000 */
[----:B------:R-:W-:Y:S01]  /*17a0*/  FADD R4, R4, R5 ;  /* 0x0000000504047221 */ /* 0x000fe20000000000 */
[----:B------:R-:W-:Y:S01]  /*17b0*/  IMAD.U32 R12, RZ, RZ, UR11 ;  /* 0x0000000bff0c7e24 */ /* 0x000fe2000f8e00ff */
[----:B------:R-:W-:Y:S02]  /*17c0*/  MOV R5, UR5 ;  /* 0x0000000500057c02 */ /* 0x000fe40008000f00 */
[----:B------:R-:W-:Y:S02]  /*17d0*/  FADD R7, R7, R4 ;  /* 0x0000000407077221 */ /* 0x000fe40000000000 */
[----:B------:R-:W-:Y:S02]  /*17e0*/  LEA.HI.X R9, R5, R9, R12, 0x2, P2 ;  /* 0x0000000905097211 */ /* 0x000fe400010f140c */
[----:B------:R-:W-:Y:S01]  /*17f0*/  FFMA R7, R20, R20, R7 ;  /* 0x0000001414077223 */ /* 0x000fe20000000007 */
[----:B------:R-:W-:Y:S06]  /*1800*/  @!P0 BRA `(.L_x_73) ;  /* 0x0000000800308947 */ /* 0x000fec0003800000 */
[----:B------:R-:W-:Y:S02]  /*1810*/  UIADD3 UR8, UP0, UPT, UR5, UR8, URZ ;  /* 0x0000000805087290 */ /* 0x000fe4000ff1e0ff */
[----:B------:R-:W-:Y:S01]  /*1820*/  IADD3 R6, PT, PT, R6, -UR5, RZ ;  /* 0x8000000506067c10 */ /* 0x000fe2000fffe0ff */
[----:B------:R-:W-:Y:S02]  /*1830*/  UIADD3 UR4, UPT, UPT, UR4, 0x1, URZ ;  /* 0x0000000104047890 */ /* 0x000fe4000fffe0ff */
[----:B------:R-:W-:Y:S01]  /*1840*/  UIADD3.X UR9, UPT, UPT, UR11, UR9, URZ, UP0, !UPT ;  /* 0x000000090b097290 */ /* 0x000fe200087fe4ff */
[----:B------:R-:W-:Y:S01]  /*1850*/  ISETP.LT.U32.AND P0, PT, R24, UR8, PT ;  /* 0x0000000818007c0c */ /* 0x000fe2000bf01070 */
[----:B------:R-:W-:-:S04]  /*1860*/  UMOV UR10, UR6 ;  /* 0x00000006000a7c82 */ /* 0x000fc80008000000 */
[----:B------:R-:W-:-:S04]  /*1870*/  MOV R5, UR9 ;  /* 0x0000000900057c02 */ /* 0x000fc80008000f00 */
[----:B------:R-:W-:-:S13]  /*1880*/  ISETP.GT.U32.AND.EX P0, PT, R5, R10, PT, P0 ;  /* 0x0000000a0500720c */ /* 0x000fda0003f04100 */
[----:B------:R-:W-:Y:S05]  /*1890*/  @!P0 BRA `(.L_x_75) ;  /* 0xfffffff800f48947 */ /* 0x000fea000383ffff */
.L_x_74:
[----:B------:R-:W0:Y:S01]  /*18a0*/  S2R R5, SR_TID.X ;  /* 0x0000000000057919 */ /* 0x000e220000002100 */
[C---:B------:R-:W-:Y:S01]  /*18b0*/  VIADD R2, R0.reuse, -UR8 ;  /* 0x8000000800027c36 */ /* 0x040fe20008000000 */
[----:B------:R-:W-:Y:S01]  /*18c0*/  ISETP.LE.U32.AND P1, PT, R0, UR8, PT ;  /* 0x0000000800007c0c */ /* 0x000fe2000bf23070 */
[----:B------:R-:W-:Y:S01]  /*18d0*/  BSSY.RECONVERGENT B1, `(.L_x_73) ;  /* 0x000007f000017945 */ /* 0x000fe20003800200 */
[----:B------:R-:W-:Y:S02]  /*18e0*/  MOV R4, UR9 ;  /* 0x0000000900047c02 */ /* 0x000fe40008000f00 */
[----:B0-----:R-:W-:-:S04]  /*18f0*/  ISETP.GE.AND P0, PT, R5, R2, PT ;  /* 0x000000020500720c */ /* 0x001fc80003f06270 */
[----:B------:R-:W-:-:S13]  /*1900*/  ISETP.GE.U32.OR.EX P0, PT, R4, R3, P0, P1 ;  /* 0x000000030400720c */ /* 0x000fda0000706510 */
[----:B------:R-:W-:Y:S05]  /*1910*/  @P0 BRA `(.L_x_76) ;  /* 0x0000000400e80947 */ /* 0x000fea0003800000 */
[----:B------:R-:W0:Y:S01]  /*1920*/  LDC R2, c[0x0][0x3c0] ;  /* 0x0000f000ff027b82 */ /* 0x000e220000000800 */
[----:B------:R-:W-:Y:S01]  /*1930*/  USHF.L.U32 UR6, UR16, 0xc, URZ ;  /* 0x0000000c10067899 */ /* 0x000fe200080006ff */
[----:B------:R-:W-:Y:S01]  /*1940*/  LOP3.LUT R3, RZ, R5, RZ, 0x33, !PT ;  /* 0x00000005ff037212 */ /* 0x000fe200078e33ff */
[----:B------:R-:W-:Y:S02]  /*1950*/  BSSY.RECONVERGENT B2, `(.L_x_77) ;  /* 0x0000035000027945 */ /* 0x000fe40003800200 */
[----:B------:R-:W-:-:S06]  /*1960*/  UIADD3 UR6, UPT, UPT, UR5, UR6, URZ ;  /* 0x0000000605067290 */ /* 0x000fcc000fffe0ff */
[----:B------:R-:W-:Y:S01]  /*1970*/  IADD3 R0, PT, PT, R0, -UR6, R3 ;  /* 0x8000000600007c10 */ /* 0x000fe2000fffe003 */
[----:B0-----:R-:W-:-:S04]  /*1980*/  IMAD R3, R2, UR4, RZ ;  /* 0x0000000402037c24 */ /* 0x001fc8000f8e02ff */
[----:B------:R-:W-:-:S05]  /*1990*/  IMAD R0, R3, -0x1000, R0 ;  /* 0xfffff00003007824 */ /* 0x000fca00078e0200 */
[C---:B------:R-:W-:Y:S02]  /*19a0*/  ISETP.GE.U32.AND P0, PT, R0.reuse, 0xf00, PT ;  /* 0x00000f000000780c */ /* 0x040fe40003f06070 */
[----:B------:R-:W-:Y:S02]  /*19b0*/  LEA.HI R17, R0, 0x1, RZ, 0x18 ;  /* 0x0000000100117811 */ /* 0x000fe400078fc0ff */
[----:B------:R-:W-:Y:S02]  /*19c0*/  MOV R0, R5 ;  /* 0x0000000500007202 */ /* 0x000fe40000000f00 */
[----:B------:R-:W-:-:S04]  /*19d0*/  LOP3.LUT R19, R17, 0xf, RZ, 0xc0, !PT ;  /* 0x0000000f11137812 */ /* 0x000fc800078ec0ff */
[----:B------:R-:W-:-:S03]  /*19e0*/  ISETP.NE.AND P1, PT, R19, RZ, PT ;  /* 0x000000ff1300720c */ /* 0x000fc60003f25270 */
[----:B------:R-:W-:Y:S10]  /*19f0*/  @!P0 BRA `(.L_x_78) ;  /* 0x0000000000a88947 */ /* 0x000ff40003800000 */
[----:B------:R-:W-:-:S04]  /*1a00*/  LEA.HI R0, R6, 0x1, RZ, 0x18 ;  /* 0x0000000106007811 */ /* 0x000fc800078fc0ff */
[----:B------:R-:W-:Y:S01]  /*1a10*/  LOP3.LUT R2, R0, 0x1fffff0, RZ, 0xc0, !PT ;  /* 0x01fffff000027812 */ /* 0x000fe200078ec0ff */
[----:B------:R-:W-:-:S03]  /*1a20*/  IMAD.MOV.U32 R0, RZ, RZ, R5 ;  /* 0x000000ffff007224 */ /* 0x000fc600078e0005 */
[----:B------:R-:W-:-:S07]  /*1a30*/  IADD3 R2, PT, PT, -R2, RZ, RZ ;  /* 0x000000ff02027210 */ /* 0x000fce0007ffe1ff */
.L_x_79:
        /* <DEDUP_REMOVED lines=38> */
.L_x_78:
[----:B------:R-:W-:Y:S05]  /*1ca0*/  BSYNC.RECONVERGENT B2 ;  /* 0x0000000000027941 */ /* 0x000fea0003800200 */
.L_x_77:
[----:B------:R-:W-:Y:S05]  /*1cb0*/  @!P1 BRA `(.L_x_76) ;  /* 0x0000000400009947 */ /* 0x000fea0003800000 */
[----:B------:R-:W-:Y:S01]  /*1cc0*/  ISETP.GE.U32.AND P0, PT, R19, 0x8, PT ;  /* 0x000000081300780c */ /* 0x000fe20003f06070 */
[----:B------:R-:W-:Y:S01]  /*1cd0*/  BSSY.RECONVERGENT B2, `(.L_x_80) ;  /* 0x0000019000027945 */ /* 0x000fe20003800200 */
[----:B------:R-:W-:-:S04]  /*1ce0*/  LOP3.LUT R8, R17, 0x7, RZ, 0xc0, !PT ;  /* 0x0000000711087812 */ /* 0x000fc800078ec0ff */
[----:B------:R-:W-:-:S07]  /*1cf0*/  ISETP.NE.AND P1, PT, R8, RZ, PT ;  /* 0x000000ff0800720c */ /* 0x000fce0003f25270 */
[----:B------:R-:W-:Y:S06]  /*1d00*/  @!P0 BRA `(.L_x_81) ;  /* 0x0000000000548947 */ /* 0x000fec0003800000 */
[----:B------:R-:W-:-:S04]  /*1d10*/  IADD3 R3, P0, PT, R0, UR8, RZ ;  /* 0x0000000800037c10 */ /* 0x000fc8000ff1e0ff */
[----:B------:R-:W-:Y:S02]  /*1d20*/  IADD3.X R4, PT, PT, RZ, UR9, RZ, P0, !PT ;  /* 0x00000009ff047c10 */ /* 0x000fe400087fe4ff */
[----:B------:R-:W-:-:S04]  /*1d30*/  LEA R2, P0, R3, UR12, 0x2 ;  /* 0x0000000c03027c11 */ /* 0x000fc8000f8010ff */
        /* <DEDUP_REMOVED lines=18> */
.L_x_81:
[----:B------:R-:W-:Y:S05]  /*1e60*/  BSYNC.RECONVERGENT B2 ;  /* 0x0000000000027941 */ /* 0x000fea0003800200 */
.L_x_80:
[----:B------:R-:W-:Y:S05]  /*1e70*/  @!P1 BRA `(.L_x_76) ;  /* 0x0000000000909947 */ /* 0x000fea0003800000 */
[----:B------:R-:W-:Y:S01]  /*1e80*/  ISETP.GE.U32.AND P0, PT, R8, 0x4, PT ;  /* 0x000000040800780c */ /* 0x000fe20003f06070 */
[----:B------:R-:W-:Y:S01]  /*1e90*/  BSSY.RECONVERGENT B2, `(.L_x_82) ;  /* 0x0000010000027945 */ /* 0x000fe20003800200 */
[----:B------:R-:W-:-:S11]  /*1ea0*/  LOP3.LUT P1, RZ, R17, 0x3, RZ, 0xc0, !PT ;  /* 0x0000000311ff7812 */ /* 0x000fd6000782c0ff */
[----:B------:R-:W-:Y:S05]  /*1eb0*/  @!P0 BRA `(.L_x_83) ;  /* 0x0000000000348947 */ /* 0x000fea0003800000 */
[----:B------:R-:W-:-:S04]  /*1ec0*/  IADD3 R3, P0, PT, R0, UR8, RZ ;  /* 0x0000000800037c10 */ /* 0x000fc8000ff1e0ff */
[----:B------:R-:W-:Y:S02]  /*1ed0*/  IADD3.X R4, PT, PT, RZ, UR9, RZ, P0, !PT ;  /* 0x00000009ff047c10 */ /* 0x000fe400087fe4ff */
[----:B------:R-:W-:-:S04]  /*1ee0*/  LEA R2, P0, R3, UR12, 0x2 ;  /* 0x0000000c03027c11 */ /* 0x000fc8000f8010ff */
        /* <DEDUP_REMOVED lines=10> */
.L_x_83:
[----:B------:R-:W-:Y:S05]  /*1f90*/  BSYNC.RECONVERGENT B2 ;  /* 0x0000000000027941 */ /* 0x000fea0003800200 */
.L_x_82:
[----:B------:R-:W-:Y:S05]  /*1fa0*/  @!P1 BRA `(.L_x_76) ;  /* 0x0000000000449947 */ /* 0x000fea0003800000 */
[----:B------:R-:W-:Y:S02]  /*1fb0*/  LOP3.LUT R6, R6, 0xffff, RZ, 0xc0, !PT ;  /* 0x0000ffff06067812 */ /* 0x000fe400078ec0ff */
[----:B------:R-:W-:Y:S02]  /*1fc0*/  IADD3 R5, P0, PT, R0, UR10, RZ ;  /* 0x0000000a00057c10 */ /* 0x000fe4000ff1e0ff */
[----:B------:R-:W-:Y:S02]  /*1fd0*/  LEA.HI R0, R6, 0x1, RZ, 0x18 ;  /* 0x0000000106007811 */ /* 0x000fe400078fc0ff */
[----:B------:R-:W-:Y:S01]  /*1fe0*/  LEA R4, P1, R5, UR12, 0x2 ;  /* 0x0000000c05047c11 */ /* 0x000fe2000f8210ff */
[----:B------:R-:W-:Y:S01]  /*1ff0*/  IMAD.X R2, RZ, RZ, UR7, P0 ;  /* 0x00000007ff027e24 */ /* 0x000fe200080e06ff */
[----:B------:R-:W-:-:S04]  /*2000*/  LOP3.LUT R0, R0, 0x3, RZ, 0xc0, !PT ;  /* 0x0000000300007812 */ /* 0x000fc800078ec0ff */
[----:B------:R-:W-:Y:S02]  /*2010*/  LEA.HI.X R5, R5, UR13, R2, 0x2, P1 ;  /* 0x0000000d05057c11 */ /* 0x000fe400088f1402 */
[----:B------:R-:W-:-:S07]  /*2020*/  IADD3 R0, PT, PT, -R0, RZ, RZ ;  /* 0x000000ff00007210 */ /* 0x000fce0007ffe1ff */
.L_x_84:
[----:B------:R-:W-:Y:S01]  /*2030*/  MOV R2, R4 ;  /* 0x0000000400027202 */ /* 0x000fe20000000f00 */
[----:B------:R-:W-:-:S05]  /*2040*/  IMAD.MOV.U32 R3, RZ, RZ, R5 ;  /* 0x000000ffff037224 */ /* 0x000fca00078e0005 */
[----:B------:R-:W2:Y:S01]  /*2050*/  LDG.E R2, desc[UR14][R2.64] ;  /* 0x0000000e02027981 */ /* 0x000ea2000c1e1900 */
[----:B------:R-:W-:Y:S02]  /*2060*/  IADD3 R0, PT, PT, R0, 0x1, RZ ;  /* 0x0000000100007810 */ /* 0x000fe40007ffe0ff */
[----:B------:R-:W-:Y:S02]  /*2070*/  IADD3 R4, P1, PT, R4, 0x400, RZ ;  /* 0x0000040004047810 */ /* 0x000fe40007f3e0ff */
[----:B------:R-:W-:Y:S02]  /*2080*/  ISETP.NE.AND P0, PT, R0, RZ, PT ;  /* 0x000000ff0000720c */ /* 0x000fe40003f05270 */
[----:B------:R-:W-:Y:S01]  /*2090*/  IADD3.X R5, PT, PT, RZ, R5, RZ, P1, !PT ;  /* 0x00000005ff057210 */ /* 0x000fe20000ffe4ff */
[----:B--2---:R-:W-:-:S10]  /*20a0*/  FFMA R7, R2, R2, R7 ;  /* 0x0000000202077223 */ /* 0x004fd40000000007 */
[----:B------:R-:W-:Y:S05]  /*20b0*/  @P0 BRA `(.L_x_84) ;  /* 0xfffffffc00dc0947 */ /* 0x000fea000383ffff */
.L_x_76:
[----:B------:R-:W-:Y:S05]  /*20c0*/  BSYNC.RECONVERGENT B1 ;  /* 0x0000000000017941 */ /* 0x000fea0003800200 */
.L_x_73:
[----:B------:R-:W0:Y:S01]  /*20d0*/  S2R R6, SR_LANEID ;  /* 0x0000000000067919 */ /* 0x000e220000000000 */
[----:B------:R-:W1:Y:S01]  /*20e0*/  SHFL.DOWN PT, R0, R7, 0x1, 0x1f ;  /* 0x08201f0007007f89 */ /* 0x000e6200000e0000 */
[----:B------:R-:W2:Y:S01]  /*20f0*/  S2R R5, SR_TID.X ;  /* 0x0000000000057919 */ /* 0x000ea20000002100 */
[C---:B0-----:R-:W-:Y:S02]  /*2100*/  ISETP.GT.AND P0, PT, R6.reuse, 0x1e, PT ;  /* 0x0000001e0600780c */ /* 0x041fe40003f04270 */
[----:B------:R-:W-:-:S11]  /*2110*/  ISETP.NE.AND P1, PT, R6, RZ, PT ;  /* 0x000000ff0600720c */ /* 0x000fd60003f25270 */
[----:B-1----:R-:W-:Y:S01]  /*2120*/  @!P0 FADD R7, R0, R7 ;  /* 0x0000000700078221 */ /* 0x002fe20000000000 */
[----:B------:R-:W-:Y:S01]  /*2130*/  ISETP.GT.AND P0, PT, R6, 0x1d, PT ;  /* 0x0000001d0600780c */ /* 0x000fe20003f04270 */
[----:B------:R-:W0:Y:S01]  /*2140*/  @!P1 S2R R4, SR_CgaCtaId ;  /* 0x0000000000049919 */ /* 0x000e220000008800 */
[----:B------:R-:W-:Y:S02]  /*2150*/  @!P1 MOV R3, 0x400 ;  /* 0x0000040000039802 */ /* 0x000fe40000000f00 */
[----:B--2---:R-:W-:Y:S01]  /*2160*/  @!P1 SHF.R.U32.HI R2, RZ, 0x3, R5 ;  /* 0x00000003ff029819 */ /* 0x004fe20000011605 */
[----:B------:R-:W1:Y:S03]  /*2170*/  SHFL.DOWN PT, R0, R7, 0x2, 0x1f ;  /* 0x08401f0007007f89 */ /* 0x000e6600000e0000 */
[----:B------:R-:W-:-:S05]  /*2180*/  @!P1 LOP3.LUT R2, R2, 0x7c, RZ, 0xc0, !PT ;  /* 0x0000007c02029812 */ /* 0x000fca00078ec0ff */
[----:B-1----:R-:W-:Y:S01]  /*2190*/  @!P0 FADD R7, R7, R0 ;  /* 0x0000000007078221 */ /* 0x002fe20000000000 */
[----:B------:R-:W-:Y:S02]  /*21a0*/  ISETP.GT.AND P0, PT, R6, 0x1b, PT ;  /* 0x0000001b0600780c */ /* 0x000fe40003f04270 */
[----:B0-----:R-:W-:Y:S02]  /*21b0*/  @!P1 LEA R3, R4, R3, 0x18 ;  /* 0x0000000304039211 */ /* 0x001fe400078ec0ff */
[----:B------:R-:W0:Y:S03]  /*21c0*/  SHFL.DOWN PT, R0, R7, 0x4, 0x1f ;  /* 0x08801f0007007f89 */ /* 0x000e2600000e0000 */
[----:B------:R-:W-:-:S06]  /*21d0*/  @!P1 IMAD.IADD R3, R2, 0x1, R3 ;  /* 0x0000000102039824 */ /* 0x000fcc00078e0203 */
        /* <DEDUP_REMOVED lines=24> */
[----:B------:R-:W-:-:S07]  /*2360*/  FADD R9, R2, R3 ;  /* 0x0000000302097221 */ /* 0x000fce0000000000 */
.L_x_72:
[----:B------:R-:W-:Y:S05]  /*2370*/  BSYNC.RECONVERGENT B0 ;  /* 0x0000000000007941 */ /* 0x000fea0003800200 */
.L_x_57:
[----:B------:R-:W-:Y:S05]  /*2380*/  @P0 EXIT ;  /* 0x000000000000094d */ /* 0x000fea0003800000 */
[----:B------:R-:W3:Y:S02]  /*2390*/  LDCU.64 UR4, c[0x0][0x388] ;  /* 0x00007100ff0477ac */ /* 0x000ee40008000a00 */
[----:B---3--:R-:W-:-:S06]  /*23a0*/  UIMAD.WIDE.U32 UR4, UR16, 0x4, UR4 ;  /* 0x00000004100478a5 */ /* 0x008fcc000f8e0004 */
[----:B--2---:R-:W-:Y:S02]  /*23b0*/  MOV R2, UR4 ;  /* 0x0000000400027c02 */ /* 0x004fe40008000f00 */
[----:B0-----:R-:W-:-:S05]  /*23c0*/  MOV R3, UR5 ;  /* 0x0000000500037c02 */ /* 0x001fca0008000f00 */
[----:B------:R-:W-:Y:S01]  /*23d0*/  STG.E desc[UR14][R2.64], R9 ;  /* 0x0000000902007986 */ /* 0x000fe2000c10190e */
[----:B------:R-:W-:Y:S05]  /*23e0*/  EXIT ;  /* 0x000000000000794d */ /* 0x000fea0003800000 */
.L_x_85:
        /* <DEDUP_REMOVED lines=9> */
.L_x_393:


//--------------------- .text._ZN3cub18CUB_300001_SM_10006detail6reduce28DeviceReduceSingleTileKernelINS2_10policy_hubIfyN4cuda3std3__44plusIfEEE10Policy1000EN6thrust24THRUST_300001_SM_1000_NS6detail15normal_iteratorINSD_10device_ptrIfEEEEPfyS9_ff6squareIfEEEvT0_T1_T2_T3_T4_T6_ --------------------------
	.section	.text._ZN3cub18CUB_300001_SM_10006detail6reduce28DeviceReduceSingleTileKernelINS2_10policy_hubIfyN4cuda3std3__44plusIfEEE10Policy1000EN6thrust24THRUST_300001_SM_1000_NS6detail15normal_iteratorINSD_10device_ptrIfEEEEPfyS9_ff6squareIfEEEvT0_T1_T2_T3_T4_T6_,"ax",@progbits
	.align	128
        .global         _ZN3cub18CUB_300001_SM_10006detail6reduce28DeviceReduceSingleTileKernelINS2_10policy_hubIfyN4cuda3std3__44plusIfEEE10Policy1000EN6thrust24THRUST_300001_SM_1000_NS6detail15normal_iteratorINSD_10device_ptrIfEEEEPfyS9_ff6squareIfEEEvT0_T1_T2_T3_T4_T6_
        .type           _ZN3cub18CUB_300001_SM_10006detail6reduce28DeviceReduceSingleTileKernelINS2_10policy_hubIfyN4cuda3std3__44plusIfEEE10Policy1000EN6thrust24THRUST_300001_SM_1000_NS6detail15normal_iteratorINSD_10device_ptrIfEEEEPfyS9_ff6squareIfEEEvT0_T1_T2_T3_T4_T6_,@function
        .size           _ZN3cub18CUB_300001_SM_10006detail6reduce28DeviceReduceSingleTileKernelINS2_10policy_hubIfyN4cuda3std3__44plusIfEEE10Policy1000EN6thrust24THRUST_300001_SM_1000_NS6detail15normal_iteratorINSD_10device_ptrIfEEEEPfyS9_ff6squareIfEEEvT0_T1_T2_T3_T4_T6_,(.L_x_394 - _ZN3cub18CUB_300001_SM_10006detail6reduce28DeviceReduceSingleTileKernelINS2_10policy_hubIfyN4cuda3std3__44plusIfEEE10Policy1000EN6thrust24THRUST_300001_SM_1000_NS6detail15normal_iteratorINSD_10device_ptrIfEEEEPfyS9_ff6squareIfEEEvT0_T1_T2_T3_T4_T6_)
        .other          _ZN3cub18CUB_300001_SM_10006detail6reduce28DeviceReduceSingleTileKernelINS2_10policy_hubIfyN4cuda3std3__44plusIfEEE10Policy1000EN6thrust24THRUST_300001_SM_1000_NS6detail15normal_iteratorINSD_10device_ptrIfEEEEPfyS9_ff6squareIfEEEvT0_T1_T2_T3_T4_T6_,@"STO_CUDA_ENTRY STV_DEFAULT"
_ZN3cub18CUB_300001_SM_10006detail6reduce28DeviceReduceSingleTileKernelINS2_10policy_hubIfyN4cuda3std3__44plusIfEEE10Policy1000EN6thrust24THRUST_300001_SM_1000_NS6detail15normal_iteratorINSD_10device_ptrIfEEEEPfyS9_ff6squareIfEEEvT0_T1_T2_T3_T4_T6_:
.text._ZN3cub18CUB_300001_SM_10006detail6reduce28DeviceReduceSingleTileKernelINS2_10policy_hubIfyN4cuda3std3__44plusIfEEE10Policy1000EN6thrust24THRUST_300001_SM_1000_NS6detail15normal_iteratorINSD_10device_ptrIfEEEEPfyS9_ff6squareIfEEEvT0_T1_T2_T3_T4_T6_:
[----:B------:R-:W-:Y:S01]  /*0000*/  LDC R1, c[0x0][0x37c] ;  /* 0x0000df00ff017b82 */ /* 0x000fe20000000800 */
[----:B------:R-:W0:Y:S01]  /*0010*/  LDCU.64 UR4, c[0x0][0x390] ;  /* 0x00007200ff0477ac */ /* 0x000e220008000a00 */
[----:B------:R-:W1:Y:S01]  /*0020*/  LDCU.64 UR6, c[0x0][0x358] ;  /* 0x00006b00ff0677ac */ /* 0x000e620008000a00 */
[----:B0-----:R-:W-:Y:S02]  /*0030*/  MOV R0, UR4 ;  /* 0x0000000400007c02 */ /* 0x001fe40008000f00 */
[----:B------:R-:W-:Y:S02]  /*0040*/  MOV R4, UR5 ;  /* 0x0000000500047c02 */ /* 0x000fe40008000f00 */
[----:B------:R-:W-:-:S04]  /*0050*/  ISETP.NE.U32.AND P0, PT, R0, RZ, PT ;  /* 0x000000ff0000720c */ /* 0x000fc80003f05070 */
[----:B------:R-:W-:-:S13]  /*0060*/  ISETP.NE.AND.EX P0, PT, R4, RZ, PT, P0 ;  /* 0x000000ff0400720c */ /* 0x000fda0003f05300 */
        /* <DEDUP_REMOVED lines=8> */
.L_x_86:
[----:B------:R-:W-:Y:S01]  /*00f0*/  ISETP.GT.U32.AND P0, PT, R0, 0xfff, PT ;  /* 0x00000fff0000780c */ /* 0x000fe20003f04070 */
[----:B------:R-:W-:Y:S03]  /*0100*/  BSSY.RECONVERGENT B0, `(.L_x_87) ;  /* 0x0000204000007945 */ /* 0x000fe60003800200 */
[----:B------:R-:W-:-:S13]  /*0110*/  ISETP.GT.U32.AND.EX P0, PT, R4, RZ, PT, P0 ;  /* 0x000000ff0400720c */ /* 0x000fda0003f04100 */
[----:B------:R-:W-:Y:S05]  /*0120*/  @P0 BRA `(.L_x_88) ;  /* 0x0000000c00b00947 */ /* 0x000fea0003800000 */
[----:B------:R-:W0:Y:S01]  /*0130*/  S2R R5, SR_TID.X ;  /* 0x0000000000057919 */ /* 0x000e220000002100 */
[----:B------:R-:W-:Y:S01]  /*0140*/  BSSY.RECONVERGENT B1, `(.L_x_89) ;  /* 0x000000a000017945 */ /* 0x000fe20003800200 */
[----:B------:R-:W-:Y:S01]  /*0150*/  IMAD.MOV.U32 R6, RZ, RZ, RZ ;  /* 0x000000ffff067224 */ /* 0x000fe200078e00ff */
[----:B0-----:R-:W-:Y:S02]  /*0160*/  ISETP.GE.U32.AND P0, PT, R5, R0, PT ;  /* 0x000000000500720c */ /* 0x001fe40003f06070 */
[----:B------:R-:W-:-:S11]  /*0170*/  MOV R7, R5 ;  /* 0x0000000500077202 */ /* 0x000fd60000000f00 */
[----:B------:R-:W-:Y:S05]  /*0180*/  @P0 BRA `(.L_x_90) ;  /* 0x0000000000140947 */ /* 0x000fea0003800000 */
[----:B------:R-:W0:Y:S02]  /*0190*/  LDC.64 R2, c[0x0][0x380] ;  /* 0x0000e000ff027b82 */ /* 0x000e240000000a00 */
[----:B0-----:R-:W-:-:S06]  /*01a0*/  IMAD.WIDE.U32 R2, R5, 0x4, R2 ;  /* 0x0000000405027825 */ /* 0x001fcc00078e0002 */
[----:B------:R-:W2:Y:S01]  /*01b0*/  LDG.E R2, desc[UR6][R2.64] ;  /* 0x0000000602027981 */ /* 0x000ea2000c1e1900 */
[----:B------:R-:W-:Y:S01]  /*01c0*/  IADD3 R7, PT, PT, R5, 0x100, RZ ;  /* 0x0000010005077810 */ /* 0x000fe20007ffe0ff */
[----:B--2---:R-:W-:-:S07]  /*01d0*/  FMUL R6, R2, R2 ;  /* 0x0000000202067220 */ /* 0x004fce0000400000 */
.L_x_90:
[----:B------:R-:W-:Y:S05]  /*01e0*/  BSYNC.RECONVERGENT B1 ;  /* 0x0000000000017941 */ /* 0x000fea0003800200 */
.L_x_89:
[----:B------:R-:W-:Y:S01]  /*01f0*/  ISETP.GE.U32.AND P0, PT, R7, R0, PT ;  /* 0x000000000700720c */ /* 0x000fe20003f06070 */
[----:B------:R-:W-:-:S12]  /*0200*/  BSSY.RECONVERGENT B1, `(.L_x_91) ;  /* 0x000006d000017945 */ /* 0x000fd80003800200 */
[----:B------:R-:W-:Y:S05]  /*0210*/  @P0 BRA `(.L_x_92) ;  /* 0x0000000400ac0947 */ /* 0x000fea0003800000 */
[----:B------:R-:W-:Y:S01]  /*0220*/  LOP3.LUT R3, RZ, R7, RZ, 0x33, !PT ;  /* 0x00000007ff037212 */ /* 0x000fe200078e33ff */
[----:B------:R-:W-:Y:S04]  /*0230*/  BSSY.RECONVERGENT B2, `(.L_x_93) ;  /* 0x0000033000027945 */ /* 0x000fe80003800200 */
[----:B------:R-:W-:-:S05]  /*0240*/  IMAD.IADD R3, R3, 0x1, R0 ;  /* 0x0000000103037824 */ /* 0x000fca00078e0200 */
[C---:B------:R-:W-:Y:S02]  /*0250*/  ISETP.GE.U32.AND P0, PT, R3.reuse, 0xf00, PT ;  /* 0x00000f000300780c */ /* 0x040fe40003f06070 */
[----:B------:R-:W-:-:S04]  /*0260*/  LEA.HI R8, R3, 0x1, RZ, 0x18 ;  /* 0x0000000103087811 */ /* 0x000fc800078fc0ff */
[----:B------:R-:W-:-:S04]  /*0270*/  LOP3.LUT R22, R8, 0xf, RZ, 0xc0, !PT ;  /* 0x0000000f08167812 */ /* 0x000fc800078ec0ff */
[----:B------:R-:W-:-:S03]  /*0280*/  ISETP.NE.AND P1, PT, R22, RZ, PT ;  /* 0x000000ff1600720c */ /* 0x000fc60003f25270 */
[----:B------:R-:W-:Y:S10]  /*0290*/  @!P0 BRA `(.L_x_94) ;  /* 0x0000000000b08947 */ /* 0x000ff40003800000 */
[----:B------:R-:W0:Y:S01]  /*02a0*/  LDC.64 R2, c[0x0][0x380] ;  /* 0x0000e000ff027b82 */ /* 0x000e220000000a00 */
[----:B------:R-:W-:-:S04]  /*02b0*/  LOP3.LUT R9, R8, 0x1fffff0, RZ, 0xc0, !PT ;  /* 0x01fffff008097812 */ /* 0x000fc800078ec0ff */
[----:B------:R-:W-:Y:S01]  /*02c0*/  IADD3 R9, PT, PT, -R9, RZ, RZ ;  /* 0x000000ff09097210 */ /* 0x000fe20007ffe1ff */
[----:B0-----:R-:W-:-:S03]  /*02d0*/  IMAD.WIDE.U32 R2, R7, 0x4, R2 ;  /* 0x0000000407027825 */ /* 0x001fc600078e0002 */
[----:B------:R-:W-:-:S04]  /*02e0*/  IADD3 R2, P0, PT, R2, 0x2000, RZ ;  /* 0x0000200002027810 */ /* 0x000fc80007f1e0ff */
[----:B------:R-:W-:-:S09]  /*02f0*/  IADD3.X R3, PT, PT, RZ, R3, RZ, P0, !PT ;  /* 0x00000003ff037210 */ /* 0x000fd200007fe4ff */
.L_x_95:
        /* <DEDUP_REMOVED lines=16> */
[----:B------:R-:W-:Y:S01]  /*0400*/  VIADD R9, R9, 0x10 ;  /* 0x0000001009097836 */ /* 0x000fe20000000000 */
[----:B------:R-:W-:-:S04]  /*0410*/  IADD3 R7, PT, PT, R7, 0x1000, RZ ;  /* 0x0000100007077810 */ /* 0x000fc80007ffe0ff */
[----:B------:R-:W-:Y:S02]  /*0420*/  ISETP.NE.AND P0, PT, R9, RZ, PT ;  /* 0x000000ff0900720c */ /* 0x000fe40003f05270 */
[----:B0-----:R-:W-:-:S04]  /*0430*/  IADD3 R2, P2, PT, R2, 0x4000, RZ ;  /* 0x0000400002027810 */ /* 0x001fc80007f5e0ff */
[----:B------:R-:W-:Y:S01]  /*0440*/  IADD3.X R3, PT, PT, RZ, R3, RZ, P2, !PT ;  /* 0x00000003ff037210 */ /* 0x000fe200017fe4ff */
        /* <DEDUP_REMOVED lines=17> */
.L_x_94:
[----:B------:R-:W-:Y:S05]  /*0560*/  BSYNC.RECONVERGENT B2 ;  /* 0x0000000000027941 */ /* 0x000fea0003800200 */
.L_x_93:
[----:B------:R-:W-:Y:S05]  /*0570*/  @!P1 BRA `(.L_x_92) ;  /* 0x0000000000d49947 */ /* 0x000fea0003800000 */
[----:B------:R-:W-:Y:S01]  /*0580*/  ISETP.GE.U32.AND P0, PT, R22, 0x8, PT ;  /* 0x000000081600780c */ /* 0x000fe20003f06070 */
[----:B------:R-:W-:Y:S01]  /*0590*/  BSSY.RECONVERGENT B2, `(.L_x_96) ;  /* 0x0000017000027945 */ /* 0x000fe20003800200 */
[----:B------:R-:W-:-:S04]  /*05a0*/  LOP3.LUT R12, R8, 0x7, RZ, 0xc0, !PT ;  /* 0x00000007080c7812 */ /* 0x000fc800078ec0ff */
[----:B------:R-:W-:-:S07]  /*05b0*/  ISETP.NE.AND P1, PT, R12, RZ, PT ;  /* 0x000000ff0c00720c */ /* 0x000fce0003f25270 */
[----:B------:R-:W-:Y:S06]  /*05c0*/  @!P0 BRA `(.L_x_97) ;  /* 0x00000000004c8947 */ /* 0x000fec0003800000 */
[----:B------:R-:W0:Y:S02]  /*05d0*/  LDC.64 R2, c[0x0][0x380] ;  /* 0x0000e000ff027b82 */ /* 0x000e240000000a00 */
[----:B0-----:R-:W-:-:S05]  /*05e0*/  IMAD.WIDE R2, R7, 0x4, R2 ;  /* 0x0000000407027825 */ /* 0x001fca00078e0202 */
        /* <DEDUP_REMOVED lines=17> */
.L_x_97:
[----:B------:R-:W-:Y:S05]  /*0700*/  BSYNC.RECONVERGENT B2 ;  /* 0x0000000000027941 */ /* 0x000fea0003800200 */
.L_x_96:
        /* <DEDUP_REMOVED lines=17> */
.L_x_99:
[----:B------:R-:W-:Y:S05]  /*0820*/  BSYNC.RECONVERGENT B2 ;  /* 0x0000000000027941 */ /* 0x000fea0003800200 */
.L_x_98:
[----:B------:R-:W-:Y:S05]  /*0830*/  @!P1 BRA `(.L_x_92) ;  /* 0x0000000000249947 */ /* 0x000fea0003800000 */
[----:B------:R-:W0:Y:S01]  /*0840*/  LDC.64 R8, c[0x0][0x380] ;  /* 0x0000e000ff087b82 */ /* 0x000e220000000a00 */
[----:B------:R-:W-:-:S07]  /*0850*/  IADD3 R10, PT, PT, -R10, RZ, RZ ;  /* 0x000000ff0a0a7210 */ /* 0x000fce0007ffe1ff */
.L_x_100:
[----:B0-----:R-:W-:-:S06]  /*0860*/  IMAD.WIDE R2, R7, 0x4, R8 ;  /* 0x0000000407027825 */ /* 0x001fcc00078e0208 */
[----:B------:R-:W2:Y:S01]  /*0870*/  LDG.E R3, desc[UR6][R2.64] ;  /* 0x0000000602037981 */ /* 0x000ea2000c1e1900 */
[----:B------:R-:W-:Y:S01]  /*0880*/  VIADD R10, R10, 0x1 ;  /* 0x000000010a0a7836 */ /* 0x000fe20000000000 */
[----:B------:R-:W-:-:S04]  /*0890*/  IADD3 R7, PT, PT, R7, 0x100, RZ ;  /* 0x0000010007077810 */ /* 0x000fc80007ffe0ff */
[----:B------:R-:W-:Y:S01]  /*08a0*/  ISETP.NE.AND P0, PT, R10, RZ, PT ;  /* 0x000000ff0a00720c */ /* 0x000fe20003f05270 */
[----:B--2---:R-:W-:-:S12]  /*08b0*/  FFMA R6, R3, R3, R6 ;  /* 0x0000000303067223 */ /* 0x004fd80000000006 */
[----:B------:R-:W-:Y:S05]  /*08c0*/  @P0 BRA `(.L_x_100) ;  /* 0xfffffffc00e40947 */ /* 0x000fea000383ffff */
.L_x_92:
[----:B------:R-:W-:Y:S05]  /*08d0*/  BSYNC.RECONVERGENT B1 ;  /* 0x0000000000017941 */ /* 0x000fea0003800200 */
.L_x_91:
[----:B------:R-:W-:Y:S02]  /*08e0*/  ISETP.GE.U32.AND P0, PT, R0, 0x100, PT ;  /* 0x000001000000780c */ /* 0x000fe40003f06070 */
[----:B------:R-:W-:Y:S02]  /*08f0*/  MOV R9, R6 ;  /* 0x0000000600097202 */ /* 0x000fe40000000f00 */
[----:B------:R-:W-:-:S13]  /*0900*/  ISETP.GE.U32.AND.EX P0, PT, R4, RZ, PT, P0 ;  /* 0x000000ff0400720c */ /* 0x000fda0003f06100 */
[----:B------:R-:W-:Y:S05]  /*0910*/  @!P0 BRA `(.L_x_101) ;  /* 0x0000000000ac8947 */ /* 0x000fea0003800000 */
[----:B------:R-:W0:Y:S01]  /*0920*/  S2R R6, SR_LANEID ;  /* 0x0000000000067919 */ /* 0x000e220000000000 */
[----:B------:R-:W-:Y:S01]  /*0930*/  ISETP.NE.AND P5, PT, R5, RZ, PT ;  /* 0x000000ff0500720c */ /* 0x000fe20003fa5270 */
        /* <DEDUP_REMOVED lines=20> */
[----:B------:R-:W-:-:S04]  /*0a80*/  ISETP.GT.AND P0, PT, R6, 0xf, PT ;  /* 0x0000000f0600780c */ /* 0x000fc80003f04270 */
[----:B------:R-:W0:Y:S02]  /*0a90*/  SHFL.DOWN PT, R3, R0, 0x10, 0x1f ;  /* 0x0a001f0000037f89 */ /* 0x000e2400000e0000 */
[----:B0-----:R-:W-:-:S05]  /*0aa0*/  FADD R3, R0, R3 ;  /* 0x0000000300037221 */ /* 0x001fca0000000000 */
[----:B------:R1:W-:Y:S01]  /*0ab0*/  @!P1 STS [R2+0x8], R3 ;  /* 0x0000080302009388 */ /* 0x0003e20000000800 */
[----:B------:R-:W-:Y:S01]  /*0ac0*/  FSEL R8, R0, R3, P0 ;  /* 0x0000000300087208 */ /* 0x000fe20000000000 */
[----:B------:R-:W-:Y:S06]  /*0ad0*/  BAR.SYNC.DEFER_BLOCKING 0x0 ;  /* 0x0000000000007b1d */ /* 0x000fec0000010000 */
[----:B------:R-:W-:Y:S05]  /*0ae0*/  @P5 BRA `(.L_x_102) ;  /* 0x0000001400945947 */ /* 0x000fea0003800000 */
[----:B------:R-:W0:Y:S01]  /*0af0*/  S2UR UR5, SR_CgaCtaId ;  /* 0x00000000000579c3 */ /* 0x000e220000008800 */
[----:B------:R-:W-:Y:S02]  /*0b00*/  UMOV UR4, 0x400 ;  /* 0x0000040000047882 */ /* 0x000fe40000000000 */
[----:B0-----:R-:W-:-:S09]  /*0b10*/  ULEA UR4, UR5, UR4, 0x18 ;  /* 0x0000000405047291 */ /* 0x001fd2000f8ec0ff */
[----:B-1----:R-:W0:Y:S04]  /*0b20*/  LDS R3, [UR4+0xc] ;  /* 0x00000c04ff037984 */ /* 0x002e280008000800 */
        /* <DEDUP_REMOVED lines=10> */
.L_x_101:
[----:B------:R-:W0:Y:S01]  /*0bd0*/  S2R R8, SR_LANEID ;  /* 0x0000000000087919 */ /* 0x000e220000000000 */
[C---:B------:R-:W-:Y:S02]  /*0be0*/  LOP3.LUT R2, R5.reuse, 0x3e0, RZ, 0xc0, !PT ;  /* 0x000003e005027812 */ /* 0x040fe400078ec0ff */
[----:B------:R-:W-:Y:S02]  /*0bf0*/  ISETP.NE.AND P5, PT, R5, RZ, PT ;  /* 0x000000ff0500720c */ /* 0x000fe40003fa5270 */
[----:B------:R-:W-:Y:S02]  /*0c00*/  IADD3 R3, PT, PT, R2, 0x20, RZ ;  /* 0x0000002002037810 */ /* 0x000fe40007ffe0ff */
[----:B------:R-:W-:Y:S02]  /*0c10*/  LOP3.LUT R7, RZ, R2, RZ, 0x33, !PT ;  /* 0x00000002ff077212 */ /* 0x000fe400078e33ff */
[-C--:B------:R-:W-:Y:S02]  /*0c20*/  ISETP.GT.U32.AND P0, PT, R3, R0.reuse, PT ;  /* 0x000000000300720c */ /* 0x080fe40003f04070 */
[----:B------:R-:W-:-:S04]  /*0c30*/  IADD3 R7, PT, PT, R7, R0, RZ ;  /* 0x0000000007077210 */ /* 0x000fc80007ffe0ff */
[----:B------:R-:W-:-:S05]  /*0c40*/  SEL R7, R7, 0x1f, P0 ;  /* 0x0000001f07077807 */ /* 0x000fca0000000000 */
[----:B------:R-:W1:Y:S01]  /*0c50*/  SHFL.DOWN PT, R2, R9, 0x1, R7 ;  /* 0x0820000009027989 */ /* 0x000e6200000e0007 */
[C---:B0-----:R-:W-:Y:S01]  /*0c60*/  ISETP.GE.AND P0, PT, R8.reuse, R7, PT ;  /* 0x000000070800720c */ /* 0x041fe20003f06270 */
[C---:B------:R-:W-:Y:S01]  /*0c70*/  VIADD R6, R8.reuse, 0x2 ;  /* 0x0000000208067836 */ /* 0x040fe20000000000 */
[----:B------:R-:W-:-:S11]  /*0c80*/  ISETP.NE.AND P1, PT, R8, RZ, PT ;  /* 0x000000ff0800720c */ /* 0x000fd60003f25270 */
[----:B-1----:R-:W-:Y:S01]  /*0c90*/  @!P0 FADD R9, R2, R9 ;  /* 0x0000000902098221 */ /* 0x002fe20000000000 */
[----:B------:R-:W-:Y:S01]  /*0ca0*/  ISETP.GT.AND P0, PT, R6, R7, PT ;  /* 0x000000070600720c */ /* 0x000fe20003f04270 */
[----:B------:R-:W0:Y:S01]  /*0cb0*/  @!P1 S2R R11, SR_CgaCtaId ;  /* 0x00000000000b9919 */ /* 0x000e220000008800 */
[----:B------:R-:W-:Y:S02]  /*0cc0*/  IADD3 R6, PT, PT, R8, 0x4, RZ ;  /* 0x0000000408067810 */ /* 0x000fe40007ffe0ff */
[----:B------:R-:W-:Y:S01]  /*0cd0*/  @!P1 SHF.R.U32.HI R3, RZ, 0x3, R5 ;  /* 0x00000003ff039819 */ /* 0x000fe20000011605 */
[----:B------:R-:W1:Y:S03]  /*0ce0*/  SHFL.DOWN PT, R2, R9, 0x2, R7 ;  /* 0x0840000009027989 */ /* 0x000e6600000e0007 */
[----:B------:R-:W-:-:S05]  /*0cf0*/  @!P1 LOP3.LUT R3, R3, 0x7c, RZ, 0xc0, !PT ;  /* 0x0000007c03039812 */ /* 0x000fca00078ec0ff */
[----:B-1----:R-:W-:Y:S01]  /*0d00*/  @!P0 FADD R9, R9, R2 ;  /* 0x0000000209098221 */ /* 0x002fe20000000000 */
[-C--:B------:R-:W-:Y:S02]  /*0d10*/  ISETP.GT.AND P0, PT, R6, R7.reuse, PT ;  /* 0x000000070600720c */ /* 0x080fe40003f04270 */
[----:B------:R-:W-:Y:S02]  /*0d20*/  IADD3 R6, PT, PT, R8, 0x8, RZ ;  /* 0x0000000808067810 */ /* 0x000fe40007ffe0ff */
[----:B------:R-:W1:Y:S09]  /*0d30*/  SHFL.DOWN PT, R2, R9, 0x4, R7 ;  /* 0x0880000009027989 */ /* 0x000e7200000e0007 */
[----:B-1----:R-:W-:Y:S01]  /*0d40*/  @!P0 FADD R9, R9, R2 ;  /* 0x0000000209098221 */ /* 0x002fe20000000000 */
[----:B------:R-:W-:Y:S01]  /*0d50*/  ISETP.GT.AND P0, PT, R6, R7, PT ;  /* 0x000000070600720c */ /* 0x000fe20003f04270 */
[----:B------:R-:W-:-:S03]  /*0d60*/  VIADD R6, R8, 0x10 ;  /* 0x0000001008067836 */ /* 0x000fc60000000000 */
[----:B------:R-:W1:Y:S09]  /*0d70*/  SHFL.DOWN PT, R2, R9, 0x8, R7 ;  /* 0x0900000009027989 */ /* 0x000e7200000e0007 */
[----:B-1----:R-:W-:Y:S01]  /*0d80*/  @!P0 FADD R9, R9, R2 ;  /* 0x0000000209098221 */ /* 0x002fe20000000000 */
[----:B------:R-:W-:-:S02]  /*0d90*/  ISETP.GT.AND P0, PT, R6, R7, PT ;  /* 0x000000070600720c */ /* 0x000fc40003f04270 */
[----:B------:R-:W-:Y:S02]  /*0da0*/  @!P1 MOV R6, 0x400 ;  /* 0x0000040000069802 */ /* 0x000fe40000000f00 */
[----:B------:R-:W1:Y:S02]  /*0db0*/  SHFL.DOWN PT, R2, R9, 0x10, R7 ;  /* 0x0a00000009027989 */ /* 0x000e6400000e0007 */
[----:B0-----:R-:W-:-:S04]  /*0dc0*/  @!P1 LEA R6, R11, R6, 0x18 ;  /* 0x000000060b069211 */ /* 0x001fc800078ec0ff */
[----:B------:R-:W-:-:S03]  /*0dd0*/  @!P1 IADD3 R3, PT, PT, R3, R6, RZ ;  /* 0x0000000603039210 */ /* 0x000fc60007ffe0ff */
[----:B-1----:R-:W-:-:S05]  /*0de0*/  @!P0 FADD R9, R9, R2 ;  /* 0x0000000209098221 */ /* 0x002fca0000000000 */
[----:B------:R-:W-:-:S05]  /*0df0*/  MOV R8, R9 ;  /* 0x0000000900087202 */ /* 0x000fca0000000f00 */
[----:B------:R0:W-:Y:S01]  /*0e00*/  @!P1 STS [R3+0x8], R8 ;  /* 0x0000080803009388 */ /* 0x0001e20000000800 */
[----:B------:R-:W-:Y:S06]  /*0e10*/  BAR.SYNC.DEFER_BLOCKING 0x0 ;  /* 0x0000000000007b1d */ /* 0x000fec0000010000 */
[----:B------:R-:W-:Y:S05]  /*0e20*/  @P5 BRA `(.L_x_102) ;  /* 0x0000001000c45947 */ /* 0x000fea0003800000 */
[----:B------:R-:W1:Y:S01]  /*0e30*/  S2UR UR5, SR_CgaCtaId ;  /* 0x00000000000579c3 */ /* 0x000e620000008800 */
[----:B------:R-:W-:Y:S01]  /*0e40*/  UMOV UR4, 0x400 ;  /* 0x0000040000047882 */ /* 0x000fe20000000000 */
[C---:B------:R-:W-:Y:S02]  /*0e50*/  ISETP.GT.U32.AND P3, PT, R0.reuse, 0x20, PT ;  /* 0x000000200000780c */ /* 0x040fe40003f64070 */
[----:B------:R-:W-:Y:S02]  /*0e60*/  ISETP.GT.U32.AND P1, PT, R0, 0x40, PT ;  /* 0x000000400000780c */ /* 0x000fe40003f24070 */
[----:B------:R-:W-:Y:S02]  /*0e70*/  ISETP.GT.U32.AND.EX P3, PT, R4, RZ, PT, P3 ;  /* 0x000000ff0400720c */ /* 0x000fe40003f64130 */
[----:B------:R-:W-:Y:S02]  /*0e80*/  ISETP.GT.U32.AND P0, PT, R0, 0x60, PT ;  /* 0x000000600000780c */ /* 0x000fe40003f04070 */
[----:B------:R-:W-:-:S02]  /*0e90*/  ISETP.GT.U32.AND.EX P1, PT, R4, RZ, PT, P1 ;  /* 0x000000ff0400720c */ /* 0x000fc40003f24110 */
[----:B------:R-:W-:Y:S02]  /*0ea0*/  ISETP.GT.U32.AND P2, PT, R0, 0x80, PT ;  /* 0x000000800000780c */ /* 0x000fe40003f44070 */
[----:B------:R-:W-:Y:S02]  /*0eb0*/  ISETP.GT.U32.AND.EX P0, PT, R4, RZ, PT, P0 ;  /* 0x000000ff0400720c */ /* 0x000fe40003f04100 */
[----:B------:R-:W-:Y:S02]  /*0ec0*/  ISETP.GT.U32.AND P4, PT, R0, 0xa0, PT ;  /* 0x000000a00000780c */ /* 0x000fe40003f84070 */
[C---:B------:R-:W-:Y:S02]  /*0ed0*/  ISETP.GT.U32.AND.EX P2, PT, R4.reuse, RZ, PT, P2 ;  /* 0x000000ff0400720c */ /* 0x040fe40003f44120 */
[----:B------:R-:W-:Y:S01]  /*0ee0*/  ISETP.GT.U32.AND.EX P4, PT, R4, RZ, PT, P4 ;  /* 0x000000ff0400720c */ /* 0x000fe20003f84140 */
[----:B-1----:R-:W-:-:S09]  /*0ef0*/  ULEA UR4, UR5, UR4, 0x18 ;  /* 0x0000000405047291 */ /* 0x002fd2000f8ec0ff */
[----:B0-----:R-:W0:Y:S04]  /*0f00*/  LDS R3, [UR4+0xc] ;  /* 0x00000c04ff037984 */ /* 0x001e280008000800 */
[----:B------:R-:W1:Y:S04]  /*0f10*/  LDS.128 R12, [UR4+0x10] ;  /* 0x00001004ff0c7984 */ /* 0x000e680008000c00 */
[----:B------:R-:W2:Y:S01]  /*0f20*/  LDS.64 R6, [UR4+0x20] ;  /* 0x00002004ff067984 */ /* 0x000ea20008000a00 */
[----:B0-----:R-:W-:Y:S01]  /*0f30*/  @P3 FADD R8, R8, R3 ;  /* 0x0000000308083221 */ /* 0x001fe20000000000 */
[----:B------:R-:W-:-:S03]  /*0f40*/  ISETP.GT.U32.AND P3, PT, R0, 0xc0, PT ;  /* 0x000000c00000780c */ /* 0x000fc60003f64070 */
[----:B-1----:R-:W-:Y:S01]  /*0f50*/  @P1 FADD R8, R8, R12 ;  /* 0x0000000c08081221 */ /* 0x002fe20000000000 */
[----:B------:R-:W-:Y:S02]  /*0f60*/  ISETP.GT.U32.AND P1, PT, R0, 0xe0, PT ;  /* 0x000000e00000780c */ /* 0x000fe40003f24070 */
[----:B------:R-:W-:Y:S01]  /*0f70*/  ISETP.GT.U32.AND.EX P3, PT, R4, RZ, PT, P3 ;  /* 0x000000ff0400720c */ /* 0x000fe20003f64130 */
[----:B------:R-:W-:Y:S01]  /*0f80*/  @P0 FADD R8, R8, R13 ;  /* 0x0000000d08080221 */ /* 0x000fe20000000000 */
[----:B------:R-:W-:-:S03]  /*0f90*/  ISETP.GT.U32.AND.EX P1, PT, R4, RZ, PT, P1 ;  /* 0x000000ff0400720c */ /* 0x000fc60003f24110 */
[----:B------:R-:W-:-:S04]  /*0fa0*/  @P2 FADD R8, R8, R14 ;  /* 0x0000000e08082221 */ /* 0x000fc80000000000 */
[----:B------:R-:W-:-:S04]  /*0fb0*/  @P4 FADD R8, R8, R15 ;  /* 0x0000000f08084221 */ /* 0x000fc80000000000 */
[----:B--2---:R-:W-:-:S04]  /*0fc0*/  @P3 FADD R8, R8, R6 ;  /* 0x0000000608083221 */ /* 0x004fc80000000000 */
[----:B------:R-:W-:Y:S01]  /*0fd0*/  @P1 FADD R8, R8, R7 ;  /* 0x0000000708081221 */ /* 0x000fe20000000000 */
[----:B------:R-:W-:Y:S06]  /*0fe0*/  BRA `(.L_x_102) ;  /* 0x0000001000547947 */ /* 0x000fec0003800000 */
.L_x_88:
[----:B------:R-:W0:Y:S01]  /*0ff0*/  S2R R5, SR_TID.X ;  /* 0x0000000000057919 */ /* 0x000e220000002100 */
[----:B------:R-:W0:Y:S02]  /*1000*/  LDC.64 R2, c[0x0][0x380] ;  /* 0x0000e000ff027b82 */ /* 0x000e240000000a00 */
[----:B0-----:R-:W-:-:S05]  /*1010*/  IMAD.WIDE.U32 R2, R5, 0x4, R2 ;  /* 0x0000000405027825 */ /* 0x001fca00078e0002 */
        /* <DEDUP_REMOVED lines=15> */
[----:B------:R-:W5:Y:S01]  /*1110*/  LDG.E R7, desc[UR6][R2.64+0x3800] ;  /* 0x0038000602077981 */ /* 0x000f62000c1e1900 */
[----:B--2---:R-:W-:Y:S01]  /*1120*/  FMUL R14, R14, R14 ;  /* 0x0000000e0e0e7220 */ /* 0x004fe20000400000 */
[----:B---3--:R-:W-:-:S03]  /*1130*/  FMUL R16, R16, R16 ;  /* 0x0000001010107220 */ /* 0x008fc60000400000 */
[----:B----4-:R-:W-:Y:S01]  /*1140*/  FFMA R13, R13, R13, R14 ;  /* 0x0000000d0d0d7223 */ /* 0x010fe2000000000e */
[----:B-----5:R-:W-:Y:S01]  /*1150*/  FMUL R14, R21, R21 ;  /* 0x00000015150e7220 */ /* 0x020fe20000400000 */
[----:B------:R-:W-:-:S03]  /*1160*/  FFMA R16, R15, R15, R16 ;  /* 0x0000000f0f107223 */ /* 0x000fc60000000010 */
[----:B------:R-:W-:Y:S01]  /*1170*/  FFMA R14, R11, R11, R14 ;  /* 0x0000000b0b0e7223 */ /* 0x000fe2000000000e */
[----:B------:R-:W-:Y:S01]  /*1180*/  IADD3 R11, P1, PT, R0, -0x1000, RZ ;  /* 0xfffff000000b7810 */ /* 0x000fe20007f3e0ff */
[----:B------:R-:W-:Y:S01]  /*1190*/  FADD R16, R13, R16 ;  /* 0x000000100d107221 */ /* 0x000fe20000000000 */
[----:B------:R-:W-:Y:S02]  /*11a0*/  FMUL R13, R12, R12 ;  /* 0x0000000c0c0d7220 */ /* 0x000fe40000400000 */
[----:B------:R-:W-:Y:S02]  /*11b0*/  ISETP.GE.U32.AND P0, PT, R11, 0x1000, PT ;  /* 0x000010000b00780c */ /* 0x000fe40003f06070 */
[----:B------:R-:W-:Y:S01]  /*11c0*/  IADD3.X R12, PT, PT, R4, -0x1, RZ, P1, !PT ;  /* 0xffffffff040c7810 */ /* 0x000fe20000ffe4ff */
[----:B------:R-:W-:-:S03]  /*11d0*/  FMUL R15, R10, R10 ;  /* 0x0000000a0a0f7220 */ /* 0x000fc60000400000 */
[----:B------:R-:W-:Y:S01]  /*11e0*/  ISETP.GE.U32.AND.EX P0, PT, R12, RZ, PT, P0 ;  /* 0x000000ff0c00720c */ /* 0x000fe20003f06100 */
[----:B------:R-:W-:Y:S01]  /*11f0*/  FMUL R18, R18, R18 ;  /* 0x0000001212127220 */ /* 0x000fe20000400000 */
[----:B------:R-:W-:Y:S01]  /*1200*/  FMUL R20, R20, R20 ;  /* 0x0000001414147220 */ /* 0x000fe20000400000 */
[----:B------:R-:W-:Y:S02]  /*1210*/  FMUL R10, R9, R9 ;  /* 0x00000009090a7220 */ /* 0x000fe40000400000 */
[----:B------:R-:W-:Y:S01]  /*1220*/  FFMA R18, R17, R17, R18 ;  /* 0x0000001111127223 */ /* 0x000fe20000000012 */
[----:B------:R-:W-:Y:S01]  /*1230*/  FFMA R19, R19, R19, R20 ;  /* 0x0000001313137223 */ /* 0x000fe20000000014 */
[----:B------:R-:W-:Y:S01]  /*1240*/  FFMA R13, R8, R8, R13 ;  /* 0x00000008080d7223 */ /* 0x000fe2000000000d */
[----:B------:R-:W-:Y:S01]  /*1250*/  FFMA R15, R6, R6, R15 ;  /* 0x00000006060f7223 */ /* 0x000fe2000000000f */
[----:B------:R-:W-:Y:S01]  /*1260*/  FFMA R10, R7, R7, R10 ;  /* 0x00000007070a7223 */ /* 0x000fe2000000000a */
[----:B------:R-:W-:Y:S01]  /*1270*/  FADD R19, R18, R19 ;  /* 0x0000001312137221 */ /* 0x000fe20000000000 */
[----:B------:R-:W-:-:S02]  /*1280*/  FADD R13, R14, R13 ;  /* 0x0000000d0e0d7221 */ /* 0x000fc40000000000 */
[----:B------:R-:W-:Y:S01]  /*1290*/  FADD R10, R15, R10 ;  /* 0x0000000a0f0a7221 */ /* 0x000fe20000000000 */
[----:B------:R-:W-:Y:S01]  /*12a0*/  FADD R16, R16, R19 ;  /* 0x0000001310107221 */ /* 0x000fe20000000000 */
[----:B------:R-:W-:Y:S02]  /*12b0*/  HFMA2 R15, -RZ, RZ, 0, 0 ;  /* 0x00000000ff0f7431 */ /* 0x000fe400000001ff */
[----:B------:R-:W-:Y:S01]  /*12c0*/  FADD R7, R13, R10 ;  /* 0x0000000a0d077221 */ /* 0x000fe20000000000 */
[----:B------:R-:W-:-:S03]  /*12d0*/  IMAD.MOV.U32 R13, RZ, RZ, 0x1000 ;  /* 0x00001000ff0d7424 */ /* 0x000fc600078e00ff */
[----:B------:R-:W-:Y:S01]  /*12e0*/  FADD R10, R16, R7 ;  /* 0x00000007100a7221 */ /* 0x000fe20000000000 */
[----:B------:R-:W-:Y:S06]  /*12f0*/  @!P0 BRA `(.L_x_103) ;  /* 0x0000000000e08947 */ /* 0x000fec0003800000 */
[----:B------:R-:W0:Y:S01]  /*1300*/  LDC.64 R6, c[0x0][0x390] ;  /* 0x0000e400ff067b82 */ /* 0x000e220000000a00 */
[----:B------:R-:W-:Y:S02]  /*1310*/  MOV R13, 0x1000 ;  /* 0x00001000000d7802 */ /* 0x000fe40000000f00 */
[----:B------:R-:W-:-:S07]  /*1320*/  MOV R15, RZ ;  /* 0x000000ff000f7202 */ /* 0x000fce0000000f00 */
.L_x_105:
[----:B------:R-:W-:-:S04]  /*1330*/  LEA R8, P0, R13, R2, 0x2 ;  /* 0x000000020d087211 */ /* 0x000fc800078010ff */
[----:B------:R-:W-:-:S05]  /*1340*/  LEA.HI.X R9, R13, R3, R15, 0x2, P0 ;  /* 0x000000030d097211 */ /* 0x000fca00000f140f */
        /* <DEDUP_REMOVED lines=15> */
[----:B------:R2:W5:Y:S02]  /*1440*/  LDG.E R18, desc[UR6][R8.64+0x3c00] ;  /* 0x003c000608127981 */ /* 0x000564000c1e1900 */
[----:B--2---:R-:W-:Y:S01]  /*1450*/  FMUL R9, R0, R0 ;  /* 0x0000000000097220 */ /* 0x004fe20000400000 */
[----:B0-----:R-:W-:-:S02]  /*1460*/  IMAD.MOV.U32 R0, RZ, RZ, R6 ;  /* 0x000000ffff007224 */ /* 0x001fc400078e0006 */
[----:B---3--:R-:W-:Y:S01]  /*1470*/  FMUL R19, R19, R19 ;  /* 0x0000001313137220 */ /* 0x008fe20000400000 */
[----:B----4-:R-:W-:Y:S01]  /*1480*/  FMUL R28, R28, R28 ;  /* 0x0000001c1c1c7220 */ /* 0x010fe20000400000 */
[----:B-----5:R-:W-:Y:S01]  /*1490*/  FFMA R9, R14, R14, R9 ;  /* 0x0000000e0e097223 */ /* 0x020fe20000000009 */
[----:B------:R-:W-:Y:S01]  /*14a0*/  IADD3 R14, P1, PT, -R13, R0, RZ ;  /* 0x000000000d0e7210 */ /* 0x000fe20007f3e1ff */
[----:B------:R-:W-:Y:S01]  /*14b0*/  FFMA R8, R4, R4, R19 ;  /* 0x0000000404087223 */ /* 0x000fe20000000013 */
[----:B------:R-:W-:Y:S02]  /*14c0*/  MOV R4, R7 ;  /* 0x0000000700047202 */ /* 0x000fe40000000f00 */
[----:B------:R-:W-:Y:S01]  /*14d0*/  ISETP.GE.U32.AND P0, PT, R14, 0x1000, PT ;  /* 0x000010000e00780c */ /* 0x000fe20003f06070 */
[----:B------:R-:W-:Y:S01]  /*14e0*/  FFMA R28, R23, R23, R28 ;  /* 0x00000017171c7223 */ /* 0x000fe2000000001c */
[----:B------:R-:W-:Y:S01]  /*14f0*/  IADD3.X R14, PT, PT, ~R15, R4, RZ, P1, !PT ;  /* 0x000000040f0e7210 */ /* 0x000fe20000ffe5ff */
[----:B------:R-:W-:Y:S01]  /*1500*/  FMUL R27, R27, R27 ;  /* 0x0000001b1b1b7220 */ /* 0x000fe20000400000 */
[----:B------:R-:W-:Y:S01]  /*1510*/  FMUL R29, R26, R26 ;  /* 0x0000001a1a1d7220 */ /* 0x000fe20000400000 */
[----:B------:R-:W-:Y:S01]  /*1520*/  FMUL R23, R21, R21 ;  /* 0x0000001515177220 */ /* 0x000fe20000400000 */
[----:B------:R-:W-:Y:S01]  /*1530*/  FMUL R17, R17, R17 ;  /* 0x0000001111117220 */ /* 0x000fe20000400000 */
[----:B------:R-:W-:Y:S01]  /*1540*/  ISETP.GE.U32.AND.EX P0, PT, R14, RZ, PT, P0 ;  /* 0x000000ff0e00720c */ /* 0x000fe20003f06100 */
        /* <DEDUP_REMOVED lines=11> */
[----:B------:R-:W-:-:S04]  /*1600*/  FADD R9, R10, R9 ;  /* 0x000000090a097221 */ /* 0x000fc80000000000 */
[----:B------:R-:W-:Y:S01]  /*1610*/  FFMA R10, R18, R18, R9 ;  /* 0x00000012120a7223 */ /* 0x000fe20000000009 */
[----:B------:R-:W-:Y:S06]  /*1620*/  @!P0 BRA `(.L_x_104) ;  /* 0x00000008001c8947 */ /* 0x000fec0003800000 */
[----:B------:R-:W-:-:S04]  /*1630*/  IADD3 R13, P0, PT, R13, 0x1000, RZ ;  /* 0x000010000d0d7810 */ /* 0x000fc80007f1e0ff */
[----:B------:R-:W-:Y:S02]  /*1640*/  IADD3.X R15, PT, PT, RZ, R15, RZ, P0, !PT ;  /* 0x0000000fff0f7210 */ /* 0x000fe400007fe4ff */
[----:B------:R-:W-:-:S04]  /*1650*/  ISETP.GT.U32.AND P0, PT, R13, R11, PT ;  /* 0x0000000b0d00720c */ /* 0x000fc80003f04070 */
[----:B------:R-:W-:-:S13]  /*1660*/  ISETP.GT.U32.AND.EX P0, PT, R15, R12, PT, P0 ;  /* 0x0000000c0f00720c */ /* 0x000fda0003f04100 */
[----:B------:R-:W-:Y:S05]  /*1670*/  @!P0 BRA `(.L_x_105) ;  /* 0xfffffffc002c8947 */ /* 0x000fea000383ffff */
.L_x_103:
[----:B------:R-:W-:Y:S01]  /*1680*/  IMAD.IADD R2, R0, 0x1, -R13 ;  /* 0x0000000100027824 */ /* 0x000fe200078e0a0d */
[----:B------:R-:W-:Y:S01]  /*1690*/  ISETP.GE.U32.AND P1, PT, R13, R0, PT ;  /* 0x000000000d00720c */ /* 0x000fe20003f26070 */
[----:B------:R-:W-:Y:S03]  /*16a0*/  BSSY.RECONVERGENT B1, `(.L_x_104) ;  /* 0x000007f000017945 */ /* 0x000fe60003800200 */
[----:B------:R-:W-:-:S04]  /*16b0*/  ISETP.GE.AND P0, PT, R5, R2, PT ;  /* 0x000000020500720c */ /* 0x000fc80003f06270 */
[----:B------:R-:W-:-:S13]  /*16c0*/  ISETP.GE.U32.OR.EX P0, PT, R15, R4, P0, P1 ;  /* 0x000000040f00720c */ /* 0x000fda0000706510 */
[----:B------:R-:W-:Y:S05]  /*16d0*/  @P0 BRA `(.L_x_106) ;  /* 0x0000000400ec0947 */ /* 0x000fea0003800000 */
[-C--:B------:R-:W-:Y:S01]  /*16e0*/  LOP3.LUT R2, RZ, R5.reuse, RZ, 0x33, !PT ;  /* 0x00000005ff027212 */ /* 0x080fe200078e33ff */
[----:B------:R-:W-:Y:S03]  /*16f0*/  BSSY.RECONVERGENT B2, `(.L_x_107) ;  /* 0x0000038000027945 */ /* 0x000fe60003800200 */
[----:B------:R-:W-:Y:S02]  /*1700*/  IADD3 R2, PT, PT, -R13, R0, R2 ;  /* 0x000000000d027210 */ /* 0x000fe40007ffe102 */
[----:B------:R-:W-:Y:S02]  /*1710*/  MOV R0, R5 ;  /* 0x0000000500007202 */ /* 0x000fe40000000f00 */
[C---:B------:R-:W-:Y:S02]  /*1720*/  ISETP.GE.U32.AND P1, PT, R2.reuse, 0xf00, PT ;  /* 0x00000f000200780c */ /* 0x040fe40003f26070 */
[----:B------:R-:W-:-:S04]  /*1730*/  LEA.HI R4, R2, 0x1, RZ, 0x18 ;  /* 0x0000000102047811 */ /* 0x000fc800078fc0ff */
[----:B------:R-:W-:-:S04]  /*1740*/  LOP3.LUT R22, R4, 0xf, RZ, 0xc0, !PT ;  /* 0x0000000f04167812 */ /* 0x000fc800078ec0ff */
[----:B------:R-:W-:-:S03]  /*1750*/  ISETP.NE.AND P0, PT, R22, RZ, PT ;  /* 0x000000ff1600720c */ /* 0x000fc60003f05270 */
[----:B------:R-:W-:Y:S10]  /*1760*/  @!P1 BRA `(.L_x_108) ;  /* 0x0000000000c09947 */ /* 0x000ff40003800000 */
[----:B------:R-:W0:Y:S01]  /*1770*/  LDCU.64 UR4, c[0x0][0x380] ;  /* 0x00007000ff0477ac */ /* 0x000e220008000a00 */
[----:B------:R-:W-:Y:S02]  /*1780*/  IADD3 R3, P1, PT, R5, R13, RZ ;  /* 0x0000000d05037210 */ /* 0x000fe40007f3e0ff */
[----:B------:R-:W-:Y:S02]  /*1790*/  LOP3.LUT R7, R4, 0x1fffff0, RZ, 0xc0, !PT ;  /* 0x01fffff004077812 */ /* 0x000fe400078ec0ff */
[----:B------:R-:W-:-:S03]  /*17a0*/  IADD3.X R0, PT, PT, RZ, R15, RZ, P1, !PT ;  /* 0x0000000fff007210 */ /* 0x000fc60000ffe4ff */
[----:B------:R-:W-:Y:S01]  /*17b0*/  IMAD.MOV R7, RZ, RZ, -R7 ;  /* 0x000000ffff077224 */ /* 0x000fe200078e0a07 */
[----:B0-----:R-:W-:-:S04]  /*17c0*/  LEA R2, P2, R3, UR4, 0x2 ;  /* 0x0000000403027c11 */ /* 0x001fc8000f8410ff */
[----:B------:R-:W-:Y:S02]  /*17d0*/  IADD3 R2, P1, PT, R2, 0x2000, RZ ;  /* 0x0000200002027810 */ /* 0x000fe40007f3e0ff */
[----:B------:R-:W-:Y:S02]  /*17e0*/  LEA.HI.X R3, R3, UR5, R0, 0x2, P2 ;  /* 0x0000000503037c11 */ /* 0x000fe400090f1400 */
[----:B------:R-:W-:Y:S02]  /*17f0*/  MOV R0, R5 ;  /* 0x0000000500007202 */ /* 0x000fe40000000f00 */
[----:B------:R-:W-:-:S07]  /*1800*/  IADD3.X R3, PT, PT, RZ, R3, RZ, P1, !PT ;  /* 0x00000003ff037210 */ /* 0x000fce0000ffe4ff */
.L_x_109:
        /* <DEDUP_REMOVED lines=16> */
[----:B------:R-:W-:Y:S01]  /*1910*/  IADD3 R7, PT, PT, R7, 0x10, RZ ;  /* 0x0000001007077810 */ /* 0x000fe20007ffe0ff */
[----:B------:R-:W-:-:S03]  /*1920*/  VIADD R0, R0, 0x1000 ;  /* 0x0000100000007836 */ /* 0x000fc60000000000 */
        /* <DEDUP_REMOVED lines=20> */
.L_x_108:
[----:B------:R-:W-:Y:S05]  /*1a70*/  BSYNC.RECONVERGENT B2 ;  /* 0x0000000000027941 */ /* 0x000fea0003800200 */
.L_x_107:
[----:B------:R-:W-:Y:S05]  /*1a80*/  @!P0 BRA `(.L_x_106) ;  /* 0x0000000400008947 */ /* 0x000fea0003800000 */
[----:B------:R-:W-:Y:S01]  /*1a90*/  ISETP.GE.U32.AND P0, PT, R22, 0x8, PT ;  /* 0x000000081600780c */ /* 0x000fe20003f06070 */
[----:B------:R-:W-:Y:S01]  /*1aa0*/  BSSY.RECONVERGENT B2, `(.L_x_110) ;  /* 0x000001a000027945 */ /* 0x000fe20003800200 */
[----:B------:R-:W-:-:S04]  /*1ab0*/  LOP3.LUT R9, R4, 0x7, RZ, 0xc0, !PT ;  /* 0x0000000704097812 */ /* 0x000fc800078ec0ff */
[----:B------:R-:W-:-:S07]  /*1ac0*/  ISETP.NE.AND P1, PT, R9, RZ, PT ;  /* 0x000000ff0900720c */ /* 0x000fce0003f25270 */
[----:B------:R-:W-:Y:S06]  /*1ad0*/  @!P0 BRA `(.L_x_111) ;  /* 0x0000000000588947 */ /* 0x000fec0003800000 */
[----:B------:R-:W0:Y:S01]  /*1ae0*/  LDCU.64 UR4, c[0x0][0x380] ;  /* 0x00007000ff0477ac */ /* 0x000e220008000a00 */
[----:B------:R-:W-:-:S04]  /*1af0*/  IADD3 R3, P0, PT, R0, R13, RZ ;  /* 0x0000000d00037210 */ /* 0x000fc80007f1e0ff */
[----:B------:R-:W-:Y:S02]  /*1b00*/  IADD3.X R6, PT, PT, RZ, R15, RZ, P0, !PT ;  /* 0x0000000fff067210 */ /* 0x000fe400007fe4ff */
        /* <DEDUP_REMOVED lines=10> */
[----:B------:R-:W-:Y:S01]  /*1bb0*/  IADD3 R0, PT, PT, R0, 0x800, RZ ;  /* 0x0000080000007810 */ /* 0x000fe20007ffe0ff */
        /* <DEDUP_REMOVED lines=8> */
.L_x_111:
[----:B------:R-:W-:Y:S05]  /*1c40*/  BSYNC.RECONVERGENT B2 ;  /* 0x0000000000027941 */ /* 0x000fea0003800200 */
.L_x_110:
        /* <DEDUP_REMOVED lines=14> */
[----:B------:R-:W5:Y:S01]  /*1d30*/  LDG.E R12, desc[UR6][R2.64+0xc00] ;  /* 0x000c0006020c7981 */ /* 0x000f62000c1e1900 */
[----:B------:R-:W-:-:S02]  /*1d40*/  VIADD R0, R0, 0x400 ;  /* 0x0000040000007836 */ /* 0x000fc40000000000 */
[----:B--2---:R-:W-:-:S04]  /*1d50*/  FFMA R7, R7, R7, R10 ;  /* 0x0000000707077223 */ /* 0x004fc8000000000a */
[----:B---3--:R-:W-:-:S04]  /*1d60*/  FFMA R7, R4, R4, R7 ;  /* 0x0000000404077223 */ /* 0x008fc80000000007 */
[----:B----4-:R-:W-:-:S04]  /*1d70*/  FFMA R7, R8, R8, R7 ;  /* 0x0000000808077223 */ /* 0x010fc80000000007 */
[----:B-----5:R-:W-:-:S07]  /*1d80*/  FFMA R10, R12, R12, R7 ;  /* 0x0000000c0c0a7223 */ /* 0x020fce0000000007 */
.L_x_113:
[----:B------:R-:W-:Y:S05]  /*1d90*/  BSYNC.RECONVERGENT B2 ;  /* 0x0000000000027941 */ /* 0x000fea0003800200 */
.L_x_112:
[----:B------:R-:W-:Y:S05]  /*1da0*/  @!P1 BRA `(.L_x_106) ;  /* 0x0000000000389947 */ /* 0x000fea0003800000 */
[----:B------:R-:W0:Y:S01]  /*1db0*/  LDCU.64 UR4, c[0x0][0x380] ;  /* 0x00007000ff0477ac */ /* 0x000e220008000a00 */
[----:B------:R-:W-:Y:S02]  /*1dc0*/  IADD3 R7, P0, PT, R0, R13, RZ ;  /* 0x0000000d00077210 */ /* 0x000fe40007f1e0ff */
[----:B------:R-:W-:Y:S02]  /*1dd0*/  IADD3 R0, PT, PT, -R6, RZ, RZ ;  /* 0x000000ff06007210 */ /* 0x000fe40007ffe1ff */
[----:B------:R-:W-:Y:S02]  /*1de0*/  IADD3.X R4, PT, PT, RZ, R15, RZ, P0, !PT ;  /* 0x0000000fff047210 */ /* 0x000fe400007fe4ff */
[----:B0-----:R-:W-:-:S04]  /*1df0*/  LEA R2, P1, R7, UR4, 0x2 ;  /* 0x0000000407027c11 */ /* 0x001fc8000f8210ff */
[----:B------:R-:W-:-:S09]  /*1e00*/  LEA.HI.X R7, R7, UR5, R4, 0x2, P1 ;  /* 0x0000000507077c11 */ /* 0x000fd200088f1404 */
.L_x_114:
[----:B------:R-:W-:-:S06]  /*1e10*/  MOV R3, R7 ;  /* 0x0000000700037202 */ /* 0x000fcc0000000f00 */
[----:B------:R0:W2:Y:S01]  /*1e20*/  LDG.E R3, desc[UR6][R2.64] ;  /* 0x0000000602037981 */ /* 0x0000a2000c1e1900 */
[----:B------:R-:W-:-:S05]  /*1e30*/  VIADD R0, R0, 0x1 ;  /* 0x0000000100007836 */ /* 0x000fca0000000000 */
[----:B------:R-:W-:Y:S02]  /*1e40*/  ISETP.NE.AND P0, PT, R0, RZ, PT ;  /* 0x000000ff0000720c */ /* 0x000fe40003f05270 */
[----:B0-----:R-:W-:-:S04]  /*1e50*/  IADD3 R2, P1, PT, R2, 0x400, RZ ;  /* 0x0000040002027810 */ /* 0x001fc80007f3e0ff */
[----:B------:R-:W-:Y:S01]  /*1e60*/  IADD3.X R7, PT, PT, RZ, R7, RZ, P1, !PT ;  /* 0x00000007ff077210 */ /* 0x000fe20000ffe4ff */
[----:B--2---:R-:W-:-:S06]  /*1e70*/  FFMA R10, R3, R3, R10 ;  /* 0x00000003030a7223 */ /* 0x004fcc000000000a */
[----:B------:R-:W-:Y:S05]  /*1e80*/  @P0 BRA `(.L_x_114) ;  /* 0xfffffffc00e00947 */ /* 0x000fea000383ffff */
.L_x_106:
[----:B------:R-:W-:Y:S05]  /*1e90*/  BSYNC.RECONVERGENT B1 ;  /* 0x0000000000017941 */ /* 0x000fea0003800200 */
.L_x_104:
[----:B------:R-:W0:Y:S01]  /*1ea0*/  S2R R6, SR_LANEID ;  /* 0x0000000000067919 */ /* 0x000e220000000000 */
[----:B------:R-:W-:Y:S02]  /*1eb0*/  MOV R3, R10 ;  /* 0x0000000a00037202 */ /* 0x000fe40000000f00 */
[----:B------:R-:W-:-:S03]  /*1ec0*/  ISETP.NE.AND P5, PT, R5, RZ, PT ;  /* 0x000000ff0500720c */ /* 0x000fc60003fa5270 */
        /* <DEDUP_REMOVED lines=29> */
[----:B------:R-:W0:Y:S04]  /*20a0*/  LDS R3, [UR4+0xc] ;  /* 0x00000c04ff037984 */ /* 0x000e280008000800 */
[----:B--2---:R-:W1:Y:S04]  /*20b0*/  LDS.128 R4, [UR4+0x10] ;  /* 0x00001004ff047984 */ /* 0x004e680008000c00 */
        /* <DEDUP_REMOVED lines=8> */
.L_x_102:
[----:B------:R-:W-:Y:S05]  /*2140*/  BSYNC.RECONVERGENT B0 ;  /* 0x0000000000007941 */ /* 0x000fea0003800200 */
.L_x_87:
[----:B------:R-:W-:Y:S05]  /*2150*/  @P5 EXIT ;  /* 0x000000000000594d */ /* 0x000fea0003800000 */
[----:B01----:R-:W0:Y:S01]  /*2160*/  LDC.64 R2, c[0x0][0x388] ;  /* 0x0000e200ff027b82 */ /* 0x003e220000000a00 */
[----:B------:R-:W1:Y:S02]  /*2170*/  LDCU UR4, c[0x0][0x39c] ;  /* 0x00007380ff0477ac */ /* 0x000e640008000800 */
[----:B-1----:R-:W-:-:S05]  /*2180*/  FADD R5, R8, UR4 ;  /* 0x0000000408057e21 */ /* 0x002fca0008000000 */
[----:B0-----:R-:W-:Y:S01]  /*2190*/  STG.E desc[UR6][R2.64], R5 ;  /* 0x0000000502007986 */ /* 0x001fe2000c101906 */
[----:B------:R-:W-:Y:S05]  /*21a0*/  EXIT ;  /* 0x000000000000794d */ /* 0x000fea0003800000 */
.L_x_115:
        /* <DEDUP_REMOVED lines=13> */
.L_x_394:


//--------------------- .text._ZN3cub18CUB_300001_SM_10006detail6reduce28DeviceReduceSingleTileKernelINS2_10policy_hubIfjN4cuda3std3__44plusIfEEE10Policy1000EPfSC_iS9_ffNS7_10__identityEEEvT0_T1_T2_T3_T4_T6_ --------------------------
	.section	.text._ZN3cub18CUB_300001_SM_10006detail6reduce28DeviceReduceSingleTileKernelINS2_10policy_hubIfjN4cuda3std3__44plusIfEEE10Policy1000EPfSC_iS9_ffNS7_10__identityEEEvT0_T1_T2_T3_T4_T6_,"ax",@progbits
	.align	128
        .global         _ZN3cub18CUB_300001_SM_10006detail6reduce28DeviceReduceSingleTileKernelINS2_10policy_hubIfjN4cuda3std3__44plusIfEEE10Policy1000EPfSC_iS9_ffNS7_10__identityEEEvT0_T1_T2_T3_T4_T6_
        .type           _ZN3cub18CUB_300001_SM_10006detail6reduce28DeviceReduceSingleTileKernelINS2_10policy_hubIfjN4cuda3std3__44plusIfEEE10Policy1000EPfSC_iS9_ffNS7_10__identityEEEvT0_T1_T2_T3_T4_T6_,@function
        .size           _ZN3cub18CUB_300001_SM_10006detail6reduce28DeviceReduceSingleTileKernelINS2_10policy_hubIfjN4cuda3std3__44plusIfEEE10Policy1000EPfSC_iS9_ffNS7_10__identityEEEvT0_T1_T2_T3_T4_T6_,(.L_x_395 - _ZN3cub18CUB_300001_SM_10006detail6reduce28DeviceReduceSingleTileKernelINS2_10policy_hubIfjN4cuda3std3__44plusIfEEE10Policy1000EPfSC_iS9_ffNS7_10__identityEEEvT0_T1_T2_T3_T4_T6_)
        .other          _ZN3cub18CUB_300001_SM_10006detail6reduce28DeviceReduceSingleTileKernelINS2_10policy_hubIfjN4cuda3std3__44plusIfEEE10Policy1000EPfSC_iS9_ffNS7_10__identityEEEvT0_T1_T2_T3_T4_T6_,@"STO_CUDA_ENTRY STV_DEFAULT"
_ZN3cub18CUB_300001_SM_10006detail6reduce28DeviceReduceSingleTileKernelINS2_10policy_hubIfjN4cuda3std3__44plusIfEEE10Policy1000EPfSC_iS9_ffNS7_10__identityEEEvT0_T1_T2_T3_T4_T6_:
.text._ZN3cub18CUB_300001_SM_10006detail6reduce28DeviceReduceSingleTileKernelINS2_10policy_hubIfjN4cuda3std3__44plusIfEEE10Policy1000EPfSC_iS9_ffNS7_10__identityEEEvT0_T1_T2_T3_T4_T6_:
        /* <DEDUP_REMOVED lines=13> */
.L_x_116:
        /* <DEDUP_REMOVED lines=16> */
.L_x_121:
[----:B------:R-:W-:Y:S05]  /*01d0*/  BSYNC.RECONVERGENT B1 ;  /* 0x0000000000017941 */ /* 0x000fea0003800200 */
.L_x_120:
        /* <DEDUP_REMOVED lines=16> */
.L_x_126:
        /* <DEDUP_REMOVED lines=9> */
.L_x_125:
[----:B------:R-:W-:Y:S05]  /*0370*/  BSYNC.RECONVERGENT B2 ;  /* 0x0000000000027941 */ /* 0x000fea0003800200 */
.L_x_124:
        /* <DEDUP_REMOVED lines=8> */
.L_x_129:
        /* <DEDUP_REMOVED lines=43> */
.L_x_128:
[----:B------:R-:W-:Y:S05]  /*06b0*/  BSYNC.RECONVERGENT B2 ;  /* 0x0000000000027941 */ /* 0x000fea0003800200 */
.L_x_127:
        /* <DEDUP_REMOVED lines=26> */
.L_x_131:
[----:B------:R-:W-:Y:S05]  /*0860*/  BSYNC.RECONVERGENT B2 ;  /* 0x0000000000027941 */ /* 0x000fea0003800200 */
.L_x_130:
        /* <DEDUP_REMOVED lines=12> */
.L_x_123:
[----:B------:R-:W-:Y:S05]  /*0930*/  BSYNC.RECONVERGENT B1 ;  /* 0x0000000000017941 */ /* 0x000fea0003800200 */
.L_x_122:
        /* <DEDUP_REMOVED lines=10> */
[----:B------:R-:W1:Y:S06]  /*09e0*/  SHFL.DOWN PT, R3, R0, 0x2, 0x1f ;  /* 0x08401f0000037f89 */ /* 0x000e6c00000e0000 */
[----:B------:R-:W2:Y:S01]  /*09f0*/  @!P1 S2R R6, SR_CgaCtaId ;  /* 0x0000000000069919 */ /* 0x000ea20000008800 */
[----:B0-----:R-:W-:Y:S02]  /*0a00*/  @!P1 MOV R5, 0x400 ;  /* 0x0000040000059802 */ /* 0x001fe40000000f00 */
[----:B------:R-:W-:-:S04]  /*0a10*/  @!P1 SHF.R.U32.HI R4, RZ, 0x3, R2 ;  /* 0x00000003ff049819 */ /* 0x000fc80000011602 */
[----:B------:R-:W-:Y:S01]  /*0a20*/  @!P1 LOP3.LUT R4, R4, 0x7c, RZ, 0xc0, !PT ;  /* 0x0000007c04049812 */ /* 0x000fe200078ec0ff */
[----:B-1----:R-:W-:Y:S01]  /*0a30*/  @!P0 FADD R0, R0, R3 ;  /* 0x0000000300008221 */ /* 0x002fe20000000000 */
[----:B------:R-:W-:-:S04]  /*0a40*/  ISETP.GT.AND P0, PT, R8, 0x1b, PT ;  /* 0x0000001b0800780c */ /* 0x000fc80003f04270 */
[----:B------:R-:W0:Y:S01]  /*0a50*/  SHFL.DOWN PT, R3, R0, 0x4, 0x1f ;  /* 0x08801f0000037f89 */ /* 0x000e2200000e0000 */
[----:B--2---:R-:W-:-:S04]  /*0a60*/  @!P1 LEA R5, R6, R5, 0x18 ;  /* 0x0000000506059211 */ /* 0x004fc800078ec0ff */
        /* <DEDUP_REMOVED lines=16> */
[----:B0-----:R-:W0:Y:S04]  /*0b70*/  LDS.128 R4, [UR4+0x10] ;  /* 0x00001004ff047984 */ /* 0x001e280008000c00 */
[----:B------:R-:W1:Y:S04]  /*0b80*/  LDS.128 R12, [UR4+0x20] ;  /* 0x00002004ff0c7984 */ /* 0x000e680008000c00 */
[----:B------:R-:W2:Y:S04]  /*0b90*/  LDS.128 R8, [UR4+0x30] ;  /* 0x00003004ff087984 */ /* 0x000ea80008000c00 */
[----:B------:R-:W3:Y:S01]  /*0ba0*/  LDS.128 R16, [UR4+0x40] ;  /* 0x00004004ff107984 */ /* 0x000ee20008000c00 */
[----:B0-----:R-:W-:-:S04]  /*0bb0*/  FADD R5, R0, R5 ;  /* 0x0000000500057221 */ /* 0x001fc80000000000 */
[----:B------:R-:W-:-:S04]  /*0bc0*/  FADD R6, R5, R6 ;  /* 0x0000000605067221 */ /* 0x000fc80000000000 */
[----:B------:R-:W-:-:S04]  /*0bd0*/  FADD R7, R6, R7 ;  /* 0x0000000706077221 */ /* 0x000fc80000000000 */
[----:B-1----:R-:W-:-:S04]  /*0be0*/  FADD R12, R7, R12 ;  /* 0x0000000c070c7221 */ /* 0x002fc80000000000 */
[----:B------:R-:W-:-:S04]  /*0bf0*/  FADD R13, R12, R13 ;  /* 0x0000000d0c0d7221 */ /* 0x000fc80000000000 */
[----:B------:R-:W-:-:S04]  /*0c00*/  FADD R14, R13, R14 ;  /* 0x0000000e0d0e7221 */ /* 0x000fc80000000000 */
[----:B------:R-:W-:-:S04]  /*0c10*/  FADD R15, R14, R15 ;  /* 0x0000000f0e0f7221 */ /* 0x000fc80000000000 */
[----:B--2---:R-:W-:-:S04]  /*0c20*/  FADD R8, R15, R8 ;  /* 0x000000080f087221 */ /* 0x004fc80000000000 */
[----:B------:R-:W-:-:S04]  /*0c30*/  FADD R9, R8, R9 ;  /* 0x0000000908097221 */ /* 0x000fc80000000000 */
[----:B------:R-:W-:-:S04]  /*0c40*/  FADD R10, R9, R10 ;  /* 0x0000000a090a7221 */ /* 0x000fc80000000000 */
[----:B------:R-:W-:-:S04]  /*0c50*/  FADD R11, R10, R11 ;  /* 0x0000000b0a0b7221 */ /* 0x000fc80000000000 */
[----:B---3--:R-:W-:-:S04]  /*0c60*/  FADD R16, R11, R16 ;  /* 0x000000100b107221 */ /* 0x008fc80000000000 */
[----:B------:R-:W-:-:S04]  /*0c70*/  FADD R17, R16, R17 ;  /* 0x0000001110117221 */ /* 0x000fc80000000000 */
[----:B------:R-:W-:-:S04]  /*0c80*/  FADD R18, R17, R18 ;  /* 0x0000001211127221 */ /* 0x000fc80000000000 */
[----:B------:R-:W-:Y:S01]  /*0c90*/  FADD R0, R18, R19 ;  /* 0x0000001312007221 */ /* 0x000fe20000000000 */
[----:B------:R-:W-:Y:S06]  /*0ca0*/  BRA `(.L_x_133) ;  /* 0x0000003400707947 */ /* 0x000fec0003800000 */
.L_x_132:
        /* <DEDUP_REMOVED lines=23> */
[-C--:B------:R-:W-:Y:S02]  /*0e20*/  ISETP.GT.AND P0, PT, R5, R4.reuse, PT ;  /* 0x000000040500720c */ /* 0x080fe40003f04270 */
[----:B------:R-:W-:Y:S02]  /*0e30*/  IADD3 R5, PT, PT, R9, 0x10, RZ ;  /* 0x0000001009057810 */ /* 0x000fe40007ffe0ff */
        /* <DEDUP_REMOVED lines=20> */
[----:B------:R-:W0:Y:S04]  /*0f80*/  LDS.128 R16, [UR4+0x10] ;  /* 0x00001004ff107984 */ /* 0x000e280008000c00 */
[----:B----4-:R-:W1:Y:S04]  /*0f90*/  LDS.128 R4, [UR4+0x20] ;  /* 0x00002004ff047984 */ /* 0x010e680008000c00 */
[----:B------:R-:W2:Y:S04]  /*0fa0*/  LDS.128 R8, [UR4+0x30] ;  /* 0x00003004ff087984 */ /* 0x000ea80008000c00 */
[----:B------:R-:W3:Y:S01]  /*0fb0*/  LDS.128 R12, [UR4+0x40] ;  /* 0x00004004ff0c7984 */ /* 0x000ee20008000c00 */
[----:B0-----:R-:W-:Y:S01]  /*0fc0*/  @P2 FADD R0, R0, R17 ;  /* 0x0000001100002221 */ /* 0x001fe20000000000 */
[----:B------:R-:W-:-:S03]  /*0fd0*/  ISETP.GT.AND P2, PT, R3, 0x80, PT ;  /* 0x000000800300780c */ /* 0x000fc60003f44270 */
[----:B------:R-:W-:Y:S01]  /*0fe0*/  @P3 FADD R0, R0, R18 ;  /* 0x0000001200003221 */ /* 0x000fe20000000000 */
[----:B------:R-:W-:-:S03]  /*0ff0*/  ISETP.GT.AND P3, PT, R3, 0xa0, PT ;  /* 0x000000a00300780c */ /* 0x000fc60003f64270 */
[----:B------:R-:W-:Y:S01]  /*1000*/  @P1 FADD R0, R0, R19 ;  /* 0x0000001300001221 */ /* 0x000fe20000000000 */
[----:B------:R-:W-:-:S05]  /*1010*/  ISETP.GT.AND P1, PT, R3, 0xe0, PT ;  /* 0x000000e00300780c */ /* 0x000fca0003f24270 */
[----:B-1----:R-:W-:Y:S01]  /*1020*/  @P2 FADD R0, R0, R4 ;  /* 0x0000000400002221 */ /* 0x002fe20000000000 */
[----:B------:R-:W-:-:S03]  /*1030*/  ISETP.GT.AND P2, PT, R3, 0x100, PT ;  /* 0x000001000300780c */ /* 0x000fc60003f44270 */
[----:B------:R-:W-:Y:S01]  /*1040*/  @P3 FADD R0, R0, R5 ;  /* 0x0000000500003221 */ /* 0x000fe20000000000 */
[----:B------:R-:W-:-:S03]  /*1050*/  ISETP.GT.AND P3, PT, R3, 0x120, PT ;  /* 0x000001200300780c */ /* 0x000fc60003f64270 */
[----:B------:R-:W-:Y:S01]  /*1060*/  @P4 FADD R0, R0, R6 ;  /* 0x0000000600004221 */ /* 0x000fe20000000000 */
[----:B------:R-:W-:-:S03]  /*1070*/  ISETP.GT.AND P4, PT, R3, 0x140, PT ;  /* 0x000001400300780c */ /* 0x000fc60003f84270 */
[----:B------:R-:W-:Y:S01]  /*1080*/  @P1 FADD R0, R0, R7 ;  /* 0x0000000700001221 */ /* 0x000fe20000000000 */
[----:B------:R-:W-:-:S03]  /*1090*/  ISETP.GT.AND P1, PT, R3, 0x160, PT ;  /* 0x000001600300780c */ /* 0x000fc60003f24270 */
[----:B--2---:R-:W-:Y:S01]  /*10a0*/  @P2 FADD R0, R0, R8 ;  /* 0x0000000800002221 */ /* 0x004fe20000000000 */
[----:B------:R-:W-:-:S03]  /*10b0*/  ISETP.GT.AND P2, PT, R3, 0x180, PT ;  /* 0x000001800300780c */ /* 0x000fc60003f44270 */
[----:B------:R-:W-:Y:S01]  /*10c0*/  @P3 FADD R0, R0, R9 ;  /* 0x0000000900003221 */ /* 0x000fe20000000000 */
[----:B------:R-:W-:-:S03]  /*10d0*/  ISETP.GT.AND P3, PT, R3, 0x1a0, PT ;  /* 0x000001a00300780c */ /* 0x000fc60003f64270 */
[----:B------:R-:W-:Y:S01]  /*10e0*/  @P4 FADD R0, R0, R10 ;  /* 0x0000000a00004221 */ /* 0x000fe20000000000 */
[----:B------:R-:W-:-:S03]  /*10f0*/  ISETP.GT.AND P4, PT, R3, 0x1c0, PT ;  /* 0x000001c00300780c */ /* 0x000fc60003f84270 */
[----:B------:R-:W-:Y:S01]  /*1100*/  @P1 FADD R0, R0, R11 ;  /* 0x0000000b00001221 */ /* 0x000fe20000000000 */
[----:B------:R-:W-:-:S03]  /*1110*/  ISETP.GT.AND P1, PT, R3, 0x1e0, PT ;  /* 0x000001e00300780c */ /* 0x000fc60003f24270 */
[----:B---3--:R-:W-:-:S04]  /*1120*/  @P2 FADD R0, R0, R12 ;  /* 0x0000000c00002221 */ /* 0x008fc80000000000 */
[----:B------:R-:W-:-:S04]  /*1130*/  @P3 FADD R0, R0, R13 ;  /* 0x0000000d00003221 */ /* 0x000fc80000000000 */
[----:B------:R-:W-:-:S04]  /*1140*/  @P4 FADD R0, R0, R14 ;  /* 0x0000000e00004221 */ /* 0x000fc80000000000 */
[----:B------:R-:W-:Y:S01]  /*1150*/  @P1 FADD R0, R0, R15 ;  /* 0x0000000f00001221 */ /* 0x000fe20000000000 */
[----:B------:R-:W-:Y:S06]  /*1160*/  BRA `(.L_x_133) ;  /* 0x0000003000407947 */ /* 0x000fec0003800000 */
.L_x_119:
[----:B------:R-:W0:Y:S01]  /*1170*/  S2R R2, SR_TID.X ;  /* 0x0000000000027919 */ /* 0x000e220000002100 */
[----:B------:R-:W1:Y:S01]  /*1180*/  LDC.64 R4, c[0x0][0x380] ;  /* 0x0000e000ff047b82 */ /* 0x000e620000000a00 */
[----:B0-----:R-:W-:-:S05]  /*1190*/  SHF.L.U32 R7, R2, 0x1, RZ ;  /* 0x0000000102077819 */ /* 0x001fca00000006ff */
[----:B-1----:R-:W-:-:S05]  /*11a0*/  IMAD.WIDE.U32 R4, R7, 0x4, R4 ;  /* 0x0000000407047825 */ /* 0x002fca00078e0004 */
[----:B------:R-:W2:Y:S04]  /*11b0*/  LDG.E.64.CONSTANT R14, desc[UR6][R4.64] ;  /* 0x00000006040e7981 */ /* 0x000ea8000c1e9b00 */
[----:B------:R-:W3:Y:S04]  /*11c0*/  LDG.E.64.CONSTANT R16, desc[UR6][R4.64+0x1000] ;  /* 0x0010000604107981 */ /* 0x000ee8000c1e9b00 */
[----:B------:R-:W4:Y:S04]  /*11d0*/  LDG.E.64.CONSTANT R18, desc[UR6][R4.64+0x2000] ;  /* 0x0020000604127981 */ /* 0x000f28000c1e9b00 */
[----:B------:R-:W5:Y:S04]  /*11e0*/  LDG.E.64.CONSTANT R20, desc[UR6][R4.64+0x3000] ;  /* 0x0030000604147981 */ /* 0x000f68000c1e9b00 */
[----:B------:R-:W5:Y:S04]  /*11f0*/  LDG.E.64.CONSTANT R12, desc[UR6][R4.64+0x4000] ;  /* 0x00400006040c7981 */ /* 0x000f68000c1e9b00 */
[----:B------:R-:W5:Y:S04]  /*1200*/  LDG.E.64.CONSTANT R10, desc[UR6][R4.64+0x5000] ;  /* 0x00500006040a7981 */ /* 0x000f68000c1e9b00 */
[----:B------:R-:W5:Y:S04]  /*1210*/  LDG.E.64.CONSTANT R6, desc[UR6][R4.64+0x6000] ;  /* 0x0060000604067981 */ /* 0x000f68000c1e9b00 */
[----:B------:R-:W5:Y:S01]  /*1220*/  LDG.E.64.CONSTANT R8, desc[UR6][R4.64+0x7000] ;  /* 0x0070000604087981 */ /* 0x000f62000c1e9b00 */
[----:B------:R-:W-:Y:S01]  /*1230*/  ISETP.GE.U32.AND P0, PT, R3, 0x4000, PT ;  /* 0x000040000300780c */ /* 0x000fe20003f06070 */
[----:B--2---:R-:W-:Y:S01]  /*1240*/  FADD R14, R14, R15 ;  /* 0x0000000f0e0e7221 */ /* 0x004fe20000000000 */
[----:B---3--:R-:W-:Y:S01]  /*1250*/  FADD R17, R16, R17 ;  /* 0x0000001110117221 */ /* 0x008fe20000000000 */
[----:B----4-:R-:W-:-:S03]  /*1260*/  FADD R18, R18, R19 ;  /* 0x0000001312127221 */ /* 0x010fc60000000000 */
[----:B------:R-:W-:Y:S01]  /*1270*/  FADD R14, R14, R17 ;  /* 0x000000110e0e7221 */ /* 0x000fe20000000000 */
[----:B-----5:R-:W-:Y:S01]  /*1280*/  FADD R21, R20, R21 ;  /* 0x0000001514157221 */ /* 0x020fe20000000000 */
[----:B------:R-:W-:Y:S02]  /*1290*/  HFMA2 R20, -RZ, RZ, 0, 0.0078125 ;  /* 0x00002000ff147431 */ /* 0x000fe400000001ff */
[----:B------:R-:W-:Y:S01]  /*12a0*/  FADD R12, R12, R13 ;  /* 0x0000000d0c0c7221 */ /* 0x000fe20000000000 */
[----:B------:R-:W-:Y:S01]  /*12b0*/  FADD R21, R18, R21 ;  /* 0x0000001512157221 */ /* 0x000fe20000000000 */
[----:B------:R-:W-:-:S03]  /*12c0*/  FADD R11, R10, R11 ;  /* 0x0000000b0a0b7221 */ /* 0x000fc60000000000 */
[----:B------:R-:W-:Y:S01]  /*12d0*/  FADD R14, R14, R21 ;  /* 0x000000150e0e7221 */ /* 0x000fe20000000000 */
[----:B------:R-:W-:Y:S01]  /*12e0*/  FADD R6, R6, R7 ;  /* 0x0000000706067221 */ /* 0x000fe20000000000 */
[----:B------:R-:W-:Y:S01]  /*12f0*/  FADD R11, R12, R11 ;  /* 0x0000000b0c0b7221 */ /* 0x000fe20000000000 */
[----:B------:R-:W-:-:S04]  /*1300*/  FADD R9, R8, R9 ;  /* 0x0000000908097221 */ /* 0x000fc80000000000 */
[----:B------:R-:W-:-:S04]  /*1310*/  FADD R6, R6, R9 ;  /* 0x0000000906067221 */ /* 0x000fc80000000000 */
[----:B------:R-:W-:-:S04]  /*1320*/  FADD R11, R11, R6 ;  /* 0x000000060b0b7221 */ /* 0x000fc80000000000 */
[----:B------:R-:W-:Y:S01]  /*1330*/  FADD R0, R14, R11 ;  /* 0x0000000b0e007221 */ /* 0x000fe20000000000 */
[----:B------:R-:W-:Y:S06]  /*1340*/  @!P0 BRA `(.L_x_134) ;  /* 0x00000000008c8947 */ /* 0x000fec0003800000 */
[----:B------:R-:W0:Y:S01]  /*1350*/  LDC R24, c[0x0][0x390] ;  /* 0x0000e400ff187b82 */ /* 0x000e220000000800 */
[----:B------:R-:W-:Y:S02]  /*1360*/  IADD3 R21, PT, PT, R3, -0x2000, RZ ;  /* 0xffffe00003157810 */ /* 0x000fe40007ffe0ff */
[----:B------:R-:W-:-:S07]  /*1370*/  MOV R20, 0x2000 ;  /* 0x0000200000147802 */ /* 0x000fce0000000f00 */
.L_x_136:
[----:B------:R-:W-:-:S05]  /*1380*/  IMAD.WIDE R26, R20, 0x4, R4 ;  /* 0x00000004141a7825 */ /* 0x000fca00078e0204 */
[----:B------:R-:W2:Y:S04]  /*1390*/  LDG.E.64.CONSTANT R14, desc[UR6][R26.64+0x6000] ;  /* 0x006000061a0e7981 */ /* 0x000ea8000c1e9b00 */
[----:B------:R-:W2:Y:S04]  /*13a0*/  LDG.E.64.CONSTANT R6, desc[UR6][R26.64+0x7000] ;  /* 0x007000061a067981 */ /* 0x000ea8000c1e9b00 */
[----:B------:R-:W3:Y:S04]  /*13b0*/  LDG.E.64.CONSTANT R22, desc[UR6][R26.64] ;  /* 0x000000061a167981 */ /* 0x000ee8000c1e9b00 */
[----:B------:R-:W4:Y:S04]  /*13c0*/  LDG.E.64.CONSTANT R18, desc[UR6][R26.64+0x1000] ;  /* 0x001000061a127981 */ /* 0x000f28000c1e9b00 */
[----:B------:R-:W5:Y:S04]  /*13d0*/  LDG.E.64.CONSTANT R16, desc[UR6][R26.64+0x2000] ;  /* 0x002000061a107981 */ /* 0x000f68000c1e9b00 */
[----:B------:R-:W5:Y:S04]  /*13e0*/  LDG.E.64.CONSTANT R12, desc[UR6][R26.64+0x3000] ;  /* 0x003000061a0c7981 */ /* 0x000f68000c1e9b00 */
[----:B------:R-:W5:Y:S04]  /*13f0*/  LDG.E.64.CONSTANT R10, desc[UR6][R26.64+0x4000] ;  /* 0x004000061a0a7981 */ /* 0x000f68000c1e9b00 */
[----:B------:R-:W5:Y:S01]  /*1400*/  LDG.E.64.CONSTANT R8, desc[UR6][R26.64+0x5000] ;  /* 0x005000061a087981 */ /* 0x000f62000c1e9b00 */
[----:B0-----:R-:W-:Y:S01]  /*1410*/  MOV R3, R24 ;  /* 0x0000001800037202 */ /* 0x001fe20000000f00 */
[----:B--2---:R-:W-:-:S03]  /*1420*/  FADD R15, R15, R6 ;  /* 0x000000060f0f7221 */ /* 0x004fc60000000000 */
[----:B------:R-:W-:Y:S01]  /*1430*/  IADD3 R6, PT, PT, -R20, R3, RZ ;  /* 0x0000000314067210 */ /* 0x000fe20007ffe1ff */
[----:B---3--:R-:W-:-:S03]  /*1440*/  FADD R0, R22, R0 ;  /* 0x0000000016007221 */ /* 0x008fc60000000000 */
[----:B------:R-:W-:Y:S01]  /*1450*/  ISETP.GE.AND P0, PT, R6, 0x2000, PT ;  /* 0x000020000600780c */ /* 0x000fe20003f06270 */
[----:B----4-:R-:W-:Y:S01]  /*1460*/  FADD R23, R23, R18 ;  /* 0x0000001217177221 */ /* 0x010fe20000000000 */
[----:B-----5:R-:W-:Y:S01]  /*1470*/  FADD R18, R19, R16 ;  /* 0x0000001013127221 */ /* 0x020fe20000000000 */
[----:B------:R-:W-:Y:S01]  /*1480*/  FADD R17, R17, R12 ;  /* 0x0000000c11117221 */ /* 0x000fe20000000000 */
[----:B------:R-:W-:Y:S01]  /*1490*/  FADD R12, R13, R10 ;  /* 0x0000000a0d0c7221 */ /* 0x000fe20000000000 */
[----:B------:R-:W-:Y:S01]  /*14a0*/  FADD R11, R11, R8 ;  /* 0x000000080b0b7221 */ /* 0x000fe20000000000 */
[----:B------:R-:W-:Y:S01]  /*14b0*/  FADD R8, R9, R14 ;  /* 0x0000000e09087221 */ /* 0x000fe20000000000 */
[----:B------:R-:W-:Y:S01]  /*14c0*/  FADD R0, R0, R23 ;  /* 0x0000001700007221 */ /* 0x000fe20000000000 */
[----:B------:R-:W-:Y:S01]  /*14d0*/  FADD R17, R18, R17 ;  /* 0x0000001112117221 */ /* 0x000fe20000000000 */
[----:B------:R-:W-:Y:S01]  /*14e0*/  FADD R11, R12, R11 ;  /* 0x0000000b0c0b7221 */ /* 0x000fe20000000000 */
[----:B------:R-:W-:-:S02]  /*14f0*/  FADD R8, R8, R15 ;  /* 0x0000000f08087221 */ /* 0x000fc40000000000 */
[----:B------:R-:W-:Y:S02]  /*1500*/  FADD R0, R0, R17 ;  /* 0x0000001100007221 */ /* 0x000fe40000000000 */
[----:B------:R-:W-:-:S04]  /*1510*/  FADD R11, R11, R8 ;  /* 0x000000080b0b7221 */ /* 0x000fc80000000000 */
[----:B------:R-:W-:-:S04]  /*1520*/  FADD R11, R0, R11 ;  /* 0x0000000b000b7221 */ /* 0x000fc80000000000 */
[----:B------:R-:W-:Y:S01]  /*1530*/  FADD R0, R7, R11 ;  /* 0x0000000b07007221 */ /* 0x000fe20000000000 */
[----:B------:R-:W-:Y:S06]  /*1540*/  @!P0 BRA `(.L_x_135) ;  /* 0x0000000800308947 */ /* 0x000fec0003800000 */
[----:B------:R-:W-:-:S04]  /*1550*/  IADD3 R20, PT, PT, R20, 0x2000, RZ ;  /* 0x0000200014147810 */ /* 0x000fc80007ffe0ff */
[----:B------:R-:W-:-:S13]  /*1560*/  ISETP.GT.AND P0, PT, R20, R21, PT ;  /* 0x000000151400720c */ /* 0x000fda0003f04270 */
[----:B------:R-:W-:Y:S05]  /*1570*/  @!P0 BRA `(.L_x_136) ;  /* 0xfffffffc00808947 */ /* 0x000fea000383ffff */
.L_x_134:
        /* <DEDUP_REMOVED lines=20> */
.L_x_140:
        /* <DEDUP_REMOVED lines=8> */
.L_x_139:
[----:B------:R-:W-:Y:S05]  /*1740*/  BSYNC.RECONVERGENT B2 ;  /* 0x0000000000027941 */ /* 0x000fea0003800200 */
.L_x_138:
[----:B------:R-:W-:Y:S05]  /*1750*/  @!P1 BRA `(.L_x_137) ;  /* 0x0000000400a89947 */ /* 0x000fea0003800000 */
[----:B------:R-:W0:Y:S01]  /*1760*/  LDCU.64 UR4, c[0x0][0x380] ;  /* 0x00007000ff0477ac */ /* 0x000e220008000a00 */
[----:B------:R-:W-:Y:S01]  /*1770*/  IADD3 R5, PT, PT, R11, -R10, RZ ;  /* 0x8000000a0b057210 */ /* 0x000fe20007ffe0ff */
[----:B------:R-:W-:Y:S01]  /*1780*/  BSSY.RECONVERGENT B2, `(.L_x_141) ;  /* 0x000003b000027945 */ /* 0x000fe20003800200 */
[----:B------:R-:W-:Y:S02]  /*1790*/  IADD3 R3, P0, PT, R10, R20, RZ ;  /* 0x000000140a037210 */ /* 0x000fe40007f1e0ff */
[----:B------:R-:W-:Y:S02]  /*17a0*/  ISETP.GT.AND P1, PT, R5, 0x1800, PT ;  /* 0x000018000500780c */ /* 0x000fe40003f24270 */
[----:B------:R-:W-:Y:S02]  /*17b0*/  IADD3.X R6, PT, PT, RZ, RZ, RZ, P0, !PT ;  /* 0x000000ffff067210 */ /* 0x000fe400007fe4ff */
[----:B0-----:R-:W-:-:S04]  /*17c0*/  LEA R4, P0, R3, UR4, 0x2 ;  /* 0x0000000403047c11 */ /* 0x001fc8000f8010ff */
[----:B------:R-:W-:Y:S02]  /*17d0*/  LEA.HI.X R3, R3, UR5, R6, 0x2, P0 ;  /* 0x0000000503037c11 */ /* 0x000fe400080f1406 */
[----:B------:R-:W-:-:S04]  /*17e0*/  IADD3 R4, P0, PT, R4, 0x1000, RZ ;  /* 0x0000100004047810 */ /* 0x000fc80007f1e0ff */
[----:B------:R-:W-:Y:S02]  /*17f0*/  IADD3.X R5, PT, PT, RZ, R3, RZ, P0, !PT ;  /* 0x00000003ff057210 */ /* 0x000fe400007fe4ff */
[----:B------:R-:W-:Y:S02]  /*1800*/  PLOP3.LUT P0, PT, PT, PT, PT, 0x80, 0x8 ;  /* 0x000000000008781c */ /* 0x000fe40003f0f070 */
[----:B------:R-:W-:Y:S01]  /*1810*/  IADD3 R3, PT, PT, R10, R20, RZ ;  /* 0x000000140a037210 */ /* 0x000fe20007ffe0ff */
[----:B------:R-:W-:Y:S10]  /*1820*/  @!P1 BRA `(.L_x_142) ;  /* 0x0000000000c09947 */ /* 0x000ff40003800000 */
[----:B------:R-:W-:Y:S02]  /*1830*/  PLOP3.LUT P0, PT, PT, PT, PT, 0x8, 0x80 ;  /* 0x000000000080781c */ /* 0x000fe40003f0e170 */
[----:B------:R-:W-:-:S11]  /*1840*/  IADD3 R13, PT, PT, R11, -0x1800, RZ ;  /* 0xffffe8000b0d7810 */ /* 0x000fd60007ffe0ff */
.L_x_143:
        /* <DEDUP_REMOVED lines=46> */
.L_x_142:
[----:B------:R-:W-:Y:S05]  /*1b30*/  BSYNC.RECONVERGENT B2 ;  /* 0x0000000000027941 */ /* 0x000fea0003800200 */
.L_x_141:
        /* <DEDUP_REMOVED lines=31> */
.L_x_145:
[----:B------:R-:W-:Y:S05]  /*1d30*/  BSYNC.RECONVERGENT B2 ;  /* 0x0000000000027941 */ /* 0x000fea0003800200 */
.L_x_144:
        /* <DEDUP_REMOVED lines=9> */
[----:B----4-:R-:W-:-:S04]  /*1dd0*/  FADD R0, R0, R3 ;  /* 0x0000000300007221 */ /* 0x010fc80000000000 */
[----:B--2---:R-:W-:-:S04]  /*1de0*/  FADD R0, R0, R9 ;  /* 0x0000000900007221 */ /* 0x004fc80000000000 */
[----:B---3--:R-:W-:-:S07]  /*1df0*/  FADD R0, R0, R11 ;  /* 0x0000000b00007221 */ /* 0x008fce0000000000 */
.L_x_137:
[----:B------:R-:W-:Y:S05]  /*1e00*/  BSYNC.RECONVERGENT B1 ;  /* 0x0000000000017941 */ /* 0x000fea0003800200 */
.L_x_135:
        /* <DEDUP_REMOVED lines=32> */
[----:B---3--:R-:W0:Y:S04]  /*2010*/  LDS.128 R4, [UR4+0x10] ;  /* 0x00001004ff047984 */ /* 0x008e280008000c00 */
        /* <DEDUP_REMOVED lines=19> */
.L_x_118:
        /* <DEDUP_REMOVED lines=12> */
.L_x_148:
[----:B------:R-:W-:Y:S05]  /*2210*/  BSYNC.RECONVERGENT B1 ;  /* 0x0000000000017941 */ /* 0x000fea0003800200 */
.L_x_147:
        /* <DEDUP_REMOVED lines=16> */
.L_x_153:
        /* <DEDUP_REMOVED lines=9> */
.L_x_152:
[----:B------:R-:W-:Y:S05]  /*23b0*/  BSYNC.RECONVERGENT B2 ;  /* 0x0000000000027941 */ /* 0x000fea0003800200 */
.L_x_151:
        /* <DEDUP_REMOVED lines=8> */
.L_x_156:
        /* <DEDUP_REMOVED lines=43> */
.L_x_155:
[----:B------:R-:W-:Y:S05]  /*26f0*/  BSYNC.RECONVERGENT B2 ;  /* 0x0000000000027941 */ /* 0x000fea0003800200 */
.L_x_154:
        /* <DEDUP_REMOVED lines=26> */
.L_x_158:
[----:B------:R-:W-:Y:S05]  /*28a0*/  BSYNC.RECONVERGENT B2 ;  /* 0x0000000000027941 */ /* 0x000fea0003800200 */
.L_x_157:
        /* <DEDUP_REMOVED lines=12> */
.L_x_150:
[----:B------:R-:W-:Y:S05]  /*2970*/  BSYNC.RECONVERGENT B1 ;  /* 0x0000000000017941 */ /* 0x000fea0003800200 */
.L_x_149:
[----:B------:R-:W-:Y:S02]  /*2980*/  ISETP.GE.AND P0, PT, R3, 0x200, PT ;  /* 0x000002000300780c */ /* 0x000fe40003f06270 */
[----:B0----5:R-:W-:-:S11]  /*2990*/  MOV R5, R0 ;  /* 0x0000000000057202 */ /* 0x021fd60000000f00 */
[----:B------:R-:W-:Y:S05]  /*29a0*/  @!P0 BRA `(.L_x_159) ;  /* 0x0000000000d08947 */ /* 0x000fea0003800000 */
[----:B------:R-:W0:Y:S01]  /*29b0*/  S2R R7, SR_LANEID ;  /* 0x0000000000077919 */ /* 0x000e220000000000 */
[----:B------:R-:W1:Y:S02]  /*29c0*/  SHFL.DOWN PT, R0, R5, 0x1, 0x1f ;  /* 0x08201f0005007f89 */ /* 0x000e6400000e0000 */
[----:B-1----:R-:W-:Y:S01]  /*29d0*/  FADD R0, R0, R5 ;  /* 0x0000000500007221 */ /* 0x002fe20000000000 */
[C---:B0-----:R-:W-:Y:S02]  /*29e0*/  ISETP.GT.AND P0, PT, R7.reuse, 0x1e, PT ;  /* 0x0000001e0700780c */ /* 0x041fe40003f04270 */
[----:B------:R-:W-:Y:S02]  /*29f0*/  ISETP.NE.AND P1, PT, R7, RZ, PT ;  /* 0x000000ff0700720c */ /* 0x000fe40003f25270 */
        /* <DEDUP_REMOVED lines=27> */
[----:B--2---:R-:W0:Y:S04]  /*2bb0*/  LDS.128 R4, [UR4+0x10] ;  /* 0x00001004ff047984 */ /* 0x004e280008000c00 */
        /* <DEDUP_REMOVED lines=19> */
.L_x_159:
[----:B------:R-:W0:Y:S01]  /*2cf0*/  S2R R4, SR_LANEID ;  /* 0x0000000000047919 */ /* 0x000e220000000000 */
[----:B------:R-:W-:-:S04]  /*2d00*/  LOP3.LUT R0, R2, 0x3e0, RZ, 0xc0, !PT ;  /* 0x000003e002007812 */ /* 0x000fc800078ec0ff */
[----:B------:R-:W-:Y:S02]  /*2d10*/  IADD3 R6, PT, PT, R0, 0x20, RZ ;  /* 0x0000002000067810 */ /* 0x000fe40007ffe0ff */
[----:B------:R-:W-:Y:S02]  /*2d20*/  LOP3.LUT R0, RZ, R0, RZ, 0x33, !PT ;  /* 0x00000000ff007212 */ /* 0x000fe400078e33ff */
[-C--:B------:R-:W-:Y:S02]  /*2d30*/  ISETP.GT.AND P0, PT, R6, R3.reuse, PT ;  /* 0x000000030600720c */ /* 0x080fe40003f04270 */
[----:B------:R-:W-:-:S04]  /*2d40*/  IADD3 R0, PT, PT, R0, R3, RZ ;  /* 0x0000000300007210 */ /* 0x000fc80007ffe0ff */
[----:B------:R-:W-:-:S05]  /*2d50*/  SEL R6, R0, 0x1f, P0 ;  /* 0x0000001f00067807 */ /* 0x000fca0000000000 */
[----:B------:R-:W1:Y:S01]  /*2d60*/  SHFL.DOWN PT, R0, R5, 0x1, R6 ;  /* 0x0820000005007989 */ /* 0x000e6200000e0006 */
[C---:B0-----:R-:W-:Y:S02]  /*2d70*/  ISETP.GE.AND P0, PT, R4.reuse, R6, PT ;  /* 0x000000060400720c */ /* 0x041fe40003f06270 */
[C---:B------:R-:W-:Y:S02]  /*2d80*/  IADD3 R7, PT, PT, R4.reuse, 0x2, RZ ;  /* 0x0000000204077810 */ /* 0x040fe40007ffe0ff */
[----:B------:R-:W-:-:S09]  /*2d90*/  ISETP.NE.AND P1, PT, R4, RZ, PT ;  /* 0x000000ff0400720c */ /* 0x000fd20003f25270 */
[----:B-1----:R-:W-:Y:S01]  /*2da0*/  @!P0 FADD R5, R0, R5 ;  /* 0x0000000500058221 */ /* 0x002fe20000000000 */
[-C--:B------:R-:W-:Y:S02]  /*2db0*/  ISETP.GT.AND P0, PT, R7, R6.reuse, PT ;  /* 0x000000060700720c */ /* 0x080fe40003f04270 */
[----:B------:R-:W-:Y:S01]  /*2dc0*/  IADD3 R7, PT, PT, R4, 0x4, RZ ;  /* 0x0000000404077810 */ /* 0x000fe20007ffe0ff */
[----:B------:R-:W0:Y:S01]  /*2dd0*/  @!P1 S2R R8, SR_CgaCtaId ;  /* 0x0000000000089919 */ /* 0x000e220000008800 */
        /* <DEDUP_REMOVED lines=31> */
[----:B-1----:R-:W1:Y:S04]  /*2fd0*/  LDS.128 R4, [UR4+0x20] ;  /* 0x00002004ff047984 */ /* 0x002e680008000c00 */
        /* <DEDUP_REMOVED lines=29> */
.L_x_146:
        /* <DEDUP_REMOVED lines=28> */
[----:B------:R-:W-:Y:S02]  /*3370*/  HFMA2 R11, -RZ, RZ, 0, 0.0078125 ;  /* 0x00002000ff0b7431 */ /* 0x000fe400000001ff */
[----:B------:R-:W-:-:S04]  /*3380*/  FADD R15, R14, R15 ;  /* 0x0000000f0e0f7221 */ /* 0x000fc80000000000 */
        /* <DEDUP_REMOVED lines=10> */
.L_x_162:
[----:B------:R-:W-:-:S05]  /*3430*/  IMAD.WIDE R2, R11, 0x4, R4 ;  /* 0x000000040b027825 */ /* 0x000fca00078e0204 */
        /* <DEDUP_REMOVED lines=15> */
[----:B------:R0:W5:Y:S02]  /*3530*/  LDG.E.CONSTANT R18, desc[UR6][R2.64+0x7800] ;  /* 0x0078000602127981 */ /* 0x000164000c1e9900 */
[----:B0-----:R-:W-:-:S04]  /*3540*/  MOV R3, R7 ;  /* 0x0000000700037202 */ /* 0x001fc80000000f00 */
[----:B------:R-:W-:-:S04]  /*3550*/  IADD3 R2, PT, PT, -R11, R3, RZ ;  /* 0x000000030b027210 */ /* 0x000fc80007ffe1ff */
[----:B------:R-:W-:Y:S01]  /*3560*/  ISETP.GE.AND P0, PT, R2, 0x2000, PT ;  /* 0x000020000200780c */ /* 0x000fe20003f06270 */
        /* <DEDUP_REMOVED lines=13> */
[----:B------:R-:W-:-:S04]  /*3640*/  FADD R15, R15, R12 ;  /* 0x0000000c0f0f7221 */ /* 0x000fc80000000000 */
[----:B------:R-:W-:-:S04]  /*3650*/  FADD R15, R0, R15 ;  /* 0x0000000f000f7221 */ /* 0x000fc80000000000 */
[----:B------:R-:W-:Y:S01]  /*3660*/  FADD R0, R18, R15 ;  /* 0x0000000f12007221 */ /* 0x000fe20000000000 */
[----:B------:R-:W-:Y:S06]  /*3670*/  @!P0 BRA `(.L_x_161) ;  /* 0x0000000800308947 */ /* 0x000fec0003800000 */
[----:B------:R-:W-:-:S04]  /*3680*/  IADD3 R11, PT, PT, R11, 0x2000, RZ ;  /* 0x000020000b0b7810 */ /* 0x000fc80007ffe0ff */
[----:B------:R-:W-:-:S13]  /*3690*/  ISETP.GT.AND P0, PT, R11, R6, PT ;  /* 0x000000060b00720c */ /* 0x000fda0003f04270 */
[----:B------:R-:W-:Y:S05]  /*36a0*/  @!P0 BRA `(.L_x_162) ;  /* 0xfffffffc00608947 */ /* 0x000fea000383ffff */
.L_x_160:
        /* <DEDUP_REMOVED lines=20> */
.L_x_166:
        /* <DEDUP_REMOVED lines=8> */
.L_x_165:
[----:B------:R-:W-:Y:S05]  /*3870*/  BSYNC.RECONVERGENT B2 ;  /* 0x0000000000027941 */ /* 0x000fea0003800200 */
.L_x_164:
        /* <DEDUP_REMOVED lines=16> */
.L_x_169:
        /* <DEDUP_REMOVED lines=46> */
.L_x_168:
[----:B------:R-:W-:Y:S05]  /*3c60*/  BSYNC.RECONVERGENT B2 ;  /* 0x0000000000027941 */ /* 0x000fea0003800200 */
.L_x_167:
        /* <DEDUP_REMOVED lines=31> */
.L_x_171:
[----:B------:R-:W-:Y:S05]  /*3e60*/  BSYNC.RECONVERGENT B2 ;  /* 0x0000000000027941 */ /* 0x000fea0003800200 */
.L_x_170:
        /* <DEDUP_REMOVED lines=12> */
.L_x_163:
[----:B------:R-:W-:Y:S05]  /*3f30*/  BSYNC.RECONVERGENT B1 ;  /* 0x0000000000017941 */ /* 0x000fea0003800200 */
.L_x_161:
        /* <DEDUP_REMOVED lines=50> */
[----:B------:R-:W-:-:S07]  /*4260*/  FADD R0, R18, R19 ;  /* 0x0000001312007221 */ /* 0x000fce0000000000 */
.L_x_133:
[----:B------:R-:W-:Y:S05]  /*4270*/  BSYNC.RECONVERGENT B0 ;  /* 0x0000000000007941 */ /* 0x000fea0003800200 */
.L_x_117:
[----:B------:R-:W-:Y:S05]  /*4280*/  @P0 EXIT ;  /* 0x000000000000094d */ /* 0x000fea0003800000 */
[----:B0-23--:R-:W0:Y:S01]  /*4290*/  LDC.64 R2, c[0x0][0x388] ;  /* 0x0000e200ff027b82 */ /* 0x00de220000000a00 */
[----:B------:R-:W4:Y:S02]  /*42a0*/  LDCU UR4, c[0x0][0x398] ;  /* 0x00007300ff0477ac */ /* 0x000f240008000800 */
[----:B----4-:R-:W-:-:S05]  /*42b0*/  FADD R5, R0, UR4 ;  /* 0x0000000400057e21 */ /* 0x010fca0008000000 */
[----:B0-----:R-:W-:Y:S01]  /*42c0*/  STG.E desc[UR6][R2.64], R5 ;  /* 0x0000000502007986 */ /* 0x001fe2000c101906 */
[----:B------:R-:W-:Y:S05]  /*42d0*/  EXIT ;  /* 0x000000000000794d */ /* 0x000fea0003800000 */
.L_x_172:
        /* <DEDUP_REMOVED lines=10> */
.L_x_395:


//--------------------- .text._ZN3cub18CUB_300001_SM_10006detail6reduce18DeviceReduceKernelINS2_10policy_hubIfjN4cuda3std3__44plusIfEEE10Policy1000EN6thrust24THRUST_300001_SM_1000_NS6detail15normal_iteratorINSD_10device_ptrIfEEEEjS9_f6squareIfEEEvT0_PT3_T1_NS0_13GridEvenShareISO_EET2_T4_ --------------------------
	.section	.text._ZN3cub18CUB_300001_SM_10006detail6reduce18DeviceReduceKernelINS2_10policy_hubIfjN4cuda3std3__44plusIfEEE10Policy1000EN6thrust24THRUST_300001_SM_1000_NS6detail15normal_iteratorINSD_10device_ptrIfEEEEjS9_f6squareIfEEEvT0_PT3_T1_NS0_13GridEvenShareISO_EET2_T4_,"ax",@progbits
	.align	128
        .global         _ZN3cub18CUB_300001_SM_10006detail6reduce18DeviceReduceKernelINS2_10policy_hubIfjN4cuda3std3__44plusIfEEE10Policy1000EN6thrust24THRUST_300001_SM_1000_NS6detail15normal_iteratorINSD_10device_ptrIfEEEEjS9_f6squareIfEEEvT0_PT3_T1_NS0_13GridEvenShareISO_EET2_T4_
        .type           _ZN3cub18CUB_300001_SM_10006detail6reduce18DeviceReduceKernelINS2_10policy_hubIfjN4cuda3std3__44plusIfEEE10Policy1000EN6thrust24THRUST_300001_SM_1000_NS6detail15normal_iteratorINSD_10device_ptrIfEEEEjS9_f6squareIfEEEvT0_PT3_T1_NS0_13GridEvenShareISO_EET2_T4_,@function
        .size           _ZN3cub18CUB_300001_SM_10006detail6reduce18DeviceReduceKernelINS2_10policy_hubIfjN4cuda3std3__44plusIfEEE10Policy1000EN6thrust24THRUST_300001_SM_1000_NS6detail15normal_iteratorINSD_10device_ptrIfEEEEjS9_f6squareIfEEEvT0_PT3_T1_NS0_13GridEvenShareISO_EET2_T4_,(.L_x_396 - _ZN3cub18CUB_300001_SM_10006detail6reduce18DeviceReduceKernelINS2_10policy_hubIfjN4cuda3std3__44plusIfEEE10Policy1000EN6thrust24THRUST_300001_SM_1000_NS6detail15normal_iteratorINSD_10device_ptrIfEEEEjS9_f6squareIfEEEvT0_PT3_T1_NS0_13GridEvenShareISO_EET2_T4_)
        .other          _ZN3cub18CUB_300001_SM_10006detail6reduce18DeviceReduceKernelINS2_10policy_hubIfjN4cuda3std3__44plusIfEEE10Policy1000EN6thrust24THRUST_300001_SM_1000_NS6detail15normal_iteratorINSD_10device_ptrIfEEEEjS9_f6squareIfEEEvT0_PT3_T1_NS0_13GridEvenShareISO_EET2_T4_,@"STO_CUDA_ENTRY STV_DEFAULT"
_ZN3cub18CUB_300001_SM_10006detail6reduce18DeviceReduceKernelINS2_10policy_hubIfjN4cuda3std3__44plusIfEEE10Policy1000EN6thrust24THRUST_300001_SM_1000_NS6detail15normal_iteratorINSD_10device_ptrIfEEEEjS9_f6squareIfEEEvT0_PT3_T1_NS0_13GridEvenShareISO_EET2_T4_:
.text._ZN3cub18CUB_300001_SM_10006detail6reduce18DeviceReduceKernelINS2_10policy_hubIfjN4cuda3std3__44plusIfEEE10Policy1000EN6thrust24THRUST_300001_SM_1000_NS6detail15normal_iteratorINSD_10device_ptrIfEEEEjS9_f6squareIfEEEvT0_PT3_T1_NS0_13GridEvenShareISO_EET2_T4_:
[----:B------:R-:W-:Y:S01]  /*0000*/  LDC R1, c[0x0][0x37c] ;  /* 0x0000df00ff017b82 */ /* 0x000fe20000000800 */
[----:B------:R-:W0:Y:S07]  /*0010*/  S2R R3, SR_CTAID.X ;  /* 0x0000000000037919 */ /* 0x000e2e0000002500 */
[----:B------:R-:W1:Y:S01]  /*0020*/  LDC.64 R8, c[0x0][0x3a8] ;  /* 0x0000ea00ff087b82 */ /* 0x000e620000000a00 */
[----:B------:R-:W2:Y:S01]  /*0030*/  LDCU.64 UR6, c[0x0][0x358] ;  /* 0x00006b00ff0677ac */ /* 0x000ea20008000a00 */
[----:B------:R-:W-:Y:S01]  /*0040*/  BSSY.RECONVERGENT B0, `(.L_x_173) ;  /* 0x000028b000007945 */ /* 0x000fe20003800200 */
[----:B-1----:R-:W-:Y:S01]  /*0050*/  SHF.L.U32 R11, R9, 0xd, RZ ;  /* 0x0000000d090b7819 */ /* 0x002fe200000006ff */
[----:B0-----:R-:W-:-:S05]  /*0060*/  IMAD R0, R3, -0x2000, R8 ;  /* 0xffffe00003007824 */ /* 0x001fca00078e0208 */
[----:B------:R-:W-:-:S13]  /*0070*/  ISETP.GT.U32.AND P0, PT, R0, 0x1fff, PT ;  /* 0x00001fff0000780c */ /* 0x000fda0003f04070 */
[----:B--2---:R-:W-:Y:S05]  /*0080*/  @P0 BRA `(.L_x_174) ;  /* 0x0000001000d80947 */ /* 0x004fea0003800000 */
[----:B------:R-:W0:Y:S01]  /*0090*/  S2R R2, SR_TID.X ;  /* 0x0000000000027919 */ /* 0x000e220000002100 */
[----:B------:R-:W-:Y:S01]  /*00a0*/  BSSY.RECONVERGENT B1, `(.L_x_175) ;  /* 0x000000b000017945 */ /* 0x000fe20003800200 */
[----:B------:R-:W-:Y:S01]  /*00b0*/  HFMA2 R14, -RZ, RZ, 0, 0 ;  /* 0x00000000ff0e7431 */ /* 0x000fe200000001ff */
[----:B0-----:R-:W-:Y:S02]  /*00c0*/  ISETP.GE.U32.AND P0, PT, R2, R0, PT ;  /* 0x000000000200720c */ /* 0x001fe40003f06070 */
[----:B------:R-:W-:-:S11]  /*00d0*/  MOV R4, R2 ;  /* 0x0000000200047202 */ /* 0x000fd60000000f00 */
[----:B------:R-:W-:Y:S05]  /*00e0*/  @P0 BRA `(.L_x_176) ;  /* 0x0000000000180947 */ /* 0x000fea0003800000 */
[----:B------:R-:W0:Y:S01]  /*00f0*/  LDC.64 R6, c[0x0][0x380] ;  /* 0x0000e000ff067b82 */ /* 0x000e220000000a00 */
[----:B------:R-:W-:-:S05]  /*0100*/  LEA R5, R3, R2, 0xd ;  /* 0x0000000203057211 */ /* 0x000fca00078e68ff */
[----:B0-----:R-:W-:-:S06]  /*0110*/  IMAD.WIDE.U32 R6, R5, 0x4, R6 ;  /* 0x0000000405067825 */ /* 0x001fcc00078e0006 */
[----:B------:R-:W2:Y:S01]  /*0120*/  LDG.E R6, desc[UR6][R6.64] ;  /* 0x0000000606067981 */ /* 0x000ea2000c1e1900 */
[----:B------:R-:W-:Y:S01]  /*0130*/  IADD3 R4, PT, PT, R2, 0x200, RZ ;  /* 0x0000020002047810 */ /* 0x000fe20007ffe0ff */
[----:B--2---:R-:W-:-:S07]  /*0140*/  FMUL R14, R6, R6 ;  /* 0x00000006060e7220 */ /* 0x004fce0000400000 */
.L_x_176:
[----:B------:R-:W-:Y:S05]  /*0150*/  BSYNC.RECONVERGENT B1 ;  /* 0x0000000000017941 */ /* 0x000fea0003800200 */
.L_x_175:
[----:B------:R-:W-:Y:S01]  /*0160*/  ISETP.GE.U32.AND P0, PT, R4, R0, PT ;  /* 0x000000000400720c */ /* 0x000fe20003f06070 */
[----:B------:R-:W-:-:S12]  /*0170*/  BSSY.RECONVERGENT B1, `(.L_x_177) ;  /* 0x00000a5000017945 */ /* 0x000fd80003800200 */
[----:B------:R-:W-:Y:S05]  /*0180*/  @P0 BRA `(.L_x_178) ;  /* 0x00000008008c0947 */ /* 0x000fea0003800000 */
[----:B------:R-:W-:Y:S01]  /*0190*/  LOP3.LUT R5, RZ, R4, RZ, 0x33, !PT ;  /* 0x00000004ff057212 */ /* 0x000fe200078e33ff */
[----:B------:R-:W-:Y:S03]  /*01a0*/  BSSY.RECONVERGENT B2, `(.L_x_179) ;  /* 0x0000053000027945 */ /* 0x000fe60003800200 */
[----:B------:R-:W-:-:S05]  /*01b0*/  IADD3 R8, PT, PT, R5, R8, RZ ;  /* 0x0000000805087210 */ /* 0x000fca0007ffe0ff */
[----:B------:R-:W-:-:S05]  /*01c0*/  IMAD R8, R3, -0x2000, R8 ;  /* 0xffffe00003087824 */ /* 0x000fca00078e0208 */
[C---:B------:R-:W-:Y:S02]  /*01d0*/  ISETP.GE.U32.AND P0, PT, R8.reuse, 0x1e00, PT ;  /* 0x00001e000800780c */ /* 0x040fe40003f06070 */
[----:B------:R-:W-:-:S04]  /*01e0*/  LEA.HI R5, R8, 0x1, RZ, 0x17 ;  /* 0x0000000108057811 */ /* 0x000fc800078fb8ff */
[----:B------:R-:W-:-:S07]  /*01f0*/  LOP3.LUT R6, R5, 0xf, RZ, 0xc0, !PT ;  /* 0x0000000f05067812 */ /* 0x000fce00078ec0ff */
[----:B------:R-:W-:Y:S05]  /*0200*/  @!P0 BRA `(.L_x_180) ;  /* 0x0000000400308947 */ /* 0x000fea0003800000 */
[----:B------:R-:W-:Y:S01]  /*0210*/  LOP3.LUT R8, R5, 0xfffff0, RZ, 0xc0, !PT ;  /* 0x00fffff005087812 */ /* 0x000fe200078ec0ff */
[----:B------:R-:W-:Y:S01]  /*0220*/  BSSY.RECONVERGENT B3, `(.L_x_181) ;  /* 0x0000049000037945 */ /* 0x000fe20003800200 */
[----:B------:R-:W-:Y:S02]  /*0230*/  LOP3.LUT R7, R4, 0x1000, RZ, 0xfc, !PT ;  /* 0x0000100004077812 */ /* 0x000fe400078efcff */
[----:B------:R-:W-:Y:S02]  /*0240*/  LEA R4, R3, R4, 0xd ;  /* 0x0000000403047211 */ /* 0x000fe400078e68ff */
[----:B------:R-:W-:-:S07]  /*0250*/  IADD3 R8, PT, PT, -R8, RZ, RZ ;  /* 0x000000ff08087210 */ /* 0x000fce0007ffe1ff */
.L_x_182:
[----:B------:R-:W0:Y:S02]  /*0260*/  LDC.64 R12, c[0x0][0x380] ;  /* 0x0000e000ff0c7b82 */ /* 0x000e240000000a00 */
[----:B0-----:R-:W-:-:S05]  /*0270*/  IMAD.WIDE.U32 R22, R4, 0x4, R12 ;  /* 0x0000000404167825 */ /* 0x001fca00078e000c */
[----:B------:R0:W2:Y:S01]  /*0280*/  LDG.E R9, desc[UR6][R22.64] ;  /* 0x0000000616097981 */ /* 0x0000a2000c1e1900 */
[C---:B------:R-:W-:Y:S02]  /*0290*/  IADD3 R11, PT, PT, R4.reuse, 0x200, RZ ;  /* 0x00000200040b7810 */ /* 0x040fe40007ffe0ff */
[C---:B------:R-:W-:Y:S02]  /*02a0*/  IADD3 R21, PT, PT, R4.reuse, 0x400, RZ ;  /* 0x0000040004157810 */ /* 0x040fe40007ffe0ff */
[C---:B------:R-:W-:Y:S01]  /*02b0*/  IADD3 R17, PT, PT, R4.reuse, 0x600, RZ ;  /* 0x0000060004117810 */ /* 0x040fe20007ffe0ff */
[----:B------:R-:W-:Y:S01]  /*02c0*/  IMAD.WIDE.U32 R10, R11, 0x4, R12 ;  /* 0x000000040b0a7825 */ /* 0x000fe200078e000c */
[----:B------:R-:W-:-:S03]  /*02d0*/  IADD3 R19, PT, PT, R4, 0x800, RZ ;  /* 0x0000080004137810 */ /* 0x000fc60007ffe0ff */
[--C-:B------:R-:W-:Y:S02]  /*02e0*/  IMAD.WIDE.U32 R20, R21, 0x4, R12.reuse ;  /* 0x0000000415147825 */ /* 0x100fe400078e000c */
[----:B------:R1:W3:Y:S01]  /*02f0*/  LDG.E R10, desc[UR6][R10.64] ;  /* 0x000000060a0a7981 */ /* 0x0002e2000c1e1900 */
[C---:B------:R-:W-:Y:S01]  /*0300*/  IADD3 R15, PT, PT, R4.reuse, 0xa00, RZ ;  /* 0x00000a00040f7810 */ /* 0x040fe20007ffe0ff */
[--C-:B------:R-:W-:Y:S01]  /*0310*/  IMAD.WIDE.U32 R16, R17, 0x4, R12.reuse ;  /* 0x0000000411107825 */ /* 0x100fe200078e000c */
[----:B------:R-:W-:Y:S01]  /*0320*/  IADD3 R25, PT, PT, R4, 0xc00, RZ ;  /* 0x00000c0004197810 */ /* 0x000fe20007ffe0ff */
[----:B------:R4:W5:Y:S02]  /*0330*/  LDG.E R29, desc[UR6][R20.64] ;  /* 0x00000006141d7981 */ /* 0x000964000c1e1900 */
[--C-:B------:R-:W-:Y:S02]  /*0340*/  IMAD.WIDE.U32 R18, R19, 0x4, R12.reuse ;  /* 0x0000000413127825 */ /* 0x100fe400078e000c */
[----:B------:R4:W5:Y:S02]  /*0350*/  LDG.E R28, desc[UR6][R16.64] ;  /* 0x00000006101c7981 */ /* 0x000964000c1e1900 */
[----:B0-----:R-:W-:-:S02]  /*0360*/  IMAD.WIDE.U32 R22, R15, 0x4, R12 ;  /* 0x000000040f167825 */ /* 0x001fc400078e000c */
[----:B------:R-:W5:Y:S01]  /*0370*/  LDG.E R27, desc[UR6][R18.64] ;  /* 0x00000006121b7981 */ /* 0x000f62000c1e1900 */
[C---:B-1----:R-:W-:Y:S01]  /*0380*/  IADD3 R11, PT, PT, R4.reuse, 0xe00, RZ ;  /* 0x00000e00040b7810 */ /* 0x042fe20007ffe0ff */
[--C-:B----4-:R-:W-:Y:S02]  /*0390*/  IMAD.WIDE.U32 R20, R25, 0x4, R12.reuse ;  /* 0x0000000419147825 */ /* 0x110fe400078e000c */
[----:B------:R0:W4:Y:S01]  /*03a0*/  LDG.E R26, desc[UR6][R22.64] ;  /* 0x00000006161a7981 */ /* 0x000122000c1e1900 */
[C---:B------:R-:W-:Y:S01]  /*03b0*/  IADD3 R15, PT, PT, R4.reuse, 0x1000, RZ ;  /* 0x00001000040f7810 */ /* 0x040fe20007ffe0ff */
[----:B------:R-:W-:Y:S01]  /*03c0*/  IMAD.WIDE.U32 R16, R11, 0x4, R12 ;  /* 0x000000040b107825 */ /* 0x000fe200078e000c */
[C---:B------:R-:W-:Y:S01]  /*03d0*/  IADD3 R24, PT, PT, R4.reuse, 0x1200, RZ ;  /* 0x0000120004187810 */ /* 0x040fe20007ffe0ff */
[----:B------:R1:W4:Y:S01]  /*03e0*/  LDG.E R25, desc[UR6][R20.64] ;  /* 0x0000000614197981 */ /* 0x000322000c1e1900 */
[----:B------:R-:W-:-:S03]  /*03f0*/  IADD3 R11, PT, PT, R4, 0x1400, RZ ;  /* 0x00001400040b7810 */ /* 0x000fc60007ffe0ff */
[--C-:B0-----:R-:W-:Y:S02]  /*0400*/  IMAD.WIDE.U32 R22, R24, 0x4, R12.reuse ;  /* 0x0000000418167825 */ /* 0x101fe400078e000c */
[----:B------:R0:W4:Y:S02]  /*0410*/  LDG.E R24, desc[UR6][R16.64] ;  /* 0x0000000610187981 */ /* 0x000124000c1e1900 */
[--C-:B-1----:R-:W-:Y:S01]  /*0420*/  IMAD.WIDE.U32 R20, R15, 0x4, R12.reuse ;  /* 0x000000040f147825 */ /* 0x102fe200078e000c */
[C---:B------:R-:W-:Y:S01]  /*0430*/  IADD3 R15, PT, PT, R4.reuse, 0x1600, RZ ;  /* 0x00001600040f7810 */ /* 0x040fe20007ffe0ff */
[----:B------:R1:W4:Y:S04]  /*0440*/  LDG.E R18, desc[UR6][R22.64] ;  /* 0x0000000616127981 */ /* 0x000328000c1e1900 */
[----:B------:R1:W4:Y:S01]  /*0450*/  LDG.E R19, desc[UR6][R20.64] ;  /* 0x0000000614137981 */ /* 0x000322000c1e1900 */
[----:B0-----:R-:W-:Y:S01]  /*0460*/  IMAD.WIDE.U32 R16, R11, 0x4, R12 ;  /* 0x000000040b107825 */ /* 0x001fe200078e000c */
[----:B-1----:R-:W-:-:S04]  /*0470*/  IADD3 R23, PT, PT, R4, 0x1800, RZ ;  /* 0x0000180004177810 */ /* 0x002fc80007ffe0ff */
[----:B------:R0:W4:Y:S01]  /*0480*/  LDG.E R11, desc[UR6][R16.64] ;  /* 0x00000006100b7981 */ /* 0x000122000c1e1900 */
[C---:B------:R-:W-:Y:S01]  /*0490*/  IADD3 R21, PT, PT, R4.reuse, 0x1a00, RZ ;  /* 0x00001a0004157810 */ /* 0x040fe20007ffe0ff */
[----:B0-----:R-:W-:Y:S01]  /*04a0*/  IMAD.WIDE.U32 R16, R23, 0x4, R12 ;  /* 0x0000000417107825 */ /* 0x001fe200078e000c */
[----:B------:R-:W-:-:S03]  /*04b0*/  IADD3 R23, PT, PT, R4, 0x1c00, RZ ;  /* 0x00001c0004177810 */ /* 0x000fc60007ffe0ff */
[--C-:B------:R-:W-:Y:S02]  /*04c0*/  IMAD.WIDE.U32 R20, R21, 0x4, R12.reuse ;  /* 0x0000000415147825 */ /* 0x100fe400078e000c */
[----:B------:R-:W4:Y:S02]  /*04d0*/  LDG.E R16, desc[UR6][R16.64] ;  /* 0x0000000610107981 */ /* 0x000f24000c1e1900 */
[----:B------:R-:W-:Y:S02]  /*04e0*/  IMAD.WIDE.U32 R22, R23, 0x4, R12 ;  /* 0x0000000417167825 */ /* 0x000fe400078e000c */
[----:B------:R-:W4:Y:S04]  /*04f0*/  LDG.E R20, desc[UR6][R20.64] ;  /* 0x0000000614147981 */ /* 0x000f28000c1e1900 */
[----:B------:R-:W4:Y:S01]  /*0500*/  LDG.E R22, desc[UR6][R22.64] ;  /* 0x0000000616167981 */ /* 0x000f22000c1e1900 */
[----:B--2---:R-:W-:Y:S01]  /*0510*/  FFMA R9, R9, R9, R14 ;  /* 0x0000000909097223 */ /* 0x004fe2000000000e */
[----:B------:R-:W-:-:S06]  /*0520*/  IMAD.WIDE.U32 R14, R15, 0x4, R12 ;  /* 0x000000040f0e7825 */ /* 0x000fcc00078e000c */
[----:B------:R0:W2:Y:S02]  /*0530*/  LDG.E R14, desc[UR6][R14.64] ;  /* 0x000000060e0e7981 */ /* 0x0000a4000c1e1900 */
[----:B0-----:R-:W-:-:S05]  /*0540*/  IADD3 R15, PT, PT, R4, 0x1e00, RZ ;  /* 0x00001e00040f7810 */ /* 0x001fca0007ffe0ff */
[----:B------:R-:W-:-:S06]  /*0550*/  IMAD.WIDE.U32 R12, R15, 0x4, R12 ;  /* 0x000000040f0c7825 */ /* 0x000fcc00078e000c */
[----:B------:R-:W2:Y:S01]  /*0560*/  LDG.E R12, desc[UR6][R12.64] ;  /* 0x000000060c0c7981 */ /* 0x000ea2000c1e1900 */
[----:B---3--:R-:W-:-:S04]  /*0570*/  FFMA R10, R10, R10, R9 ;  /* 0x0000000a0a0a7223 */ /* 0x008fc80000000009 */
[----:B-----5:R-:W-:-:S04]  /*0580*/  FFMA R29, R29, R29, R10 ;  /* 0x0000001d1d1d7223 */ /* 0x020fc8000000000a */
[----:B------:R-:W-:-:S04]  /*0590*/  FFMA R28, R28, R28, R29 ;  /* 0x0000001c1c1c7223 */ /* 0x000fc8000000001d */
[----:B------:R-:W-:-:S04]  /*05a0*/  FFMA R27, R27, R27, R28 ;  /* 0x0000001b1b1b7223 */ /* 0x000fc8000000001c */
[----:B----4-:R-:W-:-:S04]  /*05b0*/  FFMA R26, R26, R26, R27 ;  /* 0x0000001a1a1a7223 */ /* 0x010fc8000000001b */
[----:B------:R-:W-:-:S04]  /*05c0*/  FFMA R25, R25, R25, R26 ;  /* 0x0000001919197223 */ /* 0x000fc8000000001a */
[----:B------:R-:W-:-:S04]  /*05d0*/  FFMA R24, R24, R24, R25 ;  /* 0x0000001818187223 */ /* 0x000fc80000000019 */
[----:B------:R-:W-:-:S04]  /*05e0*/  FFMA R19, R19, R19, R24 ;  /* 0x0000001313137223 */ /* 0x000fc80000000018 */
[----:B------:R-:W-:Y:S01]  /*05f0*/  FFMA R18, R18, R18, R19 ;  /* 0x0000001212127223 */ /* 0x000fe20000000013 */
[----:B------:R-:W-:-:S03]  /*0600*/  IADD3 R8, PT, PT, R8, 0x10, RZ ;  /* 0x0000001008087810 */ /* 0x000fc60007ffe0ff */
[----:B------:R-:W-:Y:S01]  /*0610*/  FFMA R11, R11, R11, R18 ;  /* 0x0000000b0b0b7223 */ /* 0x000fe20000000012 */
[----:B------:R-:W-:Y:S02]  /*0620*/  ISETP.NE.AND P0, PT, R8, RZ, PT ;  /* 0x000000ff0800720c */ /* 0x000fe40003f05270 */
[----:B------:R-:W-:Y:S02]  /*0630*/  IADD3 R7, PT, PT, R7, 0x2000, RZ ;  /* 0x0000200007077810 */ /* 0x000fe40007ffe0ff */
[----:B------:R-:W-:Y:S01]  /*0640*/  IADD3 R4, PT, PT, R4, 0x2000, RZ ;  /* 0x0000200004047810 */ /* 0x000fe20007ffe0ff */
[----:B--2---:R-:W-:-:S04]  /*0650*/  FFMA R11, R14, R14, R11 ;  /* 0x0000000e0e0b7223 */ /* 0x004fc8000000000b */
[----:B------:R-:W-:-:S04]  /*0660*/  FFMA R11, R16, R16, R11 ;  /* 0x00000010100b7223 */ /* 0x000fc8000000000b */
[----:B------:R-:W-:-:S04]  /*0670*/  FFMA R11, R20, R20, R11 ;  /* 0x00000014140b7223 */ /* 0x000fc8000000000b */
[----:B------:R-:W-:-:S04]  /*0680*/  FFMA R11, R22, R22, R11 ;  /* 0x00000016160b7223 */ /* 0x000fc8000000000b */
[----:B------:R-:W-:Y:S01]  /*0690*/  FFMA R14, R12, R12, R11 ;  /* 0x0000000c0c0e7223 */ /* 0x000fe2000000000b */
[----:B------:R-:W-:Y:S06]  /*06a0*/  @P0 BRA `(.L_x_182) ;  /* 0xfffffff800ec0947 */ /* 0x000fec000383ffff */
[----:B------:R-:W-:Y:S05]  /*06b0*/  BSYNC.RECONVERGENT B3 ;  /* 0x0000000000037941 */ /* 0x000fea0003800200 */
.L_x_181:
[----:B------:R-:W-:-:S07]  /*06c0*/  IADD3 R4, PT, PT, R7, -0x1000, RZ ;  /* 0xfffff00007047810 */ /* 0x000fce0007ffe0ff */
.L_x_180:
[----:B------:R-:W-:Y:S05]  /*06d0*/  BSYNC.RECONVERGENT B2 ;  /* 0x0000000000027941 */ /* 0x000fea0003800200 */
.L_x_179:
[----:B------:R-:W-:-:S13]  /*06e0*/  ISETP.NE.AND P0, PT, R6, RZ, PT ;  /* 0x000000ff0600720c */ /* 0x000fda0003f05270 */
[----:B------:R-:W-:Y:S05]  /*06f0*/  @!P0 BRA `(.L_x_178) ;  /* 0x0000000400308947 */ /* 0x000fea0003800000 */
[----:B------:R-:W-:Y:S01]  /*0700*/  ISETP.GE.U32.AND P0, PT, R6, 0x8, PT ;  /* 0x000000080600780c */ /* 0x000fe20003f06070 */
[----:B------:R-:W-:Y:S01]  /*0710*/  BSSY.RECONVERGENT B2, `(.L_x_183) ;  /* 0x0000026000027945 */ /* 0x000fe20003800200 */
[----:B------:R-:W-:-:S04]  /*0720*/  LOP3.LUT R22, R5, 0x7, RZ, 0xc0, !PT ;  /* 0x0000000705167812 */ /* 0x000fc800078ec0ff */
[----:B------:R-:W-:-:S07]  /*0730*/  ISETP.NE.AND P1, PT, R22, RZ, PT ;  /* 0x000000ff1600720c */ /* 0x000fce0003f25270 */
[----:B------:R-:W-:Y:S06]  /*0740*/  @!P0 BRA `(.L_x_184) ;  /* 0x0000000000888947 */ /* 0x000fec0003800000 */
[----:B------:R-:W0:Y:S01]  /*0750*/  LDC.64 R6, c[0x0][0x380] ;  /* 0x0000e000ff067b82 */ /* 0x000e220000000a00 */
[----:B------:R-:W-:-:S04]  /*0760*/  LEA R19, R3, R4, 0xd ;  /* 0x0000000403137211 */ /* 0x000fc800078e68ff */
[C---:B------:R-:W-:Y:S02]  /*0770*/  IADD3 R17, PT, PT, R19.reuse, 0x200, RZ ;  /* 0x0000020013117810 */ /* 0x040fe40007ffe0ff */
[C---:B------:R-:W-:Y:S02]  /*0780*/  IADD3 R21, PT, PT, R19.reuse, 0x400, RZ ;  /* 0x0000040013157810 */ /* 0x040fe40007ffe0ff */
[C---:B------:R-:W-:Y:S02]  /*0790*/  IADD3 R13, PT, PT, R19.reuse, 0x600, RZ ;  /* 0x00000600130d7810 */ /* 0x040fe40007ffe0ff */
[C---:B------:R-:W-:Y:S01]  /*07a0*/  IADD3 R9, PT, PT, R19.reuse, 0x800, RZ ;  /* 0x0000080013097810 */ /* 0x040fe20007ffe0ff */
[----:B0-----:R-:W-:-:S04]  /*07b0*/  IMAD.WIDE.U32 R10, R19, 0x4, R6 ;  /* 0x00000004130a7825 */ /* 0x001fc800078e0006 */
[--C-:B------:R-:W-:Y:S01]  /*07c0*/  IMAD.WIDE.U32 R16, R17, 0x4, R6.reuse ;  /* 0x0000000411107825 */ /* 0x100fe200078e0006 */
[----:B------:R0:W2:Y:S03]  /*07d0*/  LDG.E R15, desc[UR6][R10.64] ;  /* 0x000000060a0f7981 */ /* 0x0000a6000c1e1900 */
[--C-:B------:R-:W-:Y:S01]  /*07e0*/  IMAD.WIDE.U32 R20, R21, 0x4, R6.reuse ;  /* 0x0000000415147825 */ /* 0x100fe200078e0006 */
[----:B------:R1:W3:Y:S03]  /*07f0*/  LDG.E R18, desc[UR6][R16.64] ;  /* 0x0000000610127981 */ /* 0x0002e6000c1e1900 */
[--C-:B------:R-:W-:Y:S01]  /*0800*/  IMAD.WIDE.U32 R12, R13, 0x4, R6.reuse ;  /* 0x000000040d0c7825 */ /* 0x100fe200078e0006 */
[----:B------:R-:W-:Y:S01]  /*0810*/  IADD3 R23, PT, PT, R19, 0xa00, RZ ;  /* 0x00000a0013177810 */ /* 0x000fe20007ffe0ff */
[----:B------:R-:W4:Y:S02]  /*0820*/  LDG.E R20, desc[UR6][R20.64] ;  /* 0x0000000614147981 */ /* 0x000f24000c1e1900 */
[--C-:B------:R-:W-:Y:S01]  /*0830*/  IMAD.WIDE.U32 R8, R9, 0x4, R6.reuse ;  /* 0x0000000409087825 */ /* 0x100fe200078e0006 */
[----:B------:R-:W-:Y:S01]  /*0840*/  IADD3 R25, PT, PT, R19, 0xc00, RZ ;  /* 0x00000c0013197810 */ /* 0x000fe20007ffe0ff */
[----:B------:R-:W5:Y:S02]  /*0850*/  LDG.E R12, desc[UR6][R12.64] ;  /* 0x000000060c0c7981 */ /* 0x000f64000c1e1900 */
[--C-:B0-----:R-:W-:Y:S01]  /*0860*/  IMAD.WIDE.U32 R10, R23, 0x4, R6.reuse ;  /* 0x00000004170a7825 */ /* 0x101fe200078e0006 */
[----:B------:R-:W-:Y:S01]  /*0870*/  IADD3 R19, PT, PT, R19, 0xe00, RZ ;  /* 0x00000e0013137810 */ /* 0x000fe20007ffe0ff */
[----:B------:R-:W5:Y:S02]  /*0880*/  LDG.E R8, desc[UR6][R8.64] ;  /* 0x0000000608087981 */ /* 0x000f64000c1e1900 */
[----:B-1----:R-:W-:-:S02]  /*0890*/  IMAD.WIDE.U32 R16, R25, 0x4, R6 ;  /* 0x0000000419107825 */ /* 0x002fc400078e0006 */
[----:B------:R-:W5:Y:S02]  /*08a0*/  LDG.E R10, desc[UR6][R10.64] ;  /* 0x000000060a0a7981 */ /* 0x000f64000c1e1900 */
[----:B------:R-:W-:Y:S02]  /*08b0*/  IMAD.WIDE.U32 R6, R19, 0x4, R6 ;  /* 0x0000000413067825 */ /* 0x000fe400078e0006 */
        /* <DEDUP_REMOVED lines=11> */
.L_x_184:
[----:B------:R-:W-:Y:S05]  /*0970*/  BSYNC.RECONVERGENT B2 ;  /* 0x0000000000027941 */ /* 0x000fea0003800200 */
.L_x_183:
        /* <DEDUP_REMOVED lines=10> */
[C---:B------:R-:W-:Y:S01]  /*0a20*/  IADD3 R17, PT, PT, R13.reuse, 0x600, RZ ;  /* 0x000006000d117810 */ /* 0x040fe20007ffe0ff */
[----:B0-----:R-:W-:-:S04]  /*0a30*/  IMAD.WIDE.U32 R8, R13, 0x4, R6 ;  /* 0x000000040d087825 */ /* 0x001fc800078e0006 */
[--C-:B------:R-:W-:Y:S02]  /*0a40*/  IMAD.WIDE.U32 R10, R11, 0x4, R6.reuse ;  /* 0x000000040b0a7825 */ /* 0x100fe400078e0006 */
[----:B------:R-:W2:Y:S02]  /*0a50*/  LDG.E R9, desc[UR6][R8.64] ;  /* 0x0000000608097981 */ /* 0x000ea4000c1e1900 */
[--C-:B------:R-:W-:Y:S02]  /*0a60*/  IMAD.WIDE.U32 R12, R15, 0x4, R6.reuse ;  /* 0x000000040f0c7825 */ /* 0x100fe400078e0006 */
[----:B------:R-:W3:Y:S02]  /*0a70*/  LDG.E R11, desc[UR6][R10.64] ;  /* 0x000000060a0b7981 */ /* 0x000ee4000c1e1900 */
[----:B------:R-:W-:Y:S02]  /*0a80*/  IMAD.WIDE.U32 R6, R17, 0x4, R6 ;  /* 0x0000000411067825 */ /* 0x000fe400078e0006 */
[----:B------:R-:W4:Y:S04]  /*0a90*/  LDG.E R13, desc[UR6][R12.64] ;  /* 0x000000060c0d7981 */ /* 0x000f28000c1e1900 */
[----:B------:R-:W5:Y:S01]  /*0aa0*/  LDG.E R7, desc[UR6][R6.64] ;  /* 0x0000000606077981 */ /* 0x000f62000c1e1900 */
[----:B------:R-:W-:Y:S01]  /*0ab0*/  IADD3 R4, PT, PT, R4, 0x800, RZ ;  /* 0x0000080004047810 */ /* 0x000fe20007ffe0ff */
[----:B--2---:R-:W-:-:S04]  /*0ac0*/  FFMA R14, R9, R9, R14 ;  /* 0x00000009090e7223 */ /* 0x004fc8000000000e */
[----:B---3--:R-:W-:-:S04]  /*0ad0*/  FFMA R14, R11, R11, R14 ;  /* 0x0000000b0b0e7223 */ /* 0x008fc8000000000e */
[----:B----4-:R-:W-:-:S04]  /*0ae0*/  FFMA R14, R13, R13, R14 ;  /* 0x0000000d0d0e7223 */ /* 0x010fc8000000000e */
[----:B-----5:R-:W-:-:S07]  /*0af0*/  FFMA R14, R7, R7, R14 ;  /* 0x00000007070e7223 */ /* 0x020fce000000000e */
.L_x_186:
[----:B------:R-:W-:Y:S05]  /*0b00*/  BSYNC.RECONVERGENT B2 ;  /* 0x0000000000027941 */ /* 0x000fea0003800200 */
.L_x_185:
[----:B------:R-:W-:Y:S05]  /*0b10*/  @!P1 BRA `(.L_x_178) ;  /* 0x0000000000289947 */ /* 0x000fea0003800000 */
[----:B------:R-:W0:Y:S01]  /*0b20*/  LDC.64 R6, c[0x0][0x380] ;  /* 0x0000e000ff067b82 */ /* 0x000e220000000a00 */
[----:B------:R-:W-:Y:S02]  /*0b30*/  LEA R9, R3, R4, 0xd ;  /* 0x0000000403097211 */ /* 0x000fe400078e68ff */
[----:B------:R-:W-:-:S07]  /*0b40*/  IADD3 R8, PT, PT, -R5, RZ, RZ ;  /* 0x000000ff05087210 */ /* 0x000fce0007ffe1ff */
.L_x_187:
[----:B0-----:R-:W-:-:S06]  /*0b50*/  IMAD.WIDE.U32 R4, R9, 0x4, R6 ;  /* 0x0000000409047825 */ /* 0x001fcc00078e0006 */
[----:B------:R-:W2:Y:S01]  /*0b60*/  LDG.E R5, desc[UR6][R4.64] ;  /* 0x0000000604057981 */ /* 0x000ea2000c1e1900 */
[----:B------:R-:W-:Y:S02]  /*0b70*/  IADD3 R8, PT, PT, R8, 0x1, RZ ;  /* 0x0000000108087810 */ /* 0x000fe40007ffe0ff */
[----:B------:R-:W-:Y:S02]  /*0b80*/  IADD3 R9, PT, PT, R9, 0x200, RZ ;  /* 0x0000020009097810 */ /* 0x000fe40007ffe0ff */
[----:B------:R-:W-:Y:S01]  /*0b90*/  ISETP.NE.AND P0, PT, R8, RZ, PT ;  /* 0x000000ff0800720c */ /* 0x000fe20003f05270 */
[----:B--2---:R-:W-:-:S12]  /*0ba0*/  FFMA R14, R5, R5, R14 ;  /* 0x00000005050e7223 */ /* 0x004fd8000000000e */
[----:B------:R-:W-:Y:S05]  /*0bb0*/  @P0 BRA `(.L_x_187) ;  /* 0xfffffffc00e40947 */ /* 0x000fea000383ffff */
.L_x_178:
[----:B------:R-:W-:Y:S05]  /*0bc0*/  BSYNC.RECONVERGENT B1 ;  /* 0x0000000000017941 */ /* 0x000fea0003800200 */
.L_x_177:
[----:B------:R-:W-:-:S13]  /*0bd0*/  ISETP.GE.U32.AND P0, PT, R0, 0x200, PT ;  /* 0x000002000000780c */ /* 0x000fda0003f06070 */
        /* <DEDUP_REMOVED lines=33> */
[----:B------:R-:W0:Y:S04]  /*0df0*/  LDS.128 R12, [UR4+0x10] ;  /* 0x00001004ff0c7984 */ /* 0x000e280008000c00 */
[----:B------:R-:W2:Y:S04]  /*0e00*/  LDS.128 R8, [UR4+0x20] ;  /* 0x00002004ff087984 */ /* 0x000ea80008000c00 */
[----:B-1----:R-:W1:Y:S04]  /*0e10*/  LDS.128 R4, [UR4+0x30] ;  /* 0x00003004ff047984 */ /* 0x002e680008000c00 */
[----:B------:R-:W3:Y:S01]  /*0e20*/  LDS.128 R16, [UR4+0x40] ;  /* 0x00004004ff107984 */ /* 0x000ee20008000c00 */
[----:B0-----:R-:W-:-:S04]  /*0e30*/  FADD R13, R20, R13 ;  /* 0x0000000d140d7221 */ /* 0x001fc80000000000 */
[----:B------:R-:W-:-:S04]  /*0e40*/  FADD R14, R13, R14 ;  /* 0x0000000e0d0e7221 */ /* 0x000fc80000000000 */
[----:B------:R-:W-:-:S04]  /*0e50*/  FADD R15, R14, R15 ;  /* 0x0000000f0e0f7221 */ /* 0x000fc80000000000 */
[----:B--2---:R-:W-:-:S04]  /*0e60*/  FADD R8, R15, R8 ;  /* 0x000000080f087221 */ /* 0x004fc80000000000 */
[----:B------:R-:W-:-:S04]  /*0e70*/  FADD R9, R8, R9 ;  /* 0x0000000908097221 */ /* 0x000fc80000000000 */
[----:B------:R-:W-:-:S04]  /*0e80*/  FADD R10, R9, R10 ;  /* 0x0000000a090a7221 */ /* 0x000fc80000000000 */
[----:B------:R-:W-:-:S04]  /*0e90*/  FADD R11, R10, R11 ;  /* 0x0000000b0a0b7221 */ /* 0x000fc80000000000 */
[----:B-1----:R-:W-:-:S04]  /*0ea0*/  FADD R4, R11, R4 ;  /* 0x000000040b047221 */ /* 0x002fc80000000000 */
        /* <DEDUP_REMOVED lines=8> */
.L_x_188:
[----:B------:R-:W0:Y:S01]  /*0f30*/  S2R R8, SR_LANEID ;  /* 0x0000000000087919 */ /* 0x000e220000000000 */
[----:B------:R-:W-:-:S04]  /*0f40*/  LOP3.LUT R4, R2, 0x3e0, RZ, 0xc0, !PT ;  /* 0x000003e002047812 */ /* 0x000fc800078ec0ff */
[----:B------:R-:W-:Y:S02]  /*0f50*/  IADD3 R5, PT, PT, R4, 0x20, RZ ;  /* 0x0000002004057810 */ /* 0x000fe40007ffe0ff */
[----:B------:R-:W-:Y:S02]  /*0f60*/  LOP3.LUT R7, RZ, R4, RZ, 0x33, !PT ;  /* 0x00000004ff077212 */ /* 0x000fe400078e33ff */
[----:B------:R-:W-:Y:S02]  /*0f70*/  ISETP.GT.U32.AND P0, PT, R5, R0, PT ;  /* 0x000000000500720c */ /* 0x000fe40003f04070 */
[----:B------:R-:W-:-:S04]  /*0f80*/  IADD3 R7, PT, PT, R0, R7, RZ ;  /* 0x0000000700077210 */ /* 0x000fc80007ffe0ff */
[----:B------:R-:W-:-:S05]  /*0f90*/  SEL R7, R7, 0x1f, P0 ;  /* 0x0000001f07077807 */ /* 0x000fca0000000000 */
[----:B------:R-:W1:Y:S01]  /*0fa0*/  SHFL.DOWN PT, R4, R14, 0x1, R7 ;  /* 0x082000000e047989 */ /* 0x000e6200000e0007 */
[C---:B0-----:R-:W-:Y:S02]  /*0fb0*/  ISETP.GE.AND P0, PT, R8.reuse, R7, PT ;  /* 0x000000070800720c */ /* 0x041fe40003f06270 */
[C---:B------:R-:W-:Y:S02]  /*0fc0*/  IADD3 R6, PT, PT, R8.reuse, 0x2, RZ ;  /* 0x0000000208067810 */ /* 0x040fe40007ffe0ff */
[----:B------:R-:W-:-:S09]  /*0fd0*/  ISETP.NE.AND P1, PT, R8, RZ, PT ;  /* 0x000000ff0800720c */ /* 0x000fd20003f25270 */
[----:B-1----:R-:W-:Y:S01]  /*0fe0*/  @!P0 FADD R14, R4, R14 ;  /* 0x0000000e040e8221 */ /* 0x002fe20000000000 */
[----:B------:R-:W-:Y:S02]  /*0ff0*/  ISETP.GT.AND P0, PT, R6, R7, PT ;  /* 0x000000070600720c */ /* 0x000fe40003f04270 */
[----:B------:R-:W-:Y:S01]  /*1000*/  IADD3 R6, PT, PT, R8, 0x4, RZ ;  /* 0x0000000408067810 */ /* 0x000fe20007ffe0ff */
[----:B------:R-:W0:Y:S01]  /*1010*/  @!P1 S2R R9, SR_CgaCtaId ;  /* 0x0000000000099919 */ /* 0x000e220000008800 */
        /* <DEDUP_REMOVED lines=23> */
[----:B------:R-:W1:Y:S01]  /*1190*/  S2UR UR5, SR_CgaCtaId ;  /* 0x00000000000579c3 */ /* 0x000e620000008800 */
[----:B------:R-:W-:Y:S01]  /*11a0*/  UMOV UR4, 0x400 ;  /* 0x0000040000047882 */ /* 0x000fe20000000000 */
[C---:B------:R-:W-:Y:S02]  /*11b0*/  ISETP.GT.U32.AND P2, PT, R0.reuse, 0x20, PT ;  /* 0x000000200000780c */ /* 0x040fe40003f44070 */
[C---:B------:R-:W-:Y:S02]  /*11c0*/  ISETP.GT.U32.AND P3, PT, R0.reuse, 0x40, PT ;  /* 0x000000400000780c */ /* 0x040fe40003f64070 */
[C---:B------:R-:W-:Y:S02]  /*11d0*/  ISETP.GT.U32.AND P1, PT, R0.reuse, 0x60, PT ;  /* 0x000000600000780c */ /* 0x040fe40003f24070 */
[----:B------:R-:W-:Y:S01]  /*11e0*/  ISETP.GT.U32.AND P4, PT, R0, 0xc0, PT ;  /* 0x000000c00000780c */ /* 0x000fe20003f84070 */
[----:B-1----:R-:W-:-:S09]  /*11f0*/  ULEA UR4, UR5, UR4, 0x18 ;  /* 0x0000000405047291 */ /* 0x002fd2000f8ec0ff */
[----:B0-----:R-:W0:Y:S04]  /*1200*/  LDS.128 R4, [UR4+0x10] ;  /* 0x00001004ff047984 */ /* 0x001e280008000c00 */
[----:B------:R-:W1:Y:S04]  /*1210*/  LDS.128 R8, [UR4+0x20] ;  /* 0x00002004ff087984 */ /* 0x000e680008000c00 */
[----:B------:R-:W2:Y:S04]  /*1220*/  LDS.128 R12, [UR4+0x30] ;  /* 0x00003004ff0c7984 */ /* 0x000ea80008000c00 */
[----:B------:R-:W3:Y:S01]  /*1230*/  LDS.128 R16, [UR4+0x40] ;  /* 0x00004004ff107984 */ /* 0x000ee20008000c00 */
[----:B0-----:R-:W-:Y:S01]  /*1240*/  @P2 FADD R20, R20, R5 ;  /* 0x0000000514142221 */ /* 0x001fe20000000000 */
[----:B------:R-:W-:-:S03]  /*1250*/  ISETP.GT.U32.AND P2, PT, R0, 0x80, PT ;  /* 0x000000800000780c */ /* 0x000fc60003f44070 */
[----:B------:R-:W-:Y:S01]  /*1260*/  @P3 FADD R20, R20, R6 ;  /* 0x0000000614143221 */ /* 0x000fe20000000000 */
[----:B------:R-:W-:-:S03]  /*1270*/  ISETP.GT.U32.AND P3, PT, R0, 0xa0, PT ;  /* 0x000000a00000780c */ /* 0x000fc60003f64070 */
[----:B------:R-:W-:Y:S01]  /*1280*/  @P1 FADD R20, R20, R7 ;  /* 0x0000000714141221 */ /* 0x000fe20000000000 */
[----:B------:R-:W-:-:S05]  /*1290*/  ISETP.GT.U32.AND P1, PT, R0, 0xe0, PT ;  /* 0x000000e00000780c */ /* 0x000fca0003f24070 */
[----:B-1----:R-:W-:Y:S01]  /*12a0*/  @P2 FADD R20, R20, R8 ;  /* 0x0000000814142221 */ /* 0x002fe20000000000 */
[----:B------:R-:W-:-:S03]  /*12b0*/  ISETP.GT.U32.AND P2, PT, R0, 0x100, PT ;  /* 0x000001000000780c */ /* 0x000fc60003f44070 */
[----:B------:R-:W-:Y:S01]  /*12c0*/  @P3 FADD R20, R20, R9 ;  /* 0x0000000914143221 */ /* 0x000fe20000000000 */
[----:B------:R-:W-:-:S03]  /*12d0*/  ISETP.GT.U32.AND P3, PT, R0, 0x120, PT ;  /* 0x000001200000780c */ /* 0x000fc60003f64070 */
[----:B------:R-:W-:Y:S01]  /*12e0*/  @P4 FADD R20, R20, R10 ;  /* 0x0000000a14144221 */ /* 0x000fe20000000000 */
[----:B------:R-:W-:-:S03]  /*12f0*/  ISETP.GT.U32.AND P4, PT, R0, 0x140, PT ;  /* 0x000001400000780c */ /* 0x000fc60003f84070 */
[----:B------:R-:W-:Y:S01]  /*1300*/  @P1 FADD R20, R20, R11 ;  /* 0x0000000b14141221 */ /* 0x000fe20000000000 */
[----:B------:R-:W-:-:S03]  /*1310*/  ISETP.GT.U32.AND P1, PT, R0, 0x160, PT ;  /* 0x000001600000780c */ /* 0x000fc60003f24070 */
[----:B--2---:R-:W-:Y:S01]  /*1320*/  @P2 FADD R20, R20, R12 ;  /* 0x0000000c14142221 */ /* 0x004fe20000000000 */
[----:B------:R-:W-:-:S03]  /*1330*/  ISETP.GT.U32.AND P2, PT, R0, 0x180, PT ;  /* 0x000001800000780c */ /* 0x000fc60003f44070 */
[----:B------:R-:W-:Y:S01]  /*1340*/  @P3 FADD R20, R20, R13 ;  /* 0x0000000d14143221 */ /* 0x000fe20000000000 */
[----:B------:R-:W-:-:S03]  /*1350*/  ISETP.GT.U32.AND P3, PT, R0, 0x1a0, PT ;  /* 0x000001a00000780c */ /* 0x000fc60003f64070 */
[----:B------:R-:W-:Y:S01]  /*1360*/  @P4 FADD R20, R20, R14 ;  /* 0x0000000e14144221 */ /* 0x000fe20000000000 */
[----:B------:R-:W-:-:S03]  /*1370*/  ISETP.GT.U32.AND P4, PT, R0, 0x1c0, PT ;  /* 0x000001c00000780c */ /* 0x000fc60003f84070 */
[----:B------:R-:W-:Y:S01]  /*1380*/  @P1 FADD R20, R20, R15 ;  /* 0x0000000f14141221 */ /* 0x000fe20000000000 */
[----:B------:R-:W-:-:S03]  /*1390*/  ISETP.GT.U32.AND P1, PT, R0, 0x1e0, PT ;  /* 0x000001e00000780c */ /* 0x000fc60003f24070 */
[----:B---3--:R-:W-:-:S04]  /*13a0*/  @P2 FADD R20, R20, R16 ;  /* 0x0000001014142221 */ /* 0x008fc80000000000 */
[----:B------:R-:W-:-:S04]  /*13b0*/  @P3 FADD R20, R20, R17 ;  /* 0x0000001114143221 */ /* 0x000fc80000000000 */
[----:B------:R-:W-:-:S04]  /*13c0*/  @P4 FADD R20, R20, R18 ;  /* 0x0000001214144221 */ /* 0x000fc80000000000 */
[----:B------:R-:W-:Y:S01]  /*13d0*/  @P1 FADD R20, R20, R19 ;  /* 0x0000001314141221 */ /* 0x000fe20000000000 */
[----:B------:R-:W-:Y:S06]  /*13e0*/  BRA `(.L_x_189) ;  /* 0x0000001400407947 */ /* 0x000fec0003800000 */
.L_x_174:
[----:B------:R-:W0:Y:S01]  /*13f0*/  S2R R2, SR_TID.X ;  /* 0x0000000000027919 */ /* 0x000e220000002100 */
[----:B------:R-:W1:Y:S02]  /*1400*/  LDCU.64 UR4, c[0x0][0x380] ;  /* 0x00007000ff0477ac */ /* 0x000e640008000a00 */
[----:B-1----:R-:W-:Y:S02]  /*1410*/  MOV R4, UR4 ;  /* 0x0000000400047c02 */ /* 0x002fe40008000f00 */
[----:B------:R-:W-:Y:S02]  /*1420*/  MOV R5, UR5 ;  /* 0x0000000500057c02 */ /* 0x000fe40008000f00 */
[----:B0-----:R-:W-:-:S05]  /*1430*/  LEA R7, R3, R2, 0xd ;  /* 0x0000000203077211 */ /* 0x001fca00078e68ff */
[----:B------:R-:W-:-:S05]  /*1440*/  IMAD.WIDE.U32 R6, R7, 0x4, R4 ;  /* 0x0000000407067825 */ /* 0x000fca00078e0004 */
        /* <DEDUP_REMOVED lines=16> */
[----:B------:R-:W-:Y:S01]  /*1550*/  ISETP.GE.U32.AND P0, PT, R0, R11, PT ;  /* 0x0000000b0000720c */ /* 0x000fe20003f06070 */
[----:B--2---:R-:W-:Y:S01]  /*1560*/  FMUL R22, R22, R22 ;  /* 0x0000001616167220 */ /* 0x004fe20000400000 */
[----:B---3--:R-:W-:Y:S01]  /*1570*/  FMUL R23, R23, R23 ;  /* 0x0000001717177220 */ /* 0x008fe20000400000 */
[----:B----4-:R-:W-:Y:S01]  /*1580*/  FMUL R25, R24, R24 ;  /* 0x0000001818197220 */ /* 0x010fe20000400000 */
[----:B-----5:R-:W-:Y:S01]  /*1590*/  FMUL R26, R26, R26 ;  /* 0x0000001a1a1a7220 */ /* 0x020fe20000400000 */
[----:B------:R-:W-:Y:S01]  /*15a0*/  FMUL R9, R9, R9 ;  /* 0x0000000909097220 */ /* 0x000fe20000400000 */
[----:B------:R-:W-:Y:S01]  /*15b0*/  FMUL R12, R12, R12 ;  /* 0x0000000c0c0c7220 */ /* 0x000fe20000400000 */
[----:B------:R-:W-:Y:S01]  /*15c0*/  FMUL R13, R13, R13 ;  /* 0x0000000d0d0d7220 */ /* 0x000fe20000400000 */
        /* <DEDUP_REMOVED lines=17> */
[----:B------:R-:W-:Y:S01]  /*16e0*/  LEA R9, R3, R11, 0xd ;  /* 0x0000000b03097211 */ /* 0x000fe200078e68ff */
[----:B------:R-:W-:Y:S01]  /*16f0*/  UMOV UR4, URZ ;  /* 0x000000ff00047c82 */ /* 0x000fe20008000000 */
[----:B------:R-:W-:Y:S02]  /*1700*/  IADD3 R0, PT, PT, R8, -0x2000, RZ ;  /* 0xffffe00008007810 */ /* 0x000fe40007ffe0ff */
[----:B------:R-:W-:Y:S02]  /*1710*/  LOP3.LUT R6, RZ, R2, RZ, 0x33, !PT ;  /* 0x00000002ff067212 */ /* 0x000fe400078e33ff */
[----:B------:R-:W-:Y:S02]  /*1720*/  ISETP.GT.U32.AND P0, PT, R9, R0, PT ;  /* 0x000000000900720c */ /* 0x000fe40003f04070 */
[----:B------:R-:W-:Y:S02]  /*1730*/  IADD3 R6, PT, PT, -R11, R8, R6 ;  /* 0x000000080b067210 */ /* 0x000fe40007ffe106 */
[----:B------:R-:W-:-:S02]  /*1740*/  IADD3 R7, PT, PT, R9, 0x1000, R2 ;  /* 0x0000100009077810 */ /* 0x000fc40007ffe002 */
[----:B------:R-:W-:Y:S01]  /*1750*/  MOV R2, R9 ;  /* 0x0000000900027202 */ /* 0x000fe20000000f00 */
[----:B------:R-:W-:-:S06]  /*1760*/  IMAD R6, R3, -0x2000, R6 ;  /* 0xffffe00003067824 */ /* 0x000fcc00078e0206 */
[----:B------:R-:W-:Y:S05]  /*1770*/  @P0 BRA `(.L_x_191) ;  /* 0x0000000000d80947 */ /* 0x000fea0003800000 */
[----:B------:R-:W0:Y:S08]  /*1780*/  LDC R8, c[0x0][0x3a8] ;  /* 0x0000ea00ff087b82 */ /* 0x000e300000000800 */
[----:B------:R-:W1:Y:S02]  /*1790*/  LDC.64 R4, c[0x0][0x380] ;  /* 0x0000e000ff047b82 */ /* 0x000e640000000a00 */
.L_x_192:
[----:B------:R-:W2:Y:S02]  /*17a0*/  S2R R10, SR_TID.X ;  /* 0x00000000000a7919 */ /* 0x000ea40000002100 */
[----:B--2---:R-:W-:-:S05]  /*17b0*/  IADD3 R13, PT, PT, R10, R9, RZ ;  /* 0x000000090a0d7210 */ /* 0x004fca0007ffe0ff */
        /* <DEDUP_REMOVED lines=13> */
[----:B--2---:R-:W-:-:S04]  /*1890*/  FMUL R15, R15, R15 ;  /* 0x0000000f0f0f7220 */ /* 0x004fc80000400000 */
[----:B---3--:R-:W-:Y:S02]  /*18a0*/  FFMA R15, R14, R14, R15 ;  /* 0x0000000e0e0f7223 */ /* 0x008fe4000000000f */
[----:B------:R-:W2:Y:S01]  /*18b0*/  LDG.E R14, desc[UR6][R12.64+0x7000] ;  /* 0x007000060c0e7981 */ /* 0x000ea2000c1e1900 */
[----:B----4-:R-:W-:-:S03]  /*18c0*/  FFMA R10, R10, R10, R23 ;  /* 0x0000000a0a0a7223 */ /* 0x010fc60000000017 */
[----:B------:R-:W3:Y:S01]  /*18d0*/  LDG.E R23, desc[UR6][R12.64+0x7800] ;  /* 0x007800060c177981 */ /* 0x000ee2000c1e1900 */
[----:B-----5:R-:W-:Y:S01]  /*18e0*/  FMUL R17, R17, R17 ;  /* 0x0000001111117220 */ /* 0x020fe20000400000 */
[----:B------:R-:W-:Y:S02]  /*18f0*/  FADD R10, R10, R15 ;  /* 0x0000000f0a0a7221 */ /* 0x000fe40000000000 */
[----:B------:R-:W4:Y:S01]  /*1900*/  LDG.E R15, desc[UR6][R12.64+0x6000] ;  /* 0x006000060c0f7981 */ /* 0x000f22000c1e1900 */
[----:B------:R-:W-:-:S03]  /*1910*/  FFMA R16, R16, R16, R17 ;  /* 0x0000001010107223 */ /* 0x000fc60000000011 */
[----:B------:R0:W5:Y:S01]  /*1920*/  LDG.E R17, desc[UR6][R12.64+0x6800] ;  /* 0x006800060c117981 */ /* 0x000162000c1e1900 */
[----:B------:R-:W-:-:S04]  /*1930*/  FMUL R22, R22, R22 ;  /* 0x0000001616167220 */ /* 0x000fc80000400000 */
[----:B------:R-:W-:Y:S01]  /*1940*/  FFMA R25, R25, R25, R22 ;  /* 0x0000001919197223 */ /* 0x000fe20000000016 */
[----:B------:R-:W-:Y:S01]  /*1950*/  FMUL R27, R24, R24 ;  /* 0x00000018181b7220 */ /* 0x000fe20000400000 */
[----:B0-----:R-:W-:Y:S01]  /*1960*/  IADD3 R12, PT, PT, -R9, R8, RZ ;  /* 0x00000008090c7210 */ /* 0x001fe20007ffe1ff */
[----:B------:R-:W-:-:S03]  /*1970*/  FMUL R22, R21, R21 ;  /* 0x0000001515167220 */ /* 0x000fc60000400000 */
[----:B------:R-:W-:Y:S01]  /*1980*/  ISETP.GE.U32.AND P0, PT, R12, R11, PT ;  /* 0x0000000b0c00720c */ /* 0x000fe20003f06070 */
[----:B------:R-:W-:Y:S01]  /*1990*/  FFMA R27, R20, R20, R27 ;  /* 0x00000014141b7223 */ /* 0x000fe2000000001b */
[----:B------:R-:W-:Y:S01]  /*19a0*/  FFMA R22, R19, R19, R22 ;  /* 0x0000001313167223 */ /* 0x000fe20000000016 */
[----:B------:R-:W-:-:S03]  /*19b0*/  FADD R25, R16, R25 ;  /* 0x0000001910197221 */ /* 0x000fc60000000000 */
[----:B------:R-:W-:Y:S01]  /*19c0*/  FADD R22, R27, R22 ;  /* 0x000000161b167221 */ /* 0x000fe20000000000 */
[----:B------:R-:W-:Y:S01]  /*19d0*/  FADD R10, R10, R25 ;  /* 0x000000190a0a7221 */ /* 0x000fe20000000000 */
[----:B--2---:R-:W-:Y:S01]  /*19e0*/  FMUL R14, R14, R14 ;  /* 0x0000000e0e0e7220 */ /* 0x004fe20000400000 */
[----:B----4-:R-:W-:-:S04]  /*19f0*/  FMUL R15, R15, R15 ;  /* 0x0000000f0f0f7220 */ /* 0x010fc80000400000 */
[----:B------:R-:W-:Y:S01]  /*1a00*/  FFMA R15, R18, R18, R15 ;  /* 0x00000012120f7223 */ /* 0x000fe2000000000f */
[----:B-----5:R-:W-:-:S04]  /*1a10*/  FFMA R14, R17, R17, R14 ;  /* 0x00000011110e7223 */ /* 0x020fc8000000000e */
[----:B------:R-:W-:-:S04]  /*1a20*/  FADD R15, R15, R14 ;  /* 0x0000000e0f0f7221 */ /* 0x000fc80000000000 */
[----:B------:R-:W-:-:S04]  /*1a30*/  FADD R15, R22, R15 ;  /* 0x0000000f160f7221 */ /* 0x000fc80000000000 */
[----:B------:R-:W-:-:S04]  /*1a40*/  FADD R10, R10, R15 ;  /* 0x0000000f0a0a7221 */ /* 0x000fc80000000000 */
[----:B---3--:R-:W-:Y:S01]  /*1a50*/  FFMA R23, R23, R23, R10 ;  /* 0x0000001717177223 */ /* 0x008fe2000000000a */
[----:B------:R-:W-:Y:S06]  /*1a60*/  @!P0 BRA `(.L_x_190) ;  /* 0x0000000800d48947 */ /* 0x000fec0003800000 */
[C---:B------:R-:W-:Y:S01]  /*1a70*/  IADD3 R9, PT, PT, R11.reuse, R9, RZ ;  /* 0x000000090b097210 */ /* 0x040fe20007ffe0ff */
[----:B------:R-:W-:Y:S01]  /*1a80*/  UIADD3 UR4, UPT, UPT, UR4, 0x1, URZ ;  /* 0x0000000104047890 */ /* 0x000fe2000fffe0ff */
[----:B------:R-:W-:Y:S02]  /*1a90*/  IADD3 R2, PT, PT, R11, R2, RZ ;  /* 0x000000020b027210 */ /* 0x000fe40007ffe0ff */
[----:B------:R-:W-:Y:S02]  /*1aa0*/  ISETP.GT.U32.AND P0, PT, R9, R0, PT ;  /* 0x000000000900720c */ /* 0x000fe40003f04070 */
[C---:B------:R-:W-:Y:S02]  /*1ab0*/  IADD3 R6, PT, PT, -R11.reuse, R6, RZ ;  /* 0x000000060b067210 */ /* 0x040fe40007ffe1ff */
[----:B------:R-:W-:-:S09]  /*1ac0*/  IADD3 R7, PT, PT, R11, R7, RZ ;  /* 0x000000070b077210 */ /* 0x000fd20007ffe0ff */
[----:B------:R-:W-:Y:S05]  /*1ad0*/  @!P0 BRA `(.L_x_192) ;  /* 0xfffffffc00308947 */ /* 0x000fea000383ffff */
.L_x_191:
[----:B------:R-:W0:Y:S01]  /*1ae0*/  S2R R13, SR_TID.X ;  /* 0x00000000000d7919 */ /* 0x000e220000002100 */
[----:B------:R-:W-:Y:S01]  /*1af0*/  IADD3 R0, PT, PT, -R9, R8, RZ ;  /* 0x0000000809007210 */ /* 0x000fe20007ffe1ff */
[----:B------:R-:W-:Y:S03]  /*1b00*/  BSSY.RECONVERGENT B1, `(.L_x_190) ;  /* 0x00000ab000017945 */ /* 0x000fe60003800200 */
[----:B0-----:R-:W-:-:S04]  /*1b10*/  ISETP.GE.AND P0, PT, R13, R0, PT ;  /* 0x000000000d00720c */ /* 0x001fc80003f06270 */
[----:B------:R-:W-:-:S13]  /*1b20*/  ISETP.GE.U32.OR P0, PT, R9, R8, P0 ;  /* 0x000000080900720c */ /* 0x000fda0000706470 */
[----:B------:R-:W-:Y:S05]  /*1b30*/  @P0 BRA `(.L_x_193) ;  /* 0x00000008009c0947 */ /* 0x000fea0003800000 */
[----:B------:R-:W0:Y:S01]  /*1b40*/  LDC R0, c[0x0][0x3ac] ;  /* 0x0000eb00ff007b82 */ /* 0x000e220000000800 */
[----:B------:R-:W-:Y:S01]  /*1b50*/  LOP3.LUT R10, RZ, R13, RZ, 0x33, !PT ;  /* 0x0000000dff0a7212 */ /* 0x000fe200078e33ff */
[----:B------:R-:W-:Y:S06]  /*1b60*/  BSSY.RECONVERGENT B2, `(.L_x_194) ;  /* 0x0000057000027945 */ /* 0x000fec0003800200 */
[----:B------:R-:W1:Y:S01]  /*1b70*/  LDC R11, c[0x0][0x3ac] ;  /* 0x0000eb00ff0b7b82 */ /* 0x000e620000000800 */
[----:B0-----:R-:W-:-:S04]  /*1b80*/  SHF.L.U32 R0, R0, 0xd, RZ ;  /* 0x0000000d00007819 */ /* 0x001fc800000006ff */
[----:B------:R-:W-:Y:S02]  /*1b90*/  LEA R15, R3, R0, 0xd ;  /* 0x00000000030f7211 */ /* 0x000fe400078e68ff */
[----:B------:R-:W-:Y:S02]  /*1ba0*/  MOV R0, R13 ;  /* 0x0000000d00007202 */ /* 0x000fe40000000f00 */
[----:B------:R-:W-:Y:S01]  /*1bb0*/  IADD3 R8, PT, PT, -R15, R8, R10 ;  /* 0x000000080f087210 */ /* 0x000fe20007ffe10a */
[----:B-1----:R-:W-:-:S04]  /*1bc0*/  IMAD R11, R11, UR4, RZ ;  /* 0x000000040b0b7c24 */ /* 0x002fc8000f8e02ff */
[----:B------:R-:W-:-:S05]  /*1bd0*/  IMAD R8, R11, -0x2000, R8 ;  /* 0xffffe0000b087824 */ /* 0x000fca00078e0208 */
[C---:B------:R-:W-:Y:S02]  /*1be0*/  ISETP.GE.U32.AND P0, PT, R8.reuse, 0x1e00, PT ;  /* 0x00001e000800780c */ /* 0x040fe40003f06070 */
[----:B------:R-:W-:-:S04]  /*1bf0*/  LEA.HI R8, R8, 0x1, RZ, 0x17 ;  /* 0x0000000108087811 */ /* 0x000fc800078fb8ff */
[----:B------:R-:W-:-:S07]  /*1c00*/  LOP3.LUT R10, R8, 0xf, RZ, 0xc0, !PT ;  /* 0x0000000f080a7812 */ /* 0x000fce00078ec0ff */
[----:B------:R-:W-:Y:S05]  /*1c10*/  @!P0 BRA `(.L_x_195) ;  /* 0x00000004002c8947 */ /* 0x000fea0003800000 */
[----:B------:R-:W-:Y:S01]  /*1c20*/  LEA.HI R0, R6, 0x1, RZ, 0x17 ;  /* 0x0000000106007811 */ /* 0x000fe200078fb8ff */
[----:B------:R-:W-:Y:S01]  /*1c30*/  BSSY.RECONVERGENT B3, `(.L_x_196) ;  /* 0x0000048000037945 */ /* 0x000fe20003800200 */
[----:B------:R-:W-:Y:S02]  /*1c40*/  LOP3.LUT R11, R13, 0x1000, RZ, 0xfc, !PT ;  /* 0x000010000d0b7812 */ /* 0x000fe400078efcff */
[----:B------:R-:W-:-:S04]  /*1c50*/  LOP3.LUT R0, R0, 0xfffff0, RZ, 0xc0, !PT ;  /* 0x00fffff000007812 */ /* 0x000fc800078ec0ff */
[----:B------:R-:W-:-:S07]  /*1c60*/  IADD3 R0, PT, PT, -R0, RZ, RZ ;  /* 0x000000ff00007210 */ /* 0x000fce0007ffe1ff */
.L_x_197:
[C---:B------:R-:W-:Y:S02]  /*1c70*/  IADD3 R19, PT, PT, R7.reuse, -0x1000, RZ ;  /* 0xfffff00007137810 */ /* 0x040fe40007ffe0ff */
[----:B------:R-:W-:-:S03]  /*1c80*/  IADD3 R21, PT, PT, R7, -0xe00, RZ ;  /* 0xfffff20007157810 */ /* 0x000fc60007ffe0ff */
[----:B------:R-:W-:Y:S01]  /*1c90*/  IMAD.WIDE.U32 R18, R19, 0x4, R4 ;  /* 0x0000000413127825 */ /* 0x000fe200078e0004 */
[----:B------:R-:W-:-:S04]  /*1ca0*/  IADD3 R15, PT, PT, R7, -0xc00, RZ ;  /* 0xfffff400070f7810 */ /* 0x000fc80007ffe0ff */
[----:B------:R0:W2:Y:S01]  /*1cb0*/  LDG.E R22, desc[UR6][R18.64] ;  /* 0x0000000612167981 */ /* 0x0000a2000c1e1900 */
[----:B------:R-:W-:-:S04]  /*1cc0*/  IMAD.WIDE.U32 R20, R21, 0x4, R4 ;  /* 0x0000000415147825 */ /* 0x000fc800078e0004 */
[--C-:B------:R-:W-:Y:S01]  /*1cd0*/  IMAD.WIDE.U32 R14, R15, 0x4, R4.reuse ;  /* 0x000000040f0e7825 */ /* 0x100fe200078e0004 */
[----:B------:R1:W3:Y:S04]  /*1ce0*/  LDG.E R17, desc[UR6][R20.64] ;  /* 0x0000000614117981 */ /* 0x0002e8000c1e1900 */
[----:B------:R4:W5:Y:S01]  /*1cf0*/  LDG.E R16, desc[UR6][R14.64] ;  /* 0x000000060e107981 */ /* 0x000962000c1e1900 */
[C---:B------:R-:W-:Y:S02]  /*1d00*/  IADD3 R13, PT, PT, R7.reuse, -0xa00, RZ ;  /* 0xfffff600070d7810 */ /* 0x040fe40007ffe0ff */
[C---:B------:R-:W-:Y:S02]  /*1d10*/  IADD3 R29, PT, PT, R7.reuse, -0x800, RZ ;  /* 0xfffff800071d7810 */ /* 0x040fe40007ffe0ff */
[----:B------:R-:W-:Y:S01]  /*1d20*/  IADD3 R25, PT, PT, R7, -0x600, RZ ;  /* 0xfffffa0007197810 */ /* 0x000fe20007ffe0ff */
[----:B------:R-:W-:Y:S01]  /*1d30*/  IMAD.WIDE.U32 R12, R13, 0x4, R4 ;  /* 0x000000040d0c7825 */ /* 0x000fe200078e0004 */
[----:B------:R-:W-:-:S03]  /*1d40*/  IADD3 R27, PT, PT, R7, -0x400, RZ ;  /* 0xfffffc00071b7810 */ /* 0x000fc60007ffe0ff */
[--C-:B------:R-:W-:Y:S02]  /*1d50*/  IMAD.WIDE.U32 R28, R29, 0x4, R4.reuse ;  /* 0x000000041d1c7825 */ /* 0x100fe400078e0004 */
[----:B------:R-:W5:Y:S02]  /*1d60*/  LDG.E R12, desc[UR6][R12.64] ;  /* 0x000000060c0c7981 */ /* 0x000f64000c1e1900 */
[----:B0-----:R-:W-:Y:S01]  /*1d70*/  IMAD.WIDE.U32 R18, R25, 0x4, R4 ;  /* 0x0000000419127825 */ /* 0x001fe200078e0004 */
[----:B------:R-:W-:-:S03]  /*1d80*/  IADD3 R26, PT, PT, R7, -0x200, RZ ;  /* 0xfffffe00071a7810 */ /* 0x000fc60007ffe0ff */
[--C-:B-1----:R-:W-:Y:S02]  /*1d90*/  IMAD.WIDE.U32 R20, R27, 0x4, R4.reuse ;  /* 0x000000041b147825 */ /* 0x102fe400078e0004 */
[----:B------:R-:W5:Y:S04]  /*1da0*/  LDG.E R18, desc[UR6][R18.64] ;  /* 0x0000000612127981 */ /* 0x000f68000c1e1900 */
[----:B------:R0:W5:Y:S01]  /*1db0*/  LDG.E R13, desc[UR6][R28.64] ;  /* 0x000000061c0d7981 */ /* 0x000162000c1e1900 */
[----:B----4-:R-:W-:-:S03]  /*1dc0*/  IMAD.WIDE.U32 R14, R26, 0x4, R4 ;  /* 0x000000041a0e7825 */ /* 0x010fc600078e0004 */
[----:B------:R1:W4:Y:S01]  /*1dd0*/  LDG.E R27, desc[UR6][R20.64] ;  /* 0x00000006141b7981 */ /* 0x000322000c1e1900 */
[----:B------:R-:W-:-:S03]  /*1de0*/  IMAD.WIDE.U32 R24, R7, 0x4, R4 ;  /* 0x0000000407187825 */ /* 0x000fc600078e0004 */
[----:B------:R1:W4:Y:S01]  /*1df0*/  LDG.E R26, desc[UR6][R14.64] ;  /* 0x000000060e1a7981 */ /* 0x000322000c1e1900 */
[----:B0-----:R-:W-:-:S03]  /*1e00*/  IADD3 R29, PT, PT, R7, 0x200, RZ ;  /* 0x00000200071d7810 */ /* 0x001fc60007ffe0ff */
[----:B------:R0:W4:Y:S01]  /*1e10*/  LDG.E R19, desc[UR6][R24.64] ;  /* 0x0000000618137981 */ /* 0x000122000c1e1900 */
[----:B-1----:R-:W-:Y:S01]  /*1e20*/  IADD3 R21, PT, PT, R7, 0x400, RZ ;  /* 0x0000040007157810 */ /* 0x002fe20007ffe0ff */
[----:B------:R-:W-:Y:S01]  /*1e30*/  IMAD.WIDE.U32 R28, R29, 0x4, R4 ;  /* 0x000000041d1c7825 */ /* 0x000fe200078e0004 */
[----:B------:R-:W-:-:S05]  /*1e40*/  IADD3 R15, PT, PT, R7, 0x800, RZ ;  /* 0x00000800070f7810 */ /* 0x000fca0007ffe0ff */
[----:B------:R-:W4:Y:S01]  /*1e50*/  LDG.E R28, desc[UR6][R28.64] ;  /* 0x000000061c1c7981 */ /* 0x000f22000c1e1900 */
[----:B0-----:R-:W-:Y:S01]  /*1e60*/  IADD3 R25, PT, PT, R7, 0xa00, RZ ;  /* 0x00000a0007197810 */ /* 0x001fe20007ffe0ff */
[----:B--2---:R-:W-:Y:S01]  /*1e70*/  FFMA R14, R22, R22, R23 ;  /* 0x00000016160e7223 */ /* 0x004fe20000000017 */
[----:B------:R-:W-:Y:S01]  /*1e80*/  IMAD.WIDE.U32 R22, R21, 0x4, R4 ;  /* 0x0000000415167825 */ /* 0x000fe200078e0004 */
[----:B------:R-:W-:-:S03]  /*1e90*/  IADD3 R21, PT, PT, R7, 0x600, RZ ;  /* 0x0000060007157810 */ /* 0x000fc60007ffe0ff */
[----:B---3--:R-:W-:Y:S02]  /*1ea0*/  FFMA R17, R17, R17, R14 ;  /* 0x0000001111117223 */ /* 0x008fe4000000000e */
[--C-:B------:R-:W-:Y:S01]  /*1eb0*/  IMAD.WIDE.U32 R20, R21, 0x4, R4.reuse ;  /* 0x0000000415147825 */ /* 0x100fe200078e0004 */
[----:B------:R-:W2:Y:S03]  /*1ec0*/  LDG.E R29, desc[UR6][R22.64] ;  /* 0x00000006161d7981 */ /* 0x000ea6000c1e1900 */
[----:B------:R-:W-:Y:S02]  /*1ed0*/  IMAD.WIDE.U32 R14, R15, 0x4, R4 ;  /* 0x000000040f0e7825 */ /* 0x000fe400078e0004 */
[----:B------:R5:W3:Y:S04]  /*1ee0*/  LDG.E R20, desc[UR6][R20.64] ;  /* 0x0000000614147981 */ /* 0x000ae8000c1e1900 */
[----:B------:R-:W3:Y:S01]  /*1ef0*/  LDG.E R14, desc[UR6][R14.64] ;  /* 0x000000060e0e7981 */ /* 0x000ee2000c1e1900 */
[----:B-----5:R-:W-:Y:S01]  /*1f00*/  FFMA R21, R16, R16, R17 ;  /* 0x0000001010157223 */ /* 0x020fe20000000011 */
[----:B------:R-:W-:Y:S01]  /*1f10*/  IMAD.WIDE.U32 R16, R25, 0x4, R4 ;  /* 0x0000000419107825 */ /* 0x000fe200078e0004 */
[----:B------:R-:W-:-:S05]  /*1f20*/  IADD3 R25, PT, PT, R7, 0xc00, RZ ;  /* 0x00000c0007197810 */ /* 0x000fca0007ffe0ff */
[--C-:B------:R-:W-:Y:S01]  /*1f30*/  IMAD.WIDE.U32 R22, R25, 0x4, R4.reuse ;  /* 0x0000000419167825 */ /* 0x100fe200078e0004 */
[----:B------:R-:W-:Y:S01]  /*1f40*/  IADD3 R25, PT, PT, R7, 0xe00, RZ ;  /* 0x00000e0007197810 */ /* 0x000fe20007ffe0ff */
[----:B------:R-:W5:Y:S04]  /*1f50*/  LDG.E R16, desc[UR6][R16.64] ;  /* 0x0000000610107981 */ /* 0x000f68000c1e1900 */
[----:B------:R-:W-:Y:S01]  /*1f60*/  IMAD.WIDE.U32 R24, R25, 0x4, R4 ;  /* 0x0000000419187825 */ /* 0x000fe200078e0004 */
[----:B------:R-:W5:Y:S05]  /*1f70*/  LDG.E R22, desc[UR6][R22.64] ;  /* 0x0000000616167981 */ /* 0x000f6a000c1e1900 */
[----:B------:R-:W5:Y:S01]  /*1f80*/  LDG.E R24, desc[UR6][R24.64] ;  /* 0x0000000618187981 */ /* 0x000f62000c1e1900 */
[----:B------:R-:W-:-:S04]  /*1f90*/  FFMA R12, R12, R12, R21 ;  /* 0x0000000c0c0c7223 */ /* 0x000fc80000000015 */
[----:B------:R-:W-:-:S04]  /*1fa0*/  FFMA R13, R13, R13, R12 ;  /* 0x0000000d0d0d7223 */ /* 0x000fc8000000000c */
[----:B------:R-:W-:-:S04]  /*1fb0*/  FFMA R18, R18, R18, R13 ;  /* 0x0000001212127223 */ /* 0x000fc8000000000d */
[----:B----4-:R-:W-:-:S04]  /*1fc0*/  FFMA R27, R27, R27, R18 ;  /* 0x0000001b1b1b7223 */ /* 0x010fc80000000012 */
[----:B------:R-:W-:-:S04]  /*1fd0*/  FFMA R26, R26, R26, R27 ;  /* 0x0000001a1a1a7223 */ /* 0x000fc8000000001b */
[----:B------:R-:W-:-:S04]  /*1fe0*/  FFMA R19, R19, R19, R26 ;  /* 0x0000001313137223 */ /* 0x000fc8000000001a */
[----:B------:R-:W-:Y:S01]  /*1ff0*/  FFMA R28, R28, R28, R19 ;  /* 0x0000001c1c1c7223 */ /* 0x000fe20000000013 */
[----:B------:R-:W-:-:S04]  /*2000*/  IADD3 R0, PT, PT, R0, 0x10, RZ ;  /* 0x0000001000007810 */ /* 0x000fc80007ffe0ff */
[----:B------:R-:W-:Y:S02]  /*2010*/  ISETP.NE.AND P0, PT, R0, RZ, PT ;  /* 0x000000ff0000720c */ /* 0x000fe40003f05270 */
[----:B------:R-:W-:Y:S02]  /*2020*/  IADD3 R11, PT, PT, R11, 0x2000, RZ ;  /* 0x000020000b0b7810 */ /* 0x000fe40007ffe0ff */
[----:B------:R-:W-:Y:S01]  /*2030*/  IADD3 R7, PT, PT, R7, 0x2000, RZ ;  /* 0x0000200007077810 */ /* 0x000fe20007ffe0ff */
[----:B--2---:R-:W-:-:S04]  /*2040*/  FFMA R29, R29, R29, R28 ;  /* 0x0000001d1d1d7223 */ /* 0x004fc8000000001c */
[----:B---3--:R-:W-:-:S04]  /*2050*/  FFMA R29, R20, R20, R29 ;  /* 0x00000014141d7223 */ /* 0x008fc8000000001d */
[----:B------:R-:W-:-:S04]  /*2060*/  FFMA R29, R14, R14, R29 ;  /* 0x0000000e0e1d7223 */ /* 0x000fc8000000001d */
[----:B-----5:R-:W-:-:S04]  /*2070*/  FFMA R29, R16, R16, R29 ;  /* 0x00000010101d7223 */ /* 0x020fc8000000001d */
[----:B------:R-:W-:-:S04]  /*2080*/  FFMA R29, R22, R22, R29 ;  /* 0x00000016161d7223 */ /* 0x000fc8000000001d */
[----:B------:R-:W-:Y:S01]  /*2090*/  FFMA R23, R24, R24, R29 ;  /* 0x0000001818177223 */ /* 0x000fe2000000001d */
[----:B------:R-:W-:Y:S06]  /*20a0*/  @P0 BRA `(.L_x_197) ;  /* 0xfffffff800f00947 */ /* 0x000fec000383ffff */
[----:B------:R-:W-:Y:S05]  /*20b0*/  BSYNC.RECONVERGENT B3 ;  /* 0x0000000000037941 */ /* 0x000fea0003800200 */
.L_x_196:
[----:B------:R-:W-:-:S07]  /*20c0*/  IADD3 R0, PT, PT, R11, -0x1000, RZ ;  /* 0xfffff0000b007810 */ /* 0x000fce0007ffe0ff */
.L_x_195:
[----:B------:R-:W-:Y:S05]  /*20d0*/  BSYNC.RECONVERGENT B2 ;  /* 0x0000000000027941 */ /* 0x000fea0003800200 */
.L_x_194:
[----:B------:R-:W-:-:S13]  /*20e0*/  ISETP.NE.AND P0, PT, R10, RZ, PT ;  /* 0x000000ff0a00720c */ /* 0x000fda0003f05270 */
[----:B------:R-:W-:Y:S05]  /*20f0*/  @!P0 BRA `(.L_x_193) ;  /* 0x00000004002c8947 */ /* 0x000fea0003800000 */
[----:B------:R-:W-:Y:S01]  /*2100*/  ISETP.GE.U32.AND P0, PT, R10, 0x8, PT ;  /* 0x000000080a00780c */ /* 0x000fe20003f06070 */
[----:B------:R-:W-:Y:S01]  /*2110*/  BSSY.RECONVERGENT B2, `(.L_x_198) ;  /* 0x0000025000027945 */ /* 0x000fe20003800200 */
[----:B------:R-:W-:-:S04]  /*2120*/  LOP3.LUT R25, R8, 0x7, RZ, 0xc0, !PT ;  /* 0x0000000708197812 */ /* 0x000fc800078ec0ff */
[----:B------:R-:W-:-:S07]  /*2130*/  ISETP.NE.AND P1, PT, R25, RZ, PT ;  /* 0x000000ff1900720c */ /* 0x000fce0003f25270 */
[----:B------:R-:W-:Y:S06]  /*2140*/  @!P0 BRA `(.L_x_199) ;  /* 0x0000000000848947 */ /* 0x000fec0003800000 */
[----:B------:R-:W-:-:S04]  /*2150*/  IADD3 R7, PT, PT, R0, R9, RZ ;  /* 0x0000000900077210 */ /* 0x000fc80007ffe0ff */
[C---:B------:R-:W-:Y:S01]  /*2160*/  IADD3 R19, PT, PT, R7.reuse, 0x200, RZ ;  /* 0x0000020007137810 */ /* 0x040fe20007ffe0ff */
[C---:B------:R-:W-:Y:S01]  /*2170*/  IMAD.WIDE.U32 R14, R7.reuse, 0x4, R4 ;  /* 0x00000004070e7825 */ /* 0x040fe200078e0004 */
[----:B------:R-:W-:-:S03]  /*2180*/  IADD3 R17, PT, PT, R7, 0x400, RZ ;  /* 0x0000040007117810 */ /* 0x000fc60007ffe0ff */
[--C-:B------:R-:W-:Y:S01]  /*2190*/  IMAD.WIDE.U32 R18, R19, 0x4, R4.reuse ;  /* 0x0000000413127825 */ /* 0x100fe200078e0004 */
[----:B------:R0:W2:Y:S01]  /*21a0*/  LDG.E R22, desc[UR6][R14.64] ;  /* 0x000000060e167981 */ /* 0x0000a2000c1e1900 */
[----:B------:R-:W-:Y:S02]  /*21b0*/  IADD3 R11, PT, PT, R7, 0x600, RZ ;  /* 0x00000600070b7810 */ /* 0x000fe40007ffe0ff */
[--C-:B------:R-:W-:Y:S01]  /*21c0*/  IMAD.WIDE.U32 R16, R17, 0x4, R4.reuse ;  /* 0x0000000411107825 */ /* 0x100fe200078e0004 */
[----:B------:R1:W3:Y:S01]  /*21d0*/  LDG.E R24, desc[UR6][R18.64] ;  /* 0x0000000612187981 */ /* 0x0002e2000c1e1900 */
[----:B------:R-:W-:Y:S02]  /*21e0*/  IADD3 R13, PT, PT, R7, 0x800, RZ ;  /* 0x00000800070d7810 */ /* 0x000fe40007ffe0ff */
        /* <DEDUP_REMOVED lines=23> */
.L_x_199:
[----:B------:R-:W-:Y:S05]  /*2360*/  BSYNC.RECONVERGENT B2 ;  /* 0x0000000000027941 */ /* 0x000fea0003800200 */
.L_x_198:
[----:B------:R-:W-:Y:S05]  /*2370*/  @!P1 BRA `(.L_x_193) ;  /* 0x00000000008c9947 */ /* 0x000fea0003800000 */
[----:B------:R-:W-:Y:S01]  /*2380*/  ISETP.GE.U32.AND P0, PT, R25, 0x4, PT ;  /* 0x000000041900780c */ /* 0x000fe20003f06070 */
[----:B------:R-:W-:Y:S01]  /*2390*/  BSSY.RECONVERGENT B2, `(.L_x_200) ;  /* 0x0000014000027945 */ /* 0x000fe20003800200 */
[----:B------:R-:W-:-:S11]  /*23a0*/  LOP3.LUT P1, RZ, R8, 0x3, RZ, 0xc0, !PT ;  /* 0x0000000308ff7812 */ /* 0x000fd6000782c0ff */
[----:B------:R-:W-:Y:S05]  /*23b0*/  @!P0 BRA `(.L_x_201) ;  /* 0x0000000000448947 */ /* 0x000fea0003800000 */
[----:B------:R-:W-:-:S04]  /*23c0*/  IADD3 R7, PT, PT, R0, R9, RZ ;  /* 0x0000000900077210 */ /* 0x000fc80007ffe0ff */
[C---:B------:R-:W-:Y:S01]  /*23d0*/  IADD3 R11, PT, PT, R7.reuse, 0x200, RZ ;  /* 0x00000200070b7810 */ /* 0x040fe20007ffe0ff */
[C---:B------:R-:W-:Y:S01]  /*23e0*/  IMAD.WIDE.U32 R8, R7.reuse, 0x4, R4 ;  /* 0x0000000407087825 */ /* 0x040fe200078e0004 */
[----:B------:R-:W-:-:S03]  /*23f0*/  IADD3 R13, PT, PT, R7, 0x400, RZ ;  /* 0x00000400070d7810 */ /* 0x000fc60007ffe0ff */
[--C-:B------:R-:W-:Y:S01]  /*2400*/  IMAD.WIDE.U32 R10, R11, 0x4, R4.reuse ;  /* 0x000000040b0a7825 */ /* 0x100fe200078e0004 */
[----:B------:R-:W-:Y:S01]  /*2410*/  IADD3 R15, PT, PT, R7, 0x600, RZ ;  /* 0x00000600070f7810 */ /* 0x000fe20007ffe0ff */
        /* <DEDUP_REMOVED lines=11> */
.L_x_201:
[----:B------:R-:W-:Y:S05]  /*24d0*/  BSYNC.RECONVERGENT B2 ;  /* 0x0000000000027941 */ /* 0x000fea0003800200 */
.L_x_200:
[----:B------:R-:W-:Y:S05]  /*24e0*/  @!P1 BRA `(.L_x_193) ;  /* 0x0000000000309947 */ /* 0x000fea0003800000 */
[----:B------:R-:W-:Y:S02]  /*24f0*/  LOP3.LUT R6, R6, 0xffff, RZ, 0xc0, !PT ;  /* 0x0000ffff06067812 */ /* 0x000fe400078ec0ff */
[----:B------:R-:W-:Y:S02]  /*2500*/  IADD3 R9, PT, PT, R0, R2, RZ ;  /* 0x0000000200097210 */ /* 0x000fe40007ffe0ff */
[----:B------:R-:W-:-:S04]  /*2510*/  LEA.HI R6, R6, 0x1, RZ, 0x17 ;  /* 0x0000000106067811 */ /* 0x000fc800078fb8ff */
[----:B------:R-:W-:-:S04]  /*2520*/  LOP3.LUT R6, R6, 0x3, RZ, 0xc0, !PT ;  /* 0x0000000306067812 */ /* 0x000fc800078ec0ff */
[----:B------:R-:W-:-:S07]  /*2530*/  IADD3 R0, PT, PT, -R6, RZ, RZ ;  /* 0x000000ff06007210 */ /* 0x000fce0007ffe1ff */
.L_x_202:
[----:B------:R-:W-:-:S06]  /*2540*/  IMAD.WIDE.U32 R6, R9, 0x4, R4 ;  /* 0x0000000409067825 */ /* 0x000fcc00078e0004 */
[----:B------:R-:W2:Y:S01]  /*2550*/  LDG.E R6, desc[UR6][R6.64] ;  /* 0x0000000606067981 */ /* 0x000ea2000c1e1900 */
[----:B------:R-:W-:Y:S02]  /*2560*/  IADD3 R0, PT, PT, R0, 0x1, RZ ;  /* 0x0000000100007810 */ /* 0x000fe40007ffe0ff */
[----:B------:R-:W-:Y:S02]  /*2570*/  IADD3 R9, PT, PT, R9, 0x200, RZ ;  /* 0x0000020009097810 */ /* 0x000fe40007ffe0ff */
[----:B------:R-:W-:Y:S01]  /*2580*/  ISETP.NE.AND P0, PT, R0, RZ, PT ;  /* 0x000000ff0000720c */ /* 0x000fe20003f05270 */
[----:B--2---:R-:W-:-:S12]  /*2590*/  FFMA R23, R6, R6, R23 ;  /* 0x0000000606177223 */ /* 0x004fd80000000017 */
[----:B------:R-:W-:Y:S05]  /*25a0*/  @P0 BRA `(.L_x_202) ;  /* 0xfffffffc00e40947 */ /* 0x000fea000383ffff */
.L_x_193:
[----:B------:R-:W-:Y:S05]  /*25b0*/  BSYNC.RECONVERGENT B1 ;  /* 0x0000000000017941 */ /* 0x000fea0003800200 */
.L_x_190:
        /* <DEDUP_REMOVED lines=33> */
[----:B------:R-:W1:Y:S04]  /*27d0*/  LDS.128 R8, [UR4+0x20] ;  /* 0x00002004ff087984 */ /* 0x000e680008000c00 */
[----:B--2---:R-:W2:Y:S04]  /*27e0*/  LDS.128 R4, [UR4+0x30] ;  /* 0x00003004ff047984 */ /* 0x004ea80008000c00 */
        /* <DEDUP_REMOVED lines=16> */
.L_x_189:
[----:B------:R-:W-:Y:S05]  /*28f0*/  BSYNC.RECONVERGENT B0 ;  /* 0x0000000000007941 */ /* 0x000fea0003800200 */
.L_x_173:
[----:B------:R-:W-:Y:S05]  /*2900*/  @P0 EXIT ;  /* 0x000000000000094d */ /* 0x000fea0003800000 */
[----:B012---:R-:W0:Y:S02]  /*2910*/  LDC.64 R4, c[0x0][0x388] ;  /* 0x0000e200ff047b82 */ /* 0x007e240000000a00 */
[----:B0-----:R-:W-:-:S05]  /*2920*/  IMAD.WIDE.U32 R2, R3, 0x4, R4 ;  /* 0x0000000403027825 */ /* 0x001fca00078e0004 */
[----:B------:R-:W-:Y:S01]  /*2930*/  STG.E desc[UR6][R2.64], R20 ;  /* 0x0000001402007986 */ /* 0x000fe2000c101906 */
[----:B------:R-:W-:Y:S05]  /*2940*/  EXIT ;  /* 0x000000000000794d */ /* 0x000fea0003800000 */
.L_x_203:
        /* <DEDUP_REMOVED lines=11> */
.L_x_396:


//--------------------- .text._ZN3cub18CUB_300001_SM_10006detail6reduce28DeviceReduceSingleTileKernelINS2_10policy_hubIfjN4cuda3std3__44plusIfEEE10Policy1000EN6thrust24THRUST_300001_SM_1000_NS6detail15normal_iteratorINSD_10device_ptrIfEEEEPfjS9_ff6squareIfEEEvT0_T1_T2_T3_T4_T6_ --------------------------
	.section	.text._ZN3cub18CUB_300001_SM_10006detail6reduce28DeviceReduceSingleTileKernelINS2_10policy_hubIfjN4cuda3std3__44plusIfEEE10Policy1000EN6thrust24THRUST_300001_SM_1000_NS6detail15normal_iteratorINSD_10device_ptrIfEEEEPfjS9_ff6squareIfEEEvT0_T1_T2_T3_T4_T6_,"ax",@progbits
	.align	128
        .global         _ZN3cub18CUB_300001_SM_10006detail6reduce28DeviceReduceSingleTileKernelINS2_10policy_hubIfjN4cuda3std3__44plusIfEEE10Policy1000EN6thrust24THRUST_300001_SM_1000_NS6detail15normal_iteratorINSD_10device_ptrIfEEEEPfjS9_ff6squareIfEEEvT0_T1_T2_T3_T4_T6_
        .type           _ZN3cub18CUB_300001_SM_10006detail6reduce28DeviceReduceSingleTileKernelINS2_10policy_hubIfjN4cuda3std3__44plusIfEEE10Policy1000EN6thrust24THRUST_300001_SM_1000_NS6detail15normal_iteratorINSD_10device_ptrIfEEEEPfjS9_ff6squareIfEEEvT0_T1_T2_T3_T4_T6_,@function
        .size           _ZN3cub18CUB_300001_SM_10006detail6reduce28DeviceReduceSingleTileKernelINS2_10policy_hubIfjN4cuda3std3__44plusIfEEE10Policy1000EN6thrust24THRUST_300001_SM_1000_NS6detail15normal_iteratorINSD_10device_ptrIfEEEEPfjS9_ff6squareIfEEEvT0_T1_T2_T3_T4_T6_,(.L_x_397 - _ZN3cub18CUB_300001_SM_10006detail6reduce28DeviceReduceSingleTileKernelINS2_10policy_hubIfjN4cuda3std3__44plusIfEEE10Policy1000EN6thrust24THRUST_300001_SM_1000_NS6detail15normal_iteratorINSD_10device_ptrIfEEEEPfjS9_ff6squareIfEEEvT0_T1_T2_T3_T4_T6_)
        .other          _ZN3cub18CUB_300001_SM_10006detail6reduce28DeviceReduceSingleTileKernelINS2_10policy_hubIfjN4cuda3std3__44plusIfEEE10Policy1000EN6thrust24THRUST_300001_SM_1000_NS6detail15normal_iteratorINSD_10device_ptrIfEEEEPfjS9_ff6squareIfEEEvT0_T1_T2_T3_T4_T6_,@"STO_CUDA_ENTRY STV_DEFAULT"
_ZN3cub18CUB_300001_SM_10006detail6reduce28DeviceReduceSingleTileKernelINS2_10policy_hubIfjN4cuda3std3__44plusIfEEE10Policy1000EN6thrust24THRUST_300001_SM_1000_NS6detail15normal_iteratorINSD_10device_ptrIfEEEEPfjS9_ff6squareIfEEEvT0_T1_T2_T3_T4_T6_:
.text._ZN3cub18CUB_300001_SM_10006detail6reduce28DeviceReduceSingleTileKernelINS2_10policy_hubIfjN4cuda3std3__44plusIfEEE10Policy1000EN6thrust24THRUST_300001_SM_1000_NS6detail15normal_iteratorINSD_10device_ptrIfEEEEPfjS9_ff6squareIfEEEvT0_T1_T2_T3_T4_T6_:
        /* <DEDUP_REMOVED lines=13> */
.L_x_204:
[----:B------:R-:W-:Y:S01]  /*00d0*/  ISETP.GT.U32.AND P0, PT, R4, 0x1fff, PT ;  /* 0x00001fff0400780c */ /* 0x000fe20003f04070 */
[----:B------:R-:W-:-:S12]  /*00e0*/  BSSY.RECONVERGENT B0, `(.L_x_205) ;  /* 0x000023c000007945 */ /* 0x000fd80003800200 */
[----:B------:R-:W-:Y:S05]  /*00f0*/  @P0 BRA `(.L_x_206) ;  /* 0x0000001000040947 */ /* 0x000fea0003800000 */
[----:B------:R-:W0:Y:S01]  /*0100*/  S2R R5, SR_TID.X ;  /* 0x0000000000057919 */ /* 0x000e220000002100 */
[----:B------:R-:W-:Y:S01]  /*0110*/  BSSY.RECONVERGENT B1, `(.L_x_207) ;  /* 0x000000a000017945 */ /* 0x000fe20003800200 */
[----:B------:R-:W-:Y:S01]  /*0120*/  HFMA2 R0, -RZ, RZ, 0, 0 ;  /* 0x00000000ff007431 */ /* 0x000fe200000001ff */
        /* <DEDUP_REMOVED lines=8> */
.L_x_208:
[----:B------:R-:W-:Y:S05]  /*01b0*/  BSYNC.RECONVERGENT B1 ;  /* 0x0000000000017941 */ /* 0x000fea0003800200 */
.L_x_207:
[----:B------:R-:W-:Y:S01]  /*01c0*/  ISETP.GE.U32.AND P0, PT, R7, R4, PT ;  /* 0x000000040700720c */ /* 0x000fe20003f06070 */
[----:B------:R-:W-:-:S12]  /*01d0*/  BSSY.RECONVERGENT B1, `(.L_x_209) ;  /* 0x0000070000017945 */ /* 0x000fd80003800200 */
[----:B------:R-:W-:Y:S05]  /*01e0*/  @P0 BRA `(.L_x_210) ;  /* 0x0000000400b80947 */ /* 0x000fea0003800000 */
[----:B------:R-:W-:Y:S01]  /*01f0*/  LOP3.LUT R3, RZ, R7, RZ, 0x33, !PT ;  /* 0x00000007ff037212 */ /* 0x000fe200078e33ff */
[----:B------:R-:W-:Y:S03]  /*0200*/  BSSY.RECONVERGENT B2, `(.L_x_211) ;  /* 0x0000033000027945 */ /* 0x000fe60003800200 */
[----:B------:R-:W-:-:S04]  /*0210*/  IADD3 R3, PT, PT, R3, R4, RZ ;  /* 0x0000000403037210 */ /* 0x000fc80007ffe0ff */
        /* <DEDUP_REMOVED lines=11> */
.L_x_213:
        /* <DEDUP_REMOVED lines=38> */
.L_x_212:
[----:B------:R-:W-:Y:S05]  /*0530*/  BSYNC.RECONVERGENT B2 ;  /* 0x0000000000027941 */ /* 0x000fea0003800200 */
.L_x_211:
[----:B------:R-:W-:Y:S05]  /*0540*/  @!P1 BRA `(.L_x_210) ;  /* 0x0000000000e09947 */ /* 0x000fea0003800000 */
[----:B------:R-:W-:Y:S01]  /*0550*/  ISETP.GE.U32.AND P0, PT, R20, 0x8, PT ;  /* 0x000000081400780c */ /* 0x000fe20003f06070 */
[----:B------:R-:W-:Y:S01]  /*0560*/  BSSY.RECONVERGENT B2, `(.L_x_214) ;  /* 0x0000017000027945 */ /* 0x000fe20003800200 */
[----:B------:R-:W-:-:S04]  /*0570*/  LOP3.LUT R8, R6, 0x7, RZ, 0xc0, !PT ;  /* 0x0000000706087812 */ /* 0x000fc800078ec0ff */
[----:B------:R-:W-:-:S07]  /*0580*/  ISETP.NE.AND P1, PT, R8, RZ, PT ;  /* 0x000000ff0800720c */ /* 0x000fce0003f25270 */
[----:B------:R-:W-:Y:S06]  /*0590*/  @!P0 BRA `(.L_x_215) ;  /* 0x00000000004c8947 */ /* 0x000fec0003800000 */
        /* <DEDUP_REMOVED lines=19> */
.L_x_215:
[----:B------:R-:W-:Y:S05]  /*06d0*/  BSYNC.RECONVERGENT B2 ;  /* 0x0000000000027941 */ /* 0x000fea0003800200 */
.L_x_214:
        /* <DEDUP_REMOVED lines=17> */
.L_x_217:
[----:B------:R-:W-:Y:S05]  /*07f0*/  BSYNC.RECONVERGENT B2 ;  /* 0x0000000000027941 */ /* 0x000fea0003800200 */
.L_x_216:
[----:B------:R-:W-:Y:S05]  /*0800*/  @!P1 BRA `(.L_x_210) ;  /* 0x0000000000309947 */ /* 0x000fea0003800000 */
[----:B------:R-:W0:Y:S01]  /*0810*/  LDC.64 R2, c[0x0][0x380] ;  /* 0x0000e000ff027b82 */ /* 0x000e220000000a00 */
[----:B------:R-:W-:Y:S01]  /*0820*/  IADD3 R6, PT, PT, -R6, RZ, RZ ;  /* 0x000000ff06067210 */ /* 0x000fe20007ffe1ff */
[----:B0-----:R-:W-:-:S05]  /*0830*/  IMAD.WIDE.U32 R2, R7, 0x4, R2 ;  /* 0x0000000407027825 */ /* 0x001fca00078e0002 */
[----:B------:R-:W-:-:S07]  /*0840*/  MOV R7, R3 ;  /* 0x0000000300077202 */ /* 0x000fce0000000f00 */
.L_x_218:
[----:B------:R-:W-:-:S06]  /*0850*/  MOV R3, R7 ;  /* 0x0000000700037202 */ /* 0x000fcc0000000f00 */
[----:B------:R0:W2:Y:S01]  /*0860*/  LDG.E R3, desc[UR6][R2.64] ;  /* 0x0000000602037981 */ /* 0x0000a2000c1e1900 */
[----:B------:R-:W-:-:S04]  /*0870*/  IADD3 R6, PT, PT, R6, 0x1, RZ ;  /* 0x0000000106067810 */ /* 0x000fc80007ffe0ff */
[----:B------:R-:W-:Y:S02]  /*0880*/  ISETP.NE.AND P0, PT, R6, RZ, PT ;  /* 0x000000ff0600720c */ /* 0x000fe40003f05270 */
[----:B0-----:R-:W-:-:S04]  /*0890*/  IADD3 R2, P1, PT, R2, 0x800, RZ ;  /* 0x0000080002027810 */ /* 0x001fc80007f3e0ff */
[----:B------:R-:W-:Y:S01]  /*08a0*/  IADD3.X R7, PT, PT, RZ, R7, RZ, P1, !PT ;  /* 0x00000007ff077210 */ /* 0x000fe20000ffe4ff */
[----:B--2---:R-:W-:-:S06]  /*08b0*/  FFMA R0, R3, R3, R0 ;  /* 0x0000000303007223 */ /* 0x004fcc0000000000 */
[----:B------:R-:W-:Y:S05]  /*08c0*/  @P0 BRA `(.L_x_218) ;  /* 0xfffffffc00e00947 */ /* 0x000fea000383ffff */
.L_x_210:
[----:B------:R-:W-:Y:S05]  /*08d0*/  BSYNC.RECONVERGENT B1 ;  /* 0x0000000000017941 */ /* 0x000fea0003800200 */
.L_x_209:
[----:B------:R-:W-:Y:S02]  /*08e0*/  ISETP.GE.U32.AND P0, PT, R4, 0x200, PT ;  /* 0x000002000400780c */ /* 0x000fe40003f06070 */
[----:B------:R-:W-:-:S11]  /*08f0*/  MOV R9, R0 ;  /* 0x0000000000097202 */ /* 0x000fd60000000f00 */
        /* <DEDUP_REMOVED lines=35> */
[----:B------:R-:W3:Y:S04]  /*0b30*/  LDS.128 R8, [UR4+0x30] ;  /* 0x00003004ff087984 */ /* 0x000ee80008000c00 */
[----:B------:R-:W4:Y:S01]  /*0b40*/  LDS.128 R16, [UR4+0x40] ;  /* 0x00004004ff107984 */ /* 0x000f220008000c00 */
[----:B0-----:R-:W-:-:S04]  /*0b50*/  FADD R5, R0, R5 ;  /* 0x0000000500057221 */ /* 0x001fc80000000000 */
        /* <DEDUP_REMOVED lines=9> */
[----:B------:R-:W-:-:S04]  /*0bf0*/  FADD R11, R10, R11 ;  /* 0x0000000b0a0b7221 */ /* 0x000fc80000000000 */
[----:B----4-:R-:W-:-:S04]  /*0c00*/  FADD R16, R11, R16 ;  /* 0x000000100b107221 */ /* 0x010fc80000000000 */
[----:B------:R-:W-:-:S04]  /*0c10*/  FADD R17, R16, R17 ;  /* 0x0000001110117221 */ /* 0x000fc80000000000 */
[----:B------:R-:W-:-:S04]  /*0c20*/  FADD R18, R17, R18 ;  /* 0x0000001211127221 */ /* 0x000fc80000000000 */
[----:B------:R-:W-:Y:S01]  /*0c30*/  FADD R0, R18, R19 ;  /* 0x0000001312007221 */ /* 0x000fe20000000000 */
[----:B------:R-:W-:Y:S06]  /*0c40*/  BRA `(.L_x_220) ;  /* 0x0000001800147947 */ /* 0x000fec0003800000 */
.L_x_219:
[----:B------:R-:W0:Y:S01]  /*0c50*/  S2R R6, SR_LANEID ;  /* 0x0000000000067919 */ /* 0x000e220000000000 */
[----:B------:R-:W-:-:S04]  /*0c60*/  LOP3.LUT R0, R5, 0x3e0, RZ, 0xc0, !PT ;  /* 0x000003e005007812 */ /* 0x000fc800078ec0ff */
[----:B------:R-:W-:Y:S02]  /*0c70*/  IADD3 R3, PT, PT, R0, 0x20, RZ ;  /* 0x0000002000037810 */ /* 0x000fe40007ffe0ff */
[----:B------:R-:W-:Y:S02]  /*0c80*/  LOP3.LUT R7, RZ, R0, RZ, 0x33, !PT ;  /* 0x00000000ff077212 */ /* 0x000fe400078e33ff */
[-C--:B------:R-:W-:Y:S02]  /*0c90*/  ISETP.GT.U32.AND P0, PT, R3, R4.reuse, PT ;  /* 0x000000040300720c */ /* 0x080fe40003f04070 */
        /* <DEDUP_REMOVED lines=40> */
[----:B------:R-:W0:Y:S04]  /*0f20*/  LDS.128 R20, [UR4+0x10] ;  /* 0x00001004ff147984 */ /* 0x000e280008000c00 */
        /* <DEDUP_REMOVED lines=30> */
.L_x_206:
[----:B------:R-:W0:Y:S01]  /*1110*/  S2R R0, SR_TID.X ;  /* 0x0000000000007919 */ /* 0x000e220000002100 */
[----:B------:R-:W1:Y:S02]  /*1120*/  LDCU.64 UR4, c[0x0][0x380] ;  /* 0x00007000ff0477ac */ /* 0x000e640008000a00 */
[----:B-1----:R-:W-:Y:S02]  /*1130*/  MOV R12, UR4 ;  /* 0x00000004000c7c02 */ /* 0x002fe40008000f00 */
[----:B------:R-:W-:-:S03]  /*1140*/  MOV R13, UR5 ;  /* 0x00000005000d7c02 */ /* 0x000fc60008000f00 */
        /* <DEDUP_REMOVED lines=17> */
[----:B------:R-:W-:Y:S01]  /*1260*/  UMOV UR4, 0x2000 ;  /* 0x0000200000047882 */ /* 0x000fe20000000000 */
[----:B--2---:R-:W-:-:S04]  /*1270*/  FMUL R21, R21, R21 ;  /* 0x0000001515157220 */ /* 0x004fc80000400000 */
[----:B---3--:R-:W-:Y:S01]  /*1280*/  FFMA R21, R20, R20, R21 ;  /* 0x0000001414157223 */ /* 0x008fe20000000015 */
[----:B------:R-:W-:Y:S01]  /*1290*/  IADD3 R20, PT, PT, R4, -0x2000, RZ ;  /* 0xffffe00004147810 */ /* 0x000fe20007ffe0ff */
[----:B----4-:R-:W-:-:S03]  /*12a0*/  FMUL R17, R17, R17 ;  /* 0x0000001111117220 */ /* 0x010fc60000400000 */
[----:B------:R-:W-:Y:S01]  /*12b0*/  ISETP.GE.U32.AND P0, PT, R20, 0x2000, PT ;  /* 0x000020001400780c */ /* 0x000fe20003f06070 */
[----:B-----5:R-:W-:Y:S01]  /*12c0*/  FMUL R19, R19, R19 ;  /* 0x0000001313137220 */ /* 0x020fe20000400000 */
[----:B------:R-:W-:Y:S01]  /*12d0*/  FMUL R22, R22, R22 ;  /* 0x0000001616167220 */ /* 0x000fe20000400000 */
        /* <DEDUP_REMOVED lines=19> */
[----:B------:R-:W0:Y:S01]  /*1410*/  LDC R4, c[0x0][0x390] ;  /* 0x0000e400ff047b82 */ /* 0x000e220000000800 */
[----:B------:R-:W-:-:S07]  /*1420*/  UMOV UR4, 0x2000 ;  /* 0x0000200000047882 */ /* 0x000fce0000000000 */
[----:B------:R-:W1:Y:S02]  /*1430*/  LDC.64 R12, c[0x0][0x380] ;  /* 0x0000e000ff0c7b82 */ /* 0x000e640000000a00 */
.L_x_223:
[----:B------:R-:W-:-:S05]  /*1440*/  IADD3 R3, PT, PT, R0, UR4, RZ ;  /* 0x0000000400037c10 */ /* 0x000fca000fffe0ff */
        /* <DEDUP_REMOVED lines=17> */
[----:B0-----:R-:W-:-:S04]  /*1560*/  IADD3 R2, PT, PT, R4, -UR4, RZ ;  /* 0x8000000404027c10 */ /* 0x001fc8000fffe0ff */
[----:B------:R-:W-:Y:S01]  /*1570*/  ISETP.GE.U32.AND P0, PT, R2, 0x2000, PT ;  /* 0x000020000200780c */ /* 0x000fe20003f06070 */
[----:B--2---:R-:W-:Y:S01]  /*1580*/  FFMA R7, R22, R22, R7 ;  /* 0x0000001616077223 */ /* 0x004fe20000000007 */
        /* <DEDUP_REMOVED lines=23> */
[----:B------:R-:W-:-:S06]  /*1700*/  UIADD3 UR4, UPT, UPT, UR4, 0x2000, URZ ;  /* 0x0000200004047890 */ /* 0x000fcc000fffe0ff */
[----:B------:R-:W-:-:S13]  /*1710*/  ISETP.LT.U32.AND P0, PT, R20, UR4, PT ;  /* 0x0000000414007c0c */ /* 0x000fda000bf01070 */
[----:B------:R-:W-:Y:S05]  /*1720*/  @!P0 BRA `(.L_x_223) ;  /* 0xfffffffc00448947 */ /* 0x000fea000383ffff */
.L_x_221:
[----:B------:R-:W-:Y:S01]  /*1730*/  IADD3 R3, PT, PT, R4, -UR4, RZ ;  /* 0x8000000404037c10 */ /* 0x000fe2000fffe0ff */
[----:B------:R-:W-:Y:S03]  /*1740*/  BSSY.RECONVERGENT B1, `(.L_x_222) ;  /* 0x00000a3000017945 */ /* 0x000fe60003800200 */
[----:B------:R-:W-:-:S04]  /*1750*/  ISETP.GE.AND P0, PT, R0, R3, PT ;  /* 0x000000030000720c */ /* 0x000fc80003f06270 */
[----:B------:R-:W-:-:S13]  /*1760*/  ISETP.LE.U32.OR P0, PT, R4, UR4, P0 ;  /* 0x0000000404007c0c */ /* 0x000fda0008703470 */
[----:B------:R-:W-:Y:S05]  /*1770*/  @P0 BRA `(.L_x_224) ;  /* 0x00000008007c0947 */ /* 0x000fea0003800000 */
[-C--:B------:R-:W-:Y:S01]  /*1780*/  LOP3.LUT R3, RZ, R0.reuse, RZ, 0x33, !PT ;  /* 0x00000000ff037212 */ /* 0x080fe200078e33ff */
[----:B------:R-:W-:Y:S01]  /*1790*/  BSSY.RECONVERGENT B2, `(.L_x_225) ;  /* 0x0000052000027945 */ /* 0x000fe20003800200 */
[----:B------:R-:W-:Y:S02]  /*17a0*/  MOV R5, R0 ;  /* 0x0000000000057202 */ /* 0x000fe40000000f00 */
[----:B------:R-:W-:-:S04]  /*17b0*/  IADD3 R3, PT, PT, R4, -UR4, R3 ;  /* 0x8000000404037c10 */ /* 0x000fc8000fffe003 */
[C---:B------:R-:W-:Y:S02]  /*17c0*/  ISETP.GE.U32.AND P0, PT, R3.reuse, 0x1e00, PT ;  /* 0x00001e000300780c */ /* 0x040fe40003f06070 */
[----:B------:R-:W-:-:S04]  /*17d0*/  LEA.HI R3, R3, 0x1, RZ, 0x17 ;  /* 0x0000000103037811 */ /* 0x000fc800078fb8ff */
[----:B------:R-:W-:-:S07]  /*17e0*/  LOP3.LUT R4, R3, 0xf, RZ, 0xc0, !PT ;  /* 0x0000000f03047812 */ /* 0x000fce00078ec0ff */
[----:B------:R-:W-:Y:S05]  /*17f0*/  @!P0 BRA `(.L_x_226) ;  /* 0x00000004002c8947 */ /* 0x000fea0003800000 */
[----:B------:R-:W-:Y:S01]  /*1800*/  LOP3.LUT R6, R3, 0xfffff0, RZ, 0xc0, !PT ;  /* 0x00fffff003067812 */ /* 0x000fe200078ec0ff */
[----:B------:R-:W-:Y:S01]  /*1810*/  BSSY.RECONVERGENT B3, `(.L_x_227) ;  /* 0x0000048000037945 */ /* 0x000fe20003800200 */
[C---:B------:R-:W-:Y:S02]  /*1820*/  LOP3.LUT R5, R0.reuse, 0x1000, RZ, 0xfc, !PT ;  /* 0x0000100000057812 */ /* 0x040fe400078efcff */
[----:B------:R-:W-:Y:S02]  /*1830*/  IADD3 R2, PT, PT, R0, UR4, RZ ;  /* 0x0000000400027c10 */ /* 0x000fe4000fffe0ff */
[----:B------:R-:W-:-:S07]  /*1840*/  IADD3 R6, PT, PT, -R6, RZ, RZ ;  /* 0x000000ff06067210 */ /* 0x000fce0007ffe1ff */
.L_x_228:
[C---:B------:R-:W-:Y:S01]  /*1850*/  IADD3 R19, PT, PT, R2.reuse, 0x200, RZ ;  /* 0x0000020002137810 */ /* 0x040fe20007ffe0ff */
[C---:B------:R-:W-:Y:S01]  /*1860*/  IMAD.WIDE.U32 R14, R2.reuse, 0x4, R12 ;  /* 0x00000004020e7825 */ /* 0x040fe200078e000c */
[----:B------:R-:W-:-:S03]  /*1870*/  IADD3 R11, PT, PT, R2, 0x400, RZ ;  /* 0x00000400020b7810 */ /* 0x000fc60007ffe0ff */
[--C-:B------:R-:W-:Y:S01]  /*1880*/  IMAD.WIDE.U32 R18, R19, 0x4, R12.reuse ;  /* 0x0000000413127825 */ /* 0x100fe200078e000c */
[----:B------:R0:W2:Y:S01]  /*1890*/  LDG.E R8, desc[UR6][R14.64] ;  /* 0x000000060e087981 */ /* 0x0000a2000c1e1900 */
[C---:B------:R-:W-:Y:S02]  /*18a0*/  IADD3 R21, PT, PT, R2.reuse, 0x600, RZ ;  /* 0x0000060002157810 */ /* 0x040fe40007ffe0ff */
[--C-:B------:R-:W-:Y:S01]  /*18b0*/  IMAD.WIDE.U32 R10, R11, 0x4, R12.reuse ;  /* 0x000000040b0a7825 */ /* 0x100fe200078e000c */
[----:B------:R1:W3:Y:S01]  /*18c0*/  LDG.E R9, desc[UR6][R18.64] ;  /* 0x0000000612097981 */ /* 0x0002e2000c1e1900 */
[C---:B------:R-:W-:Y:S02]  /*18d0*/  IADD3 R17, PT, PT, R2.reuse, 0x800, RZ ;  /* 0x0000080002117810 */ /* 0x040fe40007ffe0ff */
[--C-:B------:R-:W-:Y:S02]  /*18e0*/  IMAD.WIDE.U32 R20, R21, 0x4, R12.reuse ;  /* 0x0000000415147825 */ /* 0x100fe400078e000c */
[----:B------:R4:W5:Y:S01]  /*18f0*/  LDG.E R10, desc[UR6][R10.64] ;  /* 0x000000060a0a7981 */ /* 0x000962000c1e1900 */
[----:B------:R-:W-:Y:S01]  /*1900*/  IADD3 R29, PT, PT, R2, 0xa00, RZ ;  /* 0x00000a00021d7810 */ /* 0x000fe20007ffe0ff */
[----:B------:R-:W-:-:S02]  /*1910*/  IMAD.WIDE.U32 R16, R17, 0x4, R12 ;  /* 0x0000000411107825 */ /* 0x000fc400078e000c */
[----:B------:R4:W5:Y:S01]  /*1920*/  LDG.E R27, desc[UR6][R20.64] ;  /* 0x00000006141b7981 */ /* 0x000962000c1e1900 */
[C---:B------:R-:W-:Y:S01]  /*1930*/  IADD3 R23, PT, PT, R2.reuse, 0xc00, RZ ;  /* 0x00000c0002177810 */ /* 0x040fe20007ffe0ff */
[--C-:B------:R-:W-:Y:S02]  /*1940*/  IMAD.WIDE.U32 R28, R29, 0x4, R12.reuse ;  /* 0x000000041d1c7825 */ /* 0x100fe400078e000c */
[----:B------:R-:W5:Y:S01]  /*1950*/  LDG.E R26, desc[UR6][R16.64] ;  /* 0x00000006101a7981 */ /* 0x000f62000c1e1900 */
[C---:B------:R-:W-:Y:S01]  /*1960*/  IADD3 R22, PT, PT, R2.reuse, 0xe00, RZ ;  /* 0x00000e0002167810 */ /* 0x040fe20007ffe0ff */
[--C-:B0-----:R-:W-:Y:S02]  /*1970*/  IMAD.WIDE.U32 R14, R23, 0x4, R12.reuse ;  /* 0x00000004170e7825 */ /* 0x101fe400078e000c */
[----:B------:R0:W5:Y:S01]  /*1980*/  LDG.E R25, desc[UR6][R28.64] ;  /* 0x000000061c197981 */ /* 0x000162000c1e1900 */
[----:B------:R-:W-:Y:S01]  /*1990*/  IADD3 R23, PT, PT, R2, 0x1000, RZ ;  /* 0x0000100002177810 */ /* 0x000fe20007ffe0ff */
[----:B-1----:R-:W-:-:S02]  /*19a0*/  IMAD.WIDE.U32 R18, R22, 0x4, R12 ;  /* 0x0000000416127825 */ /* 0x002fc400078e000c */
[----:B------:R1:W5:Y:S01]  /*19b0*/  LDG.E R24, desc[UR6][R14.64] ;  /* 0x000000060e187981 */ /* 0x000362000c1e1900 */
[C---:B----4-:R-:W-:Y:S01]  /*19c0*/  IADD3 R11, PT, PT, R2.reuse, 0x1200, RZ ;  /* 0x00001200020b7810 */ /* 0x050fe20007ffe0ff */
[--C-:B------:R-:W-:Y:S02]  /*19d0*/  IMAD.WIDE.U32 R20, R23, 0x4, R12.reuse ;  /* 0x0000000417147825 */ /* 0x100fe400078e000c */
[----:B------:R4:W5:Y:S01]  /*19e0*/  LDG.E R23, desc[UR6][R18.64] ;  /* 0x0000000612177981 */ /* 0x000962000c1e1900 */
[C---:B0-----:R-:W-:Y:S01]  /*19f0*/  IADD3 R29, PT, PT, R2.reuse, 0x1400, RZ ;  /* 0x00001400021d7810 */ /* 0x041fe20007ffe0ff */
[--C-:B------:R-:W-:Y:S02]  /*1a00*/  IMAD.WIDE.U32 R16, R11, 0x4, R12.reuse ;  /* 0x000000040b107825 */ /* 0x100fe400078e000c */
[----:B------:R-:W5:Y:S01]  /*1a10*/  LDG.E R22, desc[UR6][R20.64] ;  /* 0x0000000614167981 */ /* 0x000f62000c1e1900 */
[----:B-1----:R-:W-:Y:S01]  /*1a20*/  IADD3 R15, PT, PT, R2, 0x1600, RZ ;  /* 0x00001600020f7810 */ /* 0x002fe20007ffe0ff */
[----:B------:R-:W-:-:S02]  /*1a30*/  IMAD.WIDE.U32 R28, R29, 0x4, R12 ;  /* 0x000000041d1c7825 */ /* 0x000fc400078e000c */
[----:B------:R0:W5:Y:S01]  /*1a40*/  LDG.E R11, desc[UR6][R16.64] ;  /* 0x00000006100b7981 */ /* 0x000162000c1e1900 */
[C---:B----4-:R-:W-:Y:S01]  /*1a50*/  IADD3 R19, PT, PT, R2.reuse, 0x1800, RZ ;  /* 0x0000180002137810 */ /* 0x050fe20007ffe0ff */
[--C-:B------:R-:W-:Y:S02]  /*1a60*/  IMAD.WIDE.U32 R14, R15, 0x4, R12.reuse ;  /* 0x000000040f0e7825 */ /* 0x100fe400078e000c */
[----:B------:R-:W4:Y:S02]  /*1a70*/  LDG.E R28, desc[UR6][R28.64] ;  /* 0x000000061c1c7981 */ /* 0x000f24000c1e1900 */
[----:B------:R-:W-:Y:S01]  /*1a80*/  IMAD.WIDE.U32 R18, R19, 0x4, R12 ;  /* 0x0000000413127825 */ /* 0x000fe200078e000c */
[C---:B0-----:R-:W-:Y:S02]  /*1a90*/  IADD3 R17, PT, PT, R2.reuse, 0x1a00, RZ ;  /* 0x00001a0002117810 */ /* 0x041fe40007ffe0ff */
[----:B------:R-:W-:-:S03]  /*1aa0*/  IADD3 R21, PT, PT, R2, 0x1c00, RZ ;  /* 0x00001c0002157810 */ /* 0x000fc60007ffe0ff */
[----:B------:R-:W4:Y:S04]  /*1ab0*/  LDG.E R18, desc[UR6][R18.64] ;  /* 0x0000000612127981 */ /* 0x000f28000c1e1900 */
[----:B------:R0:W4:Y:S01]  /*1ac0*/  LDG.E R29, desc[UR6][R14.64] ;  /* 0x000000060e1d7981 */ /* 0x000122000c1e1900 */
[----:B------:R-:W-:Y:S01]  /*1ad0*/  IADD3 R20, PT, PT, R2, 0x1e00, RZ ;  /* 0x00001e0002147810 */ /* 0x000fe20007ffe0ff */
[----:B0-----:R-:W-:-:S04]  /*1ae0*/  IMAD.WIDE.U32 R14, R17, 0x4, R12 ;  /* 0x00000004110e7825 */ /* 0x001fc800078e000c */
[--C-:B------:R-:W-:Y:S02]  /*1af0*/  IMAD.WIDE.U32 R16, R21, 0x4, R12.reuse ;  /* 0x0000000415107825 */ /* 0x100fe400078e000c */
[----:B------:R-:W4:Y:S02]  /*1b00*/  LDG.E R14, desc[UR6][R14.64] ;  /* 0x000000060e0e7981 */ /* 0x000f24000c1e1900 */
[----:B------:R-:W-:Y:S02]  /*1b10*/  IMAD.WIDE.U32 R20, R20, 0x4, R12 ;  /* 0x0000000414147825 */ /* 0x000fe400078e000c */
[----:B------:R-:W4:Y:S04]  /*1b20*/  LDG.E R16, desc[UR6][R16.64] ;  /* 0x0000000610107981 */ /* 0x000f28000c1e1900 */
[----:B------:R-:W4:Y:S01]  /*1b30*/  LDG.E R20, desc[UR6][R20.64] ;  /* 0x0000000614147981 */ /* 0x000f22000c1e1900 */
[----:B------:R-:W-:-:S04]  /*1b40*/  IADD3 R6, PT, PT, R6, 0x10, RZ ;  /* 0x0000001006067810 */ /* 0x000fc80007ffe0ff */
[----:B------:R-:W-:Y:S02]  /*1b50*/  ISETP.NE.AND P0, PT, R6, RZ, PT ;  /* 0x000000ff0600720c */ /* 0x000fe40003f05270 */
[----:B------:R-:W-:Y:S02]  /*1b60*/  IADD3 R5, PT, PT, R5, 0x2000, RZ ;  /* 0x0000200005057810 */ /* 0x000fe40007ffe0ff */
[----:B------:R-:W-:Y:S01]  /*1b70*/  IADD3 R2, PT, PT, R2, 0x2000, RZ ;  /* 0x0000200002027810 */ /* 0x000fe20007ffe0ff */
[----:B--2---:R-:W-:-:S04]  /*1b80*/  FFMA R8, R8, R8, R7 ;  /* 0x0000000808087223 */ /* 0x004fc80000000007 */
[----:B---3--:R-:W-:-:S04]  /*1b90*/  FFMA R9, R9, R9, R8 ;  /* 0x0000000909097223 */ /* 0x008fc80000000008 */
        /* <DEDUP_REMOVED lines=8> */
[----:B----4-:R-:W-:-:S04]  /*1c20*/  FFMA R28, R28, R28, R11 ;  /* 0x0000001c1c1c7223 */ /* 0x010fc8000000000b */
[----:B------:R-:W-:-:S04]  /*1c30*/  FFMA R29, R29, R29, R28 ;  /* 0x0000001d1d1d7223 */ /* 0x000fc8000000001c */
[----:B------:R-:W-:-:S04]  /*1c40*/  FFMA R29, R18, R18, R29 ;  /* 0x00000012121d7223 */ /* 0x000fc8000000001d */
[----:B------:R-:W-:-:S04]  /*1c50*/  FFMA R29, R14, R14, R29 ;  /* 0x0000000e0e1d7223 */ /* 0x000fc8000000001d */
[----:B------:R-:W-:-:S04]  /*1c60*/  FFMA R29, R16, R16, R29 ;  /* 0x00000010101d7223 */ /* 0x000fc8000000001d */
[----:B------:R-:W-:Y:S01]  /*1c70*/  FFMA R7, R20, R20, R29 ;  /* 0x0000001414077223 */ /* 0x000fe2000000001d */
[----:B------:R-:W-:Y:S06]  /*1c80*/  @P0 BRA `(.L_x_228) ;  /* 0xfffffff800f00947 */ /* 0x000fec000383ffff */
[----:B------:R-:W-:Y:S05]  /*1c90*/  BSYNC.RECONVERGENT B3 ;  /* 0x0000000000037941 */ /* 0x000fea0003800200 */
.L_x_227:
[----:B------:R-:W-:-:S07]  /*1ca0*/  IADD3 R5, PT, PT, R5, -0x1000, RZ ;  /* 0xfffff00005057810 */ /* 0x000fce0007ffe0ff */
.L_x_226:
[----:B------:R-:W-:Y:S05]  /*1cb0*/  BSYNC.RECONVERGENT B2 ;  /* 0x0000000000027941 */ /* 0x000fea0003800200 */
.L_x_225:
[----:B------:R-:W-:-:S13]  /*1cc0*/  ISETP.NE.AND P0, PT, R4, RZ, PT ;  /* 0x000000ff0400720c */ /* 0x000fda0003f05270 */
[----:B------:R-:W-:Y:S05]  /*1cd0*/  @!P0 BRA `(.L_x_224) ;  /* 0x0000000400248947 */ /* 0x000fea0003800000 */
[----:B------:R-:W-:Y:S01]  /*1ce0*/  ISETP.GE.U32.AND P0, PT, R4, 0x8, PT ;  /* 0x000000080400780c */ /* 0x000fe20003f06070 */
[----:B------:R-:W-:Y:S01]  /*1cf0*/  BSSY.RECONVERGENT B2, `(.L_x_229) ;  /* 0x0000025000027945 */ /* 0x000fe20003800200 */
[----:B------:R-:W-:-:S04]  /*1d00*/  LOP3.LUT R22, R3, 0x7, RZ, 0xc0, !PT ;  /* 0x0000000703167812 */ /* 0x000fc800078ec0ff */
[----:B------:R-:W-:-:S07]  /*1d10*/  ISETP.NE.AND P1, PT, R22, RZ, PT ;  /* 0x000000ff1600720c */ /* 0x000fce0003f25270 */
[----:B------:R-:W-:Y:S06]  /*1d20*/  @!P0 BRA `(.L_x_230) ;  /* 0x0000000000848947 */ /* 0x000fec0003800000 */
[----:B------:R-:W-:-:S04]  /*1d30*/  IADD3 R15, PT, PT, R5, UR4, RZ ;  /* 0x00000004050f7c10 */ /* 0x000fc8000fffe0ff */
        /* <DEDUP_REMOVED lines=9> */
[----:B------:R-:W-:Y:S01]  /*1dd0*/  IMAD.WIDE.U32 R10, R11, 0x4, R12 ;  /* 0x000000040b0a7825 */ /* 0x000fe200078e000c */
[----:B------:R-:W4:Y:S01]  /*1de0*/  LDG.E R6, desc[UR6][R20.64] ;  /* 0x0000000614067981 */ /* 0x000f22000c1e1900 */
[----:B------:R-:W-:-:S02]  /*1df0*/  IADD3 R23, PT, PT, R15, 0xa00, RZ ;  /* 0x00000a000f177810 */ /* 0x000fc40007ffe0ff */
[--C-:B------:R-:W-:Y:S01]  /*1e00*/  IMAD.WIDE.U32 R16, R17, 0x4, R12.reuse ;  /* 0x0000000411107825 */ /* 0x100fe200078e000c */
[----:B------:R-:W-:Y:S01]  /*1e10*/  IADD3 R25, PT, PT, R15, 0xc00, RZ ;  /* 0x00000c000f197810 */ /* 0x000fe20007ffe0ff */
[----:B------:R-:W5:Y:S02]  /*1e20*/  LDG.E R10, desc[UR6][R10.64] ;  /* 0x000000060a0a7981 */ /* 0x000f64000c1e1900 */
[--C-:B0-----:R-:W-:Y:S01]  /*1e30*/  IMAD.WIDE.U32 R8, R23, 0x4, R12.reuse ;  /* 0x0000000417087825 */ /* 0x101fe200078e000c */
[----:B------:R-:W-:Y:S01]  /*1e40*/  IADD3 R23, PT, PT, R15, 0xe00, RZ ;  /* 0x00000e000f177810 */ /* 0x000fe20007ffe0ff */
[----:B------:R-:W5:Y:S02]  /*1e50*/  LDG.E R16, desc[UR6][R16.64] ;  /* 0x0000000610107981 */ /* 0x000f64000c1e1900 */
[--C-:B------:R-:W-:Y:S02]  /*1e60*/  IMAD.WIDE.U32 R14, R25, 0x4, R12.reuse ;  /* 0x00000004190e7825 */ /* 0x100fe400078e000c */
[----:B------:R-:W5:Y:S02]  /*1e70*/  LDG.E R8, desc[UR6][R8.64] ;  /* 0x0000000608087981 */ /* 0x000f64000c1e1900 */
[----:B-1----:R-:W-:-:S02]  /*1e80*/  IMAD.WIDE.U32 R18, R23, 0x4, R12 ;  /* 0x0000000417127825 */ /* 0x002fc400078e000c */
        /* <DEDUP_REMOVED lines=11> */
.L_x_230:
[----:B------:R-:W-:Y:S05]  /*1f40*/  BSYNC.RECONVERGENT B2 ;  /* 0x0000000000027941 */ /* 0x000fea0003800200 */
.L_x_229:
        /* <DEDUP_REMOVED lines=23> */
.L_x_232:
[----:B------:R-:W-:Y:S05]  /*20c0*/  BSYNC.RECONVERGENT B2 ;  /* 0x0000000000027941 */ /* 0x000fea0003800200 */
.L_x_231:
[----:B------:R-:W-:Y:S05]  /*20d0*/  @!P1 BRA `(.L_x_224) ;  /* 0x0000000000249947 */ /* 0x000fea0003800000 */
[----:B------:R-:W-:Y:S02]  /*20e0*/  IADD3 R5, PT, PT, R5, UR4, RZ ;  /* 0x0000000405057c10 */ /* 0x000fe4000fffe0ff */
[----:B------:R-:W-:-:S07]  /*20f0*/  IADD3 R4, PT, PT, -R4, RZ, RZ ;  /* 0x000000ff04047210 */ /* 0x000fce0007ffe1ff */
.L_x_233:
[----:B------:R-:W-:-:S06]  /*2100*/  IMAD.WIDE.U32 R2, R5, 0x4, R12 ;  /* 0x0000000405027825 */ /* 0x000fcc00078e000c */
[----:B------:R-:W2:Y:S01]  /*2110*/  LDG.E R2, desc[UR6][R2.64] ;  /* 0x0000000602027981 */ /* 0x000ea2000c1e1900 */
[----:B------:R-:W-:Y:S02]  /*2120*/  IADD3 R4, PT, PT, R4, 0x1, RZ ;  /* 0x0000000104047810 */ /* 0x000fe40007ffe0ff */
[----:B------:R-:W-:Y:S02]  /*2130*/  IADD3 R5, PT, PT, R5, 0x200, RZ ;  /* 0x0000020005057810 */ /* 0x000fe40007ffe0ff */
[----:B------:R-:W-:Y:S01]  /*2140*/  ISETP.NE.AND P0, PT, R4, RZ, PT ;  /* 0x000000ff0400720c */ /* 0x000fe20003f05270 */
[----:B--2---:R-:W-:-:S12]  /*2150*/  FFMA R7, R2, R2, R7 ;  /* 0x0000000202077223 */ /* 0x004fd80000000007 */
[----:B------:R-:W-:Y:S05]  /*2160*/  @P0 BRA `(.L_x_233) ;  /* 0xfffffffc00e40947 */ /* 0x000fea000383ffff */
.L_x_224:
[----:B------:R-:W-:Y:S05]  /*2170*/  BSYNC.RECONVERGENT B1 ;  /* 0x0000000000017941 */ /* 0x000fea0003800200 */
.L_x_222:
        /* <DEDUP_REMOVED lines=33> */
[----:B------:R-:W3:Y:S04]  /*2390*/  LDS.128 R8, [UR4+0x30] ;  /* 0x00003004ff087984 */ /* 0x000ee80008000c00 */
[----:B------:R-:W4:Y:S01]  /*23a0*/  LDS.128 R16, [UR4+0x40] ;  /* 0x00004004ff107984 */ /* 0x000f220008000c00 */
[----:B0-----:R-:W-:-:S04]  /*23b0*/  FADD R5, R0, R5 ;  /* 0x0000000500057221 */ /* 0x001fc80000000000 */
        /* <DEDUP_REMOVED lines=13> */
[----:B------:R-:W-:-:S07]  /*2490*/  FADD R0, R18, R19 ;  /* 0x0000001312007221 */ /* 0x000fce0000000000 */
.L_x_220:
[----:B------:R-:W-:Y:S05]  /*24a0*/  BSYNC.RECONVERGENT B0 ;  /* 0x0000000000007941 */ /* 0x000fea0003800200 */
.L_x_205:
[----:B------:R-:W-:Y:S05]  /*24b0*/  @P0 EXIT ;  /* 0x000000000000094d */ /* 0x000fea0003800000 */
[----:B012---:R-:W0:Y:S01]  /*24c0*/  LDC.64 R2, c[0x0][0x388] ;  /* 0x0000e200ff027b82 */ /* 0x007e220000000a00 */
[----:B------:R-:W1:Y:S02]  /*24d0*/  LDCU UR4, c[0x0][0x398] ;  /* 0x00007300ff0477ac */ /* 0x000e640008000800 */
[----:B-1----:R-:W-:-:S05]  /*24e0*/  FADD R5, R0, UR4 ;  /* 0x0000000400057e21 */ /* 0x002fca0008000000 */
[----:B0-----:R-:W-:Y:S01]  /*24f0*/  STG.E desc[UR6][R2.64], R5 ;  /* 0x0000000502007986 */ /* 0x001fe2000c101906 */
[----:B------:R-:W-:Y:S05]  /*2500*/  EXIT ;  /* 0x000000000000794d */ /* 0x000fea0003800000 */
.L_x_234:
        /* <DEDUP_REMOVED lines=15> */
.L_x_397:


//--------------------- .text._ZN3cub18CUB_300001_SM_10006detail9transform16transform_kernelINS2_10policy_hubILb0EN4cuda3std3__45tupleIJN6thrust24THRUST_300001_SM_1000_NS6detail15normal_iteratorINSA_10device_ptrIfEEEESF_EEEE10policy1000ElNS7_4plusIfEESF_JPfSL_EEEvT0_iT1_T2_DpNS2_10kernel_argIT3_EE --------------------------
	.section	.text._ZN3cub18CUB_300001_SM_10006detail9transform16transform_kernelINS2_10policy_hubILb0EN4cuda3std3__45tupleIJN6thrust24THRUST_300001_SM_1000_NS6detail15normal_iteratorINSA_10device_ptrIfEEEESF_EEEE10policy1000ElNS7_4plusIfEESF_JPfSL_EEEvT0_iT1_T2_DpNS2_10kernel_argIT3_EE,"ax",@progbits
	.align	128
        .global         _ZN3cub18CUB_300001_SM_10006detail9transform16transform_kernelINS2_10policy_hubILb0EN4cuda3std3__45tupleIJN6thrust24THRUST_300001_SM_1000_NS6detail15normal_iteratorINSA_10device_ptrIfEEEESF_EEEE10policy1000ElNS7_4plusIfEESF_JPfSL_EEEvT0_iT1_T2_DpNS2_10kernel_argIT3_EE
        .type           _ZN3cub18CUB_300001_SM_10006detail9transform16transform_kernelINS2_10policy_hubILb0EN4cuda3std3__45tupleIJN6thrust24THRUST_300001_SM_1000_NS6detail15normal_iteratorINSA_10device_ptrIfEEEESF_EEEE10policy1000ElNS7_4plusIfEESF_JPfSL_EEEvT0_iT1_T2_DpNS2_10kernel_argIT3_EE,@function
        .size           _ZN3cub18CUB_300001_SM_10006detail9transform16transform_kernelINS2_10policy_hubILb0EN4cuda3std3__45tupleIJN6thrust24THRUST_300001_SM_1000_NS6detail15normal_iteratorINSA_10device_ptrIfEEEESF_EEEE10policy1000ElNS7_4plusIfEESF_JPfSL_EEEvT0_iT1_T2_DpNS2_10kernel_argIT3_EE,(.L_x_388 - _ZN3cub18CUB_300001_SM_10006detail9transform16transform_kernelINS2_10policy_hubILb0EN4cuda3std3__45tupleIJN6thrust24THRUST_300001_SM_1000_NS6detail15normal_iteratorINSA_10device_ptrIfEEEESF_EEEE10policy1000ElNS7_4plusIfEESF_JPfSL_EEEvT0_iT1_T2_DpNS2_10kernel_argIT3_EE)
        .other          _ZN3cub18CUB_300001_SM_10006detail9transform16transform_kernelINS2_10policy_hubILb0EN4cuda3std3__45tupleIJN6thrust24THRUST_300001_SM_1000_NS6detail15normal_iteratorINSA_10device_ptrIfEEEESF_EEEE10policy1000ElNS7_4plusIfEESF_JPfSL_EEEvT0_iT1_T2_DpNS2_10kernel_argIT3_EE,@"STO_CUDA_ENTRY STV_DEFAULT"
_ZN3cub18CUB_300001_SM_10006detail9transform16transform_kernelINS2_10policy_hubILb0EN4cuda3std3__45tupleIJN6thrust24THRUST_300001_SM_1000_NS6detail15normal_iteratorINSA_10device_ptrIfEEEESF_EEEE10policy1000ElNS7_4plusIfEESF_JPfSL_EEEvT0_iT1_T2_DpNS2_10kernel_argIT3_EE:
.text._ZN3cub18CUB_300001_SM_10006detail9transform16transform_kernelINS2_10policy_hubILb0EN4cuda3std3__45tupleIJN6thrust24THRUST_300001_SM_1000_NS6detail15normal_iteratorINSA_10device_ptrIfEEEESF_EEEE10policy1000ElNS7_4plusIfEESF_JPfSL_EEEvT0_iT1_T2_DpNS2_10kernel_argIT3_EE:
[----:B------:R-:W-:Y:S01]  /*0000*/  LDC R1, c[0x0][0x37c] ;  /* 0x0000df00ff017b82 */ /* 0x000fe20000000800 */
[----:B------:R-:W1:Y:S07]  /*0010*/  LDCU UR24, c[0x0][0x388] ;  /* 0x00007100ff1877ac */ /* 0x000e6e0008000800 */
[----:B------:R-:W2:Y:S01]  /*0020*/  S2UR UR5, SR_CTAID.X ;  /* 0x00000000000579c3 */ /* 0x000ea20000002500 */
[----:B------:R-:W3:Y:S01]  /*0030*/  LDCU UR7, c[0x0][0x370] ;  /* 0x00006e00ff0777ac */ /* 0x000ee20008000800 */
[----:B------:R-:W4:Y:S06]  /*0040*/  LDCU.64 UR22, c[0x0][0x358] ;  /* 0x00006b00ff1677ac */ /* 0x000f2c0008000a00 */
[----:B------:R-:W5:Y:S01]  /*0050*/  LDC.64 R2, c[0x0][0x380] ;  /* 0x0000e000ff027b82 */ /* 0x000f620000000a00 */
[----:B-1----:R-:W-:-:S04]  /*0060*/  USHF.L.U32 UR19, UR24, 0x7, URZ ;  /* 0x0000000718137899 */ /* 0x002fc800080006ff */
[----:B------:R-:W-:Y:S02]  /*0070*/  USHF.R.S32.HI UR8, URZ, 0x1f, UR19 ;  /* 0x0000001fff087899 */ /* 0x000fe40008011413 */
[----:B--2---:R-:W-:Y:S02]  /*0080*/  UIMAD.WIDE.U32 UR20, UR19, UR5, URZ ;  /* 0x00000005131472a5 */ /* 0x004fe4000f8e00ff */
[----:B------:R-:W-:Y:S02]  /*0090*/  UIMAD UR6, UR8, UR5, URZ ;  /* 0x00000005080672a4 */ /* 0x000fe4000f8e02ff */
[----:B------:R-:W-:Y:S02]  /*00a0*/  UIADD3 UR4, UPT, UPT, UR5, 0x2, URZ ;  /* 0x0000000205047890 */ /* 0x000fe4000fffe0ff */
[----:B------:R-:W-:Y:S02]  /*00b0*/  UIADD3 UR6, UPT, UPT, UR21, UR6, URZ ;  /* 0x0000000615067290 */ /* 0x000fe4000fffe0ff */
[----:B---3--:R-:W-:Y:S01]  /*00c0*/  UISETP.GE.U32.AND UP0, UPT, UR4, UR7, UPT ;  /* 0x000000070400728c */ /* 0x008fe2000bf06070 */
[----:B-----5:R-:W-:-:S03]  /*00d0*/  IADD3 R0, P0, PT, R2, -UR20, RZ ;  /* 0x8000001402007c10 */ /* 0x020fc6000ff1e0ff */
[----:B------:R-:W-:Y:S01]  /*00e0*/  UISETP.EQ.OR UP0, UPT, UR5, URZ, UP0 ;  /* 0x000000ff0500728c */ /* 0x000fe20008702670 */
[----:B------:R-:W-:Y:S02]  /*00f0*/  IADD3.X R2, PT, PT, R3, ~UR6, RZ, P0, !PT ;  /* 0x8000000603027c10 */ /* 0x000fe400087fe4ff */
[----:B------:R-:W-:-:S04]  /*0100*/  ISETP.LT.U32.AND P0, PT, R0, UR19, PT ;  /* 0x0000001300007c0c */ /* 0x000fc8000bf01070 */
[----:B------:R-:W-:-:S04]  /*0110*/  ISETP.LT.AND.EX P0, PT, R2, UR8, PT, P0 ;  /* 0x0000000802007c0c */ /* 0x000fc8000bf01300 */
[----:B------:R-:W-:Y:S01]  /*0120*/  SEL R0, R0, UR19, P0 ;  /* 0x0000001300007c07 */ /* 0x000fe20008000000 */
[----:B----4-:R-:W-:Y:S08]  /*0130*/  BRA.U UP0, `(.L_x_235) ;  /* 0x0000000100e47547 */ /* 0x010ff0000b800000 */
[----:B------:R-:W1:Y:S01]  /*0140*/  S2R R2, SR_TID.X ;  /* 0x0000000000027919 */ /* 0x000e620000002100 */
[----:B------:R-:W-:Y:S01]  /*0150*/  ELECT P0, URZ, PT ;  /* 0x0000000000ff782f */ /* 0x000fe20003800000 */
[----:B------:R-:W-:Y:S03]  /*0160*/  BSSY.RECONVERGENT B0, `(.L_x_236) ;  /* 0x000002e000007945 */ /* 0x000fe60003800200 */
[----:B-1----:R-:W-:-:S13]  /*0170*/  ISETP.GT.U32.OR P0, PT, R2, 0x1f, !P0 ;  /* 0x0000001f0200780c */ /* 0x002fda0004704470 */
[----:B------:R-:W-:Y:S05]  /*0180*/  @P0 BRA `(.L_x_237) ;  /* 0x0000000000ac0947 */ /* 0x000fea0003800000 */
[----:B------:R-:W1:Y:S01]  /*0190*/  S2UR UR18, SR_CgaCtaId ;  /* 0x00000000001279c3 */ /* 0x000e620000008800 */
[----:B------:R-:W2:Y:S01]  /*01a0*/  LDCU UR15, c[0x0][0x3a0] ;  /* 0x00007400ff0f77ac */ /* 0x000ea20008000800 */
[----:B------:R-:W3:Y:S01]  /*01b0*/  LDCU UR17, c[0x0][0x3b0] ;  /* 0x00007600ff1177ac */ /* 0x000ee20008000800 */
[----:B------:R-:W-:Y:S01]  /*01c0*/  ULEA UR14, UR24, 0xf, 0x9 ;  /* 0x0000000f180e7891 */ /* 0x000fe2000f8e48ff */
[----:B------:R-:W-:Y:S01]  /*01d0*/  UMOV UR7, 0x400 ;  /* 0x0000040000077882 */ /* 0x000fe20000000000 */
[----:B------:R-:W-:Y:S01]  /*01e0*/  UMOV UR10, 0x1 ;  /* 0x00000001000a7882 */ /* 0x000fe20000000000 */
[----:B------:R-:W4:Y:S01]  /*01f0*/  LDCU.64 UR4, c[0x0][0x398] ;  /* 0x00007300ff0477ac */ /* 0x000f220008000a00 */
[----:B------:R-:W-:-:S04]  /*0200*/  UIADD3 UR10, UPT, UPT, -UR10, 0x100000, URZ ;  /* 0x001000000a0a7890 */ /* 0x000fc8000fffe1ff */
[----:B------:R-:W-:Y:S02]  /*0210*/  USHF.L.U32 UR11, UR10, 0xb, URZ ;  /* 0x0000000b0a0b7899 */ /* 0x000fe400080006ff */
[----:B------:R-:W-:Y:S02]  /*0220*/  USHF.L.U32 UR10, UR10, 0x1, URZ ;  /* 0x000000010a0a7899 */ /* 0x000fe400080006ff */
[----:B--2---:R-:W-:Y:S01]  /*0230*/  UIADD3 UR15, UPT, UPT, UR14, UR15, URZ ;  /* 0x0000000f0e0f7290 */ /* 0x004fe2000fffe0ff */
[----:B------:R-:W2:Y:S01]  /*0240*/  LDCU.64 UR12, c[0x0][0x3a8] ;  /* 0x00007500ff0c77ac */ /* 0x000ea20008000a00 */
[----:B---3--:R-:W-:Y:S02]  /*0250*/  UIADD3 UR14, UPT, UPT, UR14, UR17, URZ ;  /* 0x000000110e0e7290 */ /* 0x008fe4000fffe0ff */
[----:B-1----:R-:W-:Y:S02]  /*0260*/  ULEA UR17, UR18, UR7, 0x18 ;  /* 0x0000000712117291 */ /* 0x002fe4000f8ec0ff */
[----:B------:R-:W-:-:S02]  /*0270*/  UIADD3 UR16, UPT, UPT, UR7, 0x80, URZ ;  /* 0x0000008007107890 */ /* 0x000fc4000fffe0ff */
[----:B------:R-:W-:Y:S02]  /*0280*/  USHF.L.U64.HI UR9, UR20, 0x2, UR6 ;  /* 0x0000000214097899 */ /* 0x000fe40008010206 */
[----:B------:R-:W-:Y:S02]  /*0290*/  USHF.L.U32 UR8, UR20, 0x2, URZ ;  /* 0x0000000214087899 */ /* 0x000fe400080006ff */
[----:B------:R-:W-:Y:S02]  /*02a0*/  ULOP3.LUT UR15, UR15, 0xfffffff0, URZ, 0xc0, !UPT ;  /* 0xfffffff00f0f7892 */ /* 0x000fe4000f8ec0ff */
[----:B------:R-:W-:Y:S01]  /*02b0*/  ULOP3.LUT UR14, UR14, 0xfffffff0, URZ, 0xc0, !UPT ;  /* 0xfffffff00e0e7892 */ /* 0x000fe2000f8ec0ff */
[----:B------:R-:W1:Y:S02]  /*02c0*/  FENCE.VIEW.ASYNC.S ;  /* 0x00000000000073c6 */ /* 0x000e640000000000 */
[----:B-1----:R1:W3:Y:S02]  /*02d0*/  SYNCS.EXCH.64 URZ, [UR17], UR10 ;  /* 0x0000000a11ff75b2 */ /* 0x0022e40008000100 */
[----:B------:R-:W-:Y:S01]  /*02e0*/  @!PT LDS RZ, [RZ] ;  /* 0x00000000fffff984 */ /* 0x000fe20000000800 */
[----:B------:R-:W-:Y:S01]  /*02f0*/  @!PT LDS RZ, [RZ] ;  /* 0x00000000fffff984 */ /* 0x000fe20000000800 */
[----:B------:R-:W-:Y:S01]  /*0300*/  @!PT LDS RZ, [RZ] ;  /* 0x00000000fffff984 */ /* 0x000fe20000000800 */
[----:B------:R-:W-:Y:S01]  /*0310*/  @!PT LDS RZ, [RZ] ;  /* 0x00000000fffff984 */ /* 0x000fe20000000800 */
[----:B---3--:R3:W-:Y:S06]  /*0320*/  MEMBAR.ALL.CTA ;  /* 0x0000000000007992 */ /* 0x0087ec0000008000 */
[----:B---3--:R-:W3:Y:S01]  /*0330*/  FENCE.VIEW.ASYNC.S ;  /* 0x00000000000073c6 */ /* 0x008ee20000000000 */
[----:B------:R-:W-:-:S02]  /*0340*/  ULEA UR16, UR18, UR16, 0x18 ;  /* 0x0000001012107291 */ /* 0x000fc4000f8ec0ff */
[----:B----4-:R-:W-:Y:S02]  /*0350*/  UIADD3.64 UR4, UPT, UPT, UR8, UR4, URZ ;  /* 0x0000000408047297 */ /* 0x010fe4000fffe0ff */
[----:B------:R-:W-:Y:S02]  /*0360*/  USHF.R.U32.HI UR7, URZ, 0x4, UR15 ;  /* 0x00000004ff077899 */ /* 0x000fe4000801160f */
[----:B--2---:R-:W-:Y:S02]  /*0370*/  UIADD3.64 UR8, UPT, UPT, UR8, UR12, URZ ;  /* 0x0000000c08087297 */ /* 0x004fe4000fffe0ff */
[----:B------:R-:W-:Y:S02]  /*0380*/  UIADD3 UR15, UPT, UPT, UR15, UR14, URZ ;  /* 0x0000000e0f0f7290 */ /* 0x000fe4000fffe0ff */
[----:B------:R-:W-:Y:S02]  /*0390*/  ULEA UR12, UR24, UR16, 0x9 ;  /* 0x00000010180c7291 */ /* 0x000fe4000f8e48ff */
[----:B------:R-:W-:-:S02]  /*03a0*/  USHF.R.U32.HI UR14, URZ, 0x4, UR14 ;  /* 0x00000004ff0e7899 */ /* 0x000fc4000801160e */
[----:B------:R-:W-:Y:S01]  /*03b0*/  UPRMT UR7, UR7, 0x5410, URZ ;  /* 0x0000541007077896 */ /* 0x000fe200080000ff */
[----:B------:R-:W-:Y:S01]  /*03c0*/  IMAD.U32 R2, RZ, RZ, UR15 ;  /* 0x0000000fff027e24 */ /* 0x000fe2000f8e00ff */
[----:B------:R-:W-:Y:S02]  /*03d0*/  UIADD3 UR12, UPT, UPT, UR12, 0x80, URZ ;  /* 0x000000800c0c7890 */ /* 0x000fe4000fffe0ff */
[----:B------:R-:W-:Y:S01]  /*03e0*/  UPRMT UR14, UR14, 0x5410, URZ ;  /* 0x000054100e0e7896 */ /* 0x000fe200080000ff */
[----:B------:R-:W-:-:S04]  /*03f0*/  UMOV UR13, UR17 ;  /* 0x00000011000d7c82 */ /* 0x000fc80008000000 */
[----:B---3--:R1:W-:Y:S04]  /*0400*/  UBLKCP.S.G [UR16], [UR4], UR7 ;  /* 0x00000010040073ba */ /* 0x0083e80008000207 */
[----:B------:R1:W-:Y:S01]  /*0410*/  UBLKCP.S.G [UR12], [UR8], UR14 ;  /* 0x0000000c080073ba */ /* 0x0003e2000800020e */
[----:B------:R1:W-:Y:S01]  /*0420*/  SYNCS.ARRIVE.TRANS64 RZ, [UR17], R2 ;  /* 0x00000002ffff79a7 */ /* 0x0003e20008000011 */
[----:B------:R-:W-:Y:S01]  /*0430*/  NOP ;  /* 0x0000000000007918 */ /* 0x000fe20000000000 */
.L_x_237:
[----:B-1----:R-:W-:Y:S05]  /*0440*/  BSYNC.RECONVERGENT B0 ;  /* 0x0000000000007941 */ /* 0x002fea0003800200 */
.L_x_236:
[----:B------:R-:W1:Y:S08]  /*0450*/  S2UR UR5, SR_CgaCtaId ;  /* 0x00000000000579c3 */ /* 0x000e700000008800 */
[----:B------:R-:W-:Y:S01]  /*0460*/  BAR.SYNC.DEFER_BLOCKING 0x0 ;  /* 0x0000000000007b1d */ /* 0x000fe20000010000 */
[----:B------:R-:W-:-:S05]  /*0470*/  SHF.L.U32 R2, RZ, 0x1f, RZ ;  /* 0x0000001fff027819 */ /* 0x000fca00000006ff */
[----:B------:R-:W-:Y:S02]  /*0480*/  UMOV UR4, 0x400 ;  /* 0x0000040000047882 */ /* 0x000fe40000000000 */
[----:B-1----:R-:W-:-:S12]  /*0490*/  ULEA UR4, UR5, UR4, 0x18 ;  /* 0x0000000405047291 */ /* 0x002fd8000f8ec0ff */
.L_x_238:
[----:B------:R-:W1:Y:S02]  /*04a0*/  SYNCS.PHASECHK.TRANS64.TRYWAIT P0, [UR4], R2 ;  /* 0x00000002ff0075a7 */ /* 0x000e640008001104 */
[----:B-1----:R-:W-:Y:S05]  /*04b0*/  @!P0 BRA `(.L_x_238) ;  /* 0xfffffffc00f88947 */ /* 0x002fea000383ffff */
[----:B------:R-:W-:Y:S05]  /*04c0*/  BRA `(.L_x_239) ;  /* 0x0000001400407947 */ /* 0x000fea0003800000 */
.L_x_235:
[----:B------:R-:W1:Y:S01]  /*04d0*/  S2R R3, SR_TID.Y ;  /* 0x0000000000037919 */ /* 0x000e620000002200 */
[----:B------:R-:W2:Y:S01]  /*04e0*/  LDCU UR9, c[0x0][0x360] ;  /* 0x00006c00ff0977ac */ /* 0x000ea20008000800 */
[----:B------:R-:W-:Y:S01]  /*04f0*/  IMAD.SHL.U32 R4, R0, 0x4, RZ ;  /* 0x0000000400047824 */ /* 0x000fe200078e00ff */
[----:B------:R-:W-:Y:S01]  /*0500*/  BSSY.RECONVERGENT B0, `(.L_x_240) ;  /* 0x00000aa000007945 */ /* 0x000fe20003800200 */
[----:B------:R-:W1:Y:S01]  /*0510*/  S2R R6, SR_TID.Z ;  /* 0x0000000000067919 */ /* 0x000e620000002300 */
[----:B------:R-:W2:Y:S01]  /*0520*/  LDCU UR10, c[0x0][0x364] ;  /* 0x00006c80ff0a77ac */ /* 0x000ea20008000800 */
[----:B------:R-:W3:Y:S01]  /*0530*/  LDC R2, c[0x0][0x368] ;  /* 0x0000da00ff027b82 */ /* 0x000ee20000000800 */
[----:B------:R-:W-:Y:S01]  /*0540*/  SHF.R.S32.HI R5, RZ, 0x1f, R4 ;  /* 0x0000001fff057819 */ /* 0x000fe20000011404 */
[----:B------:R-:W4:Y:S03]  /*0550*/  S2R R8, SR_TID.X ;  /* 0x0000000000087919 */ /* 0x000f260000002100 */
[----:B------:R-:W-:-:S02]  /*0560*/  SHF.R.U64 R4, R4, 0x2, R5 ;  /* 0x0000000204047819 */ /* 0x000fc40000001205 */
[----:B------:R-:W-:Y:S01]  /*0570*/  SHF.R.U32.HI R5, RZ, 0x2, R5 ;  /* 0x00000002ff057819 */ /* 0x000fe20000011605 */
[----:B--2---:R-:W-:Y:S02]  /*0580*/  UIMAD UR4, UR9, UR10, URZ ;  /* 0x0000000a090472a4 */ /* 0x004fe4000f8e02ff */
[----:B-1----:R-:W-:Y:S02]  /*0590*/  IMAD R3, R6, UR10, R3 ;  /* 0x0000000a06037c24 */ /* 0x002fe4000f8e0203 */
[----:B------:R-:W-:Y:S02]  /*05a0*/  IMAD.MOV.U32 R6, RZ, RZ, RZ ;  /* 0x000000ffff067224 */ /* 0x000fe400078e00ff */
[----:B----4-:R-:W-:Y:S02]  /*05b0*/  IMAD R3, R3, UR9, R8 ;  /* 0x0000000903037c24 */ /* 0x010fe4000f8e0208 */
[----:B---3--:R-:W-:Y:S01]  /*05c0*/  IMAD R8, R2, UR4, RZ ;  /* 0x0000000402087c24 */ /* 0x008fe2000f8e02ff */
[----:B------:R-:W-:-:S02]  /*05d0*/  UMOV UR4, URZ ;  /* 0x000000ff00047c82 */ /* 0x000fc40008000000 */
[----:B------:R-:W-:-:S04]  /*05e0*/  ISETP.GT.U32.AND P0, PT, R4, R3, PT ;  /* 0x000000030400720c */ /* 0x000fc80003f04070 */
[----:B------:R-:W-:-:S13]  /*05f0*/  ISETP.GT.U32.AND.EX P0, PT, R5, RZ, PT, P0 ;  /* 0x000000ff0500720c */ /* 0x000fda0003f04100 */
[----:B------:R-:W-:Y:S05]  /*0600*/  @!P0 BRA `(.L_x_241) ;  /* 0x0000000800648947 */ /* 0x000fea0003800000 */
[----:B------:R-:W-:Y:S01]  /*0610*/  IMAD.IADD R9, R8, 0x1, R3 ;  /* 0x0000000108097824 */ /* 0x000fe200078e0203 */
[----:B------:R-:W-:Y:S01]  /*0620*/  BSSY.RECONVERGENT B1, `(.L_x_242) ;  /* 0x0000024000017945 */ /* 0x000fe20003800200 */
[----:B------:R-:W-:-:S03]  /*0630*/  IMAD.MOV.U32 R12, RZ, RZ, -0x1 ;  /* 0xffffffffff0c7424 */ /* 0x000fc600078e00ff */
[CC--:B------:R-:W-:Y:S02]  /*0640*/  ISETP.GT.U32.AND P1, PT, R4.reuse, R9.reuse, PT ;  /* 0x000000090400720c */ /* 0x0c0fe40003f24070 */
[CC--:B------:R-:W-:Y:S02]  /*0650*/  ISETP.GT.U32.AND P0, PT, R4.reuse, R9.reuse, PT ;  /* 0x000000090400720c */ /* 0x0c0fe40003f04070 */
[C---:B------:R-:W-:Y:S02]  /*0660*/  ISETP.GT.U32.AND.EX P1, PT, R5.reuse, RZ, PT, P1 ;  /* 0x000000ff0500720c */ /* 0x040fe40003f24110 */
[----:B------:R-:W-:Y:S02]  /*0670*/  ISETP.GT.U32.AND.EX P0, PT, R5, RZ, PT, P0 ;  /* 0x000000ff0500720c */ /* 0x000fe40003f04100 */
[----:B------:R-:W-:Y:S02]  /*0680*/  SEL R10, R4, R9, P1 ;  /* 0x00000009040a7207 */ /* 0x000fe40000800000 */
[----:B------:R-:W-:-:S02]  /*0690*/  SEL R7, RZ, 0x1, !P0 ;  /* 0x00000001ff077807 */ /* 0x000fc40004000000 */
[----:B------:R-:W-:Y:S02]  /*06a0*/  SEL R11, R5, RZ, P1 ;  /* 0x000000ff050b7207 */ /* 0x000fe40000800000 */
[----:B------:R-:W-:-:S04]  /*06b0*/  IADD3 R14, P0, P1, R10, -R7, -R9 ;  /* 0x800000070a0e7210 */ /* 0x000fc8000791e809 */
[----:B------:R-:W-:-:S04]  /*06c0*/  IADD3.X R15, PT, PT, R11, -0x1, R12, P0, P1 ;  /* 0xffffffff0b0f7810 */ /* 0x000fc800007e240c */
[----:B------:R-:W-:-:S13]  /*06d0*/  ISETP.NE.U32.AND P0, PT, R15, RZ, PT ;  /* 0x000000ff0f00720c */ /* 0x000fda0003f05070 */
[----:B------:R-:W-:Y:S05]  /*06e0*/  @P0 BRA `(.L_x_243) ;  /* 0x0000000000500947 */ /* 0x000fea0003800000 */
[----:B------:R-:W1:Y:S01]  /*06f0*/  I2F.U32.RP R9, R8 ;  /* 0x0000000800097306 */ /* 0x000e620000209000 */
[----:B------:R-:W-:Y:S01]  /*0700*/  IMAD.MOV R13, RZ, RZ, -R8 ;  /* 0x000000ffff0d7224 */ /* 0x000fe200078e0a08 */
[----:B------:R-:W-:-:S06]  /*0710*/  ISETP.NE.U32.AND P2, PT, R8, RZ, PT ;  /* 0x000000ff0800720c */ /* 0x000fcc0003f45070 */
[----:B-1----:R-:W1:Y:S02]  /*0720*/  MUFU.RCP R9, R9 ;  /* 0x0000000900097308 */ /* 0x002e640000001000 */
[----:B-1----:R-:W-:-:S06]  /*0730*/  VIADD R10, R9, 0xffffffe ;  /* 0x0ffffffe090a7836 */ /* 0x002fcc0000000000 */
[----:B------:R1:W2:Y:S02]  /*0740*/  F2I.FTZ.U32.TRUNC.NTZ R11, R10 ;  /* 0x0000000a000b7305 */ /* 0x0002a4000021f000 */
[----:B-1----:R-:W-:Y:S02]  /*0750*/  IMAD.MOV.U32 R10, RZ, RZ, RZ ;  /* 0x000000ffff0a7224 */ /* 0x002fe400078e00ff */
[----:B--2---:R-:W-:-:S04]  /*0760*/  IMAD R13, R13, R11, RZ ;  /* 0x0000000b0d0d7224 */ /* 0x004fc800078e02ff */
[----:B------:R-:W-:-:S06]  /*0770*/  IMAD.HI.U32 R11, R11, R13, R10 ;  /* 0x0000000d0b0b7227 */ /* 0x000fcc00078e000a */
[----:B------:R-:W-:-:S04]  /*0780*/  IMAD.HI.U32 R10, R11, R14, RZ ;  /* 0x0000000e0b0a7227 */ /* 0x000fc800078e00ff */
[----:B------:R-:W-:-:S04]  /*0790*/  IMAD.MOV R11, RZ, RZ, -R10 ;  /* 0x000000ffff0b7224 */ /* 0x000fc800078e0a0a */
[----:B------:R-:W-:-:S05]  /*07a0*/  IMAD R11, R8, R11, R14 ;  /* 0x0000000b080b7224 */ /* 0x000fca00078e020e */
[----:B------:R-:W-:-:S13]  /*07b0*/  ISETP.GE.U32.AND P0, PT, R11, R8, PT ;  /* 0x000000080b00720c */ /* 0x000fda0003f06070 */
[----:B------:R-:W-:Y:S02]  /*07c0*/  @P0 IMAD.IADD R11, R11, 0x1, -R8 ;  /* 0x000000010b0b0824 */ /* 0x000fe400078e0a08 */
[----:B------:R-:W-:-:S03]  /*07d0*/  @P0 VIADD R10, R10, 0x1 ;  /* 0x000000010a0a0836 */ /* 0x000fc60000000000 */
[----:B------:R-:W-:Y:S01]  /*07e0*/  ISETP.GE.U32.AND P1, PT, R11, R8, PT ;  /* 0x000000080b00720c */ /* 0x000fe20003f26070 */
[----:B------:R-:W-:-:S12]  /*07f0*/  IMAD.MOV.U32 R11, RZ, RZ, RZ ;  /* 0x000000ffff0b7224 */ /* 0x000fd800078e00ff */
[----:B------:R-:W-:Y:S02]  /*0800*/  @P1 IADD3 R10, PT, PT, R10, 0x1, RZ ;  /* 0x000000010a0a1810 */ /* 0x000fe40007ffe0ff */
[----:B------:R-:W-:Y:S01]  /*0810*/  @!P2 LOP3.LUT R10, RZ, R8, RZ, 0x33, !PT ;  /* 0x00000008ff0aa212 */ /* 0x000fe200078e33ff */
[----:B------:R-:W-:Y:S06]  /*0820*/  BRA `(.L_x_244) ;  /* 0x00000000000c7947 */ /* 0x000fec0003800000 */
.L_x_243:
[----:B------:R-:W-:Y:S01]  /*0830*/  IMAD.MOV.U32 R9, RZ, RZ, R14 ;  /* 0x000000ffff097224 */ /* 0x000fe200078e000e */
[----:B------:R-:W-:-:S07]  /*0840*/  MOV R14, 0x860 ;  /* 0x00000860000e7802 */ /* 0x000fce0000000f00 */
[----:B------:R-:W-:Y:S05]  /*0850*/  CALL.REL.NOINC `($__internal_0_$__cuda_sm20_div_u64) ;  /* 0x0000001400707944 */ /* 0x000fea0003c00000 */
.L_x_244:
[----:B------:R-:W-:Y:S05]  /*0860*/  BSYNC.RECONVERGENT B1 ;  /* 0x0000000000017941 */ /* 0x000fea0003800200 */
.L_x_242:
[----:B------:R-:W-:Y:S01]  /*0870*/  IADD3 R9, P0, PT, R10, R7, RZ ;  /* 0x000000070a097210 */ /* 0x000fe20007f1e0ff */
[----:B------:R-:W1:Y:S01]  /*0880*/  LDC R13, c[0x0][0x3a0] ;  /* 0x0000e800ff0d7b82 */ /* 0x000e620000000800 */
[----:B------:R-:W-:Y:S01]  /*0890*/  BSSY.RECONVERGENT B1, `(.L_x_245) ;  /* 0x0000033000017945 */ /* 0x000fe20003800200 */
[----:B------:R-:W-:Y:S01]  /*08a0*/  IMAD.MOV.U32 R29, RZ, RZ, R3 ;  /* 0x000000ffff1d7224 */ /* 0x000fe200078e0003 */
[C---:B------:R-:W-:Y:S01]  /*08b0*/  LOP3.LUT R7, R9.reuse, 0x3, RZ, 0xc0, !PT ;  /* 0x0000000309077812 */ /* 0x040fe200078ec0ff */
[----:B------:R-:W-:Y:S01]  /*08c0*/  IMAD.X R10, RZ, RZ, R11, P0 ;  /* 0x000000ffff0a7224 */ /* 0x000fe200000e060b */
[----:B------:R-:W-:Y:S02]  /*08d0*/  ISETP.GE.U32.AND P0, PT, R9, 0x3, PT ;  /* 0x000000030900780c */ /* 0x000fe40003f06070 */
[----:B------:R-:W-:Y:S02]  /*08e0*/  ISETP.NE.U32.AND P1, PT, R7, 0x3, PT ;  /* 0x000000030700780c */ /* 0x000fe40003f25070 */
[----:B------:R-:W-:Y:S01]  /*08f0*/  ISETP.GE.U32.AND.EX P0, PT, R10, RZ, PT, P0 ;  /* 0x000000ff0a00720c */ /* 0x000fe20003f06100 */
[----:B------:R-:W-:Y:S01]  /*0900*/  IMAD.MOV.U32 R10, RZ, RZ, R6 ;  /* 0x000000ffff0a7224 */ /* 0x000fe200078e0006 */
[----:B------:R-:W-:-:S02]  /*0910*/  ISETP.NE.AND.EX P1, PT, RZ, RZ, PT, P1 ;  /* 0x000000ffff00720c */ /* 0x000fc40003f25310 */
[----:B-1----:R-:W-:-:S11]  /*0920*/  SHF.R.S32.HI R11, RZ, 0x1f, R13 ;  /* 0x0000001fff0b7819 */ /* 0x002fd6000001140d */
[----:B------:R-:W-:Y:S05]  /*0930*/  @!P1 BRA `(.L_x_246) ;  /* 0x0000000000a09947 */ /* 0x000fea0003800000 */
[----:B------:R-:W1:Y:S01]  /*0940*/  S2UR UR7, SR_CgaCtaId ;  /* 0x00000000000779c3 */ /* 0x000e620000008800 */
[----:B------:R-:W2:Y:S01]  /*0950*/  LDCU.64 UR12, c[0x0][0x398] ;  /* 0x00007300ff0c77ac */ /* 0x000ea20008000a00 */
[C---:B------:R-:W-:Y:S01]  /*0960*/  IMAD.SHL.U32 R7, R3.reuse, 0x4, RZ ;  /* 0x0000000403077824 */ /* 0x040fe200078e00ff */
[----:B------:R-:W-:Y:S01]  /*0970*/  MOV R29, R3 ;  /* 0x00000003001d7202 */ /* 0x000fe20000000f00 */
[----:B------:R-:W-:Y:S01]  /*0980*/  IMAD.U32 R14, RZ, RZ, UR20 ;  /* 0x00000014ff0e7e24 */ /* 0x000fe2000f8e00ff */
[----:B------:R-:W-:Y:S01]  /*0990*/  UMOV UR5, 0x400 ;  /* 0x0000040000057882 */ /* 0x000fe20000000000 */
[----:B------:R-:W-:Y:S01]  /*09a0*/  IMAD.U32 R15, RZ, RZ, UR21 ;  /* 0x00000015ff0f7e24 */ /* 0x000fe2000f8e00ff */
[----:B------:R-:W-:Y:S01]  /*09b0*/  SHF.L.U64.HI R15, R3, 0x2, R6 ;  /* 0x00000002030f7819 */ /* 0x000fe20000010206 */
[----:B------:R-:W-:Y:S01]  /*09c0*/  IMAD.U32 R12, RZ, RZ, UR6 ;  /* 0x00000006ff0c7e24 */ /* 0x000fe2000f8e00ff */
[----:B------:R-:W-:Y:S01]  /*09d0*/  LEA R10, P1, R14, R7, 0x2 ;  /* 0x000000070e0a7211 */ /* 0x000fe200078210ff */
[----:B------:R-:W-:Y:S01]  /*09e0*/  VIADD R9, R9, 0x1 ;  /* 0x0000000109097836 */ /* 0x000fe20000000000 */
[----:B------:R-:W-:Y:S01]  /*09f0*/  UIADD3 UR5, UPT, UPT, UR5, 0x80, URZ ;  /* 0x0000008005057890 */ /* 0x000fe2000fffe0ff */
[----:B------:R-:W-:Y:S01]  /*0a00*/  IMAD R7, R2, UR10, RZ ;  /* 0x0000000a02077c24 */ /* 0x000fe2000f8e02ff */
[----:B------:R-:W-:-:S02]  /*0a10*/  LEA.HI.X R14, R14, R15, R12, 0x2, P1 ;  /* 0x0000000f0e0e7211 */ /* 0x000fc400008f140c */
[----:B------:R-:W-:Y:S01]  /*0a20*/  LOP3.LUT R9, R9, 0x3, RZ, 0xc0, !PT ;  /* 0x0000000309097812 */ /* 0x000fe200078ec0ff */
[----:B------:R-:W-:Y:S01]  /*0a30*/  IMAD R7, R7, UR9, RZ ;  /* 0x0000000907077c24 */ /* 0x000fe2000f8e02ff */
[----:B--2---:R-:W-:Y:S01]  /*0a40*/  IADD3 R17, P1, P2, R10, UR12, R13 ;  /* 0x0000000c0a117c10 */ /* 0x004fe2000fa3e00d */
[----:B------:R-:W-:-:S03]  /*0a50*/  IMAD.MOV.U32 R10, RZ, RZ, R6 ;  /* 0x000000ffff0a7224 */ /* 0x000fc600078e0006 */
[----:B------:R-:W-:Y:S01]  /*0a60*/  IADD3.X R18, PT, PT, R14, UR13, R11, P1, P2 ;  /* 0x0000000d0e127c10 */ /* 0x000fe20008fe440b */
[----:B-1----:R-:W-:Y:S01]  /*0a70*/  ULEA UR5, UR7, UR5, 0x18 ;  /* 0x0000000507057291 */ /* 0x002fe2000f8ec0ff */
[----:B------:R-:W-:-:S05]  /*0a80*/  IADD3 R9, P1, PT, RZ, -R9, RZ ;  /* 0x80000009ff097210 */ /* 0x000fca0007f3e0ff */
[----:B------:R-:W-:Y:S02]  /*0a90*/  VIADD R12, R13, UR5 ;  /* 0x000000050d0c7c36 */ /* 0x000fe40008000000 */
[----:B------:R-:W-:Y:S02]  /*0aa0*/  IMAD.X R16, RZ, RZ, -0x1, P1 ;  /* 0xffffffffff107424 */ /* 0x000fe400008e06ff */
[----:B------:R-:W-:-:S07]  /*0ab0*/  IMAD R12, R3, 0x4, R12 ;  /* 0x00000004030c7824 */ /* 0x000fce00078e020c */
.L_x_247:
[----:B------:R-:W-:Y:S01]  /*0ac0*/  IADD3 R9, P1, PT, R9, 0x1, RZ ;  /* 0x0000000109097810 */ /* 0x000fe20007f3e0ff */
[----:B------:R-:W-:Y:S01]  /*0ad0*/  IMAD.MOV.U32 R14, RZ, RZ, R17 ;  /* 0x000000ffff0e7224 */ /* 0x000fe200078e0011 */
[C---:B------:R-:W-:Y:S01]  /*0ae0*/  IADD3 R29, P2, PT, R8.reuse, R29, RZ ;  /* 0x0000001d081d7210 */ /* 0x040fe20007f5e0ff */
[----:B------:R-:W-:Y:S01]  /*0af0*/  IMAD.MOV.U32 R15, RZ, RZ, R18 ;  /* 0x000000ffff0f7224 */ /* 0x000fe200078e0012 */
[C---:B------:R-:W-:Y:S01]  /*0b00*/  LEA R17, P3, R8.reuse, R17, 0x2 ;  /* 0x0000001108117211 */ /* 0x040fe200078610ff */
[----:B------:R-:W-:Y:S01]  /*0b10*/  IMAD.X R16, RZ, RZ, R16, P1 ;  /* 0x000000ffff107224 */ /* 0x000fe200008e0610 */
[----:B------:R-:W-:Y:S01]  /*0b20*/  ISETP.NE.U32.AND P1, PT, R9, RZ, PT ;  /* 0x000000ff0900720c */ /* 0x000fe20003f25070 */
[----:B------:R-:W-:Y:S01]  /*0b30*/  IMAD.X R10, RZ, RZ, R10, P2 ;  /* 0x000000ffff0a7224 */ /* 0x000fe200010e060a */
[----:B------:R-:W-:Y:S01]  /*0b40*/  @!PT LDS RZ, [RZ] ;  /* 0x00000000fffff984 */ /* 0x000fe20000000800 */
[----:B------:R-:W-:Y:S01]  /*0b50*/  @!PT LDS RZ, [RZ] ;  /* 0x00000000fffff984 */ /* 0x000fe20000000800 */
[----:B------:R-:W-:Y:S01]  /*0b60*/  @!PT LDS RZ, [RZ] ;  /* 0x00000000fffff984 */ /* 0x000fe20000000800 */
[----:B------:R1:W-:Y:S01]  /*0b70*/  LDGSTS.E [R12], desc[UR22][R14.64] ;  /* 0x000000000e0c7fae */ /* 0x0003e2000b9a1016 */
[----:B------:R-:W-:Y:S02]  /*0b80*/  LEA.HI.X R18, R8, R18, RZ, 0x2, P3 ;  /* 0x0000001208127211 */ /* 0x000fe400018f14ff */
[----:B------:R-:W-:Y:S01]  /*0b90*/  ISETP.NE.AND.EX P1, PT, R16, RZ, PT, P1 ;  /* 0x000000ff1000720c */ /* 0x000fe20003f25310 */
[----:B-1----:R-:W-:-:S12]  /*0ba0*/  IMAD R12, R7, 0x4, R12 ;  /* 0x00000004070c7824 */ /* 0x002fd800078e020c */
[----:B------:R-:W-:Y:S05]  /*0bb0*/  @P1 BRA `(.L_x_247) ;  /* 0xfffffffc00c01947 */ /* 0x000fea000383ffff */
.L_x_246:
[----:B------:R-:W-:Y:S05]  /*0bc0*/  BSYNC.RECONVERGENT B1 ;  /* 0x0000000000017941 */ /* 0x000fea0003800200 */
.L_x_245:
[----:B------:R-:W-:Y:S05]  /*0bd0*/  @!P0 BRA `(.L_x_241) ;  /* 0x0000000000f08947 */ /* 0x000fea0003800000 */
[----:B------:R-:W1:Y:S01]  /*0be0*/  S2UR UR8, SR_CgaCtaId ;  /* 0x00000000000879c3 */ /* 0x000e620000008800 */
[----:B------:R-:W2:Y:S01]  /*0bf0*/  LDCU.64 UR12, c[0x0][0x398] ;  /* 0x00007300ff0c77ac */ /* 0x000ea20008000a00 */
[C---:B------:R-:W-:Y:S01]  /*0c00*/  IMAD.SHL.U32 R9, R29.reuse, 0x4, RZ ;  /* 0x000000041d097824 */ /* 0x040fe200078e00ff */
[----:B------:R-:W-:Y:S01]  /*0c10*/  MOV R14, UR20 ;  /* 0x00000014000e7c02 */ /* 0x000fe20008000f00 */
[----:B------:R-:W-:Y:S01]  /*0c20*/  IMAD.U32 R15, RZ, RZ, UR21 ;  /* 0x00000015ff0f7e24 */ /* 0x000fe2000f8e00ff */
[C---:B------:R-:W-:Y:S01]  /*0c30*/  SHF.L.U64.HI R15, R29.reuse, 0x2, R10 ;  /* 0x000000021d0f7819 */ /* 0x040fe2000001020a */
[----:B------:R-:W-:Y:S01]  /*0c40*/  IMAD.U32 R12, RZ, RZ, UR6 ;  /* 0x00000006ff0c7e24 */ /* 0x000fe2000f8e00ff */
[----:B------:R-:W-:Y:S01]  /*0c50*/  LEA R9, P0, R14, R9, 0x2 ;  /* 0x000000090e097211 */ /* 0x000fe200078010ff */
[----:B------:R-:W-:Y:S01]  /*0c60*/  UMOV UR7, 0x400 ;  /* 0x0000040000077882 */ /* 0x000fe20000000000 */
[----:B------:R-:W-:Y:S01]  /*0c70*/  IMAD.SHL.U32 R18, R8, 0x4, RZ ;  /* 0x0000000408127824 */ /* 0x000fe200078e00ff */
[----:B------:R-:W-:Y:S01]  /*0c80*/  UIADD3 UR7, UPT, UPT, UR7, 0x80, URZ ;  /* 0x0000008007077890 */ /* 0x000fe2000fffe0ff */
[----:B------:R-:W-:Y:S01]  /*0c90*/  LEA.HI.X R12, R14, R15, R12, 0x2, P0 ;  /* 0x0000000f0e0c7211 */ /* 0x000fe200000f140c */
[----:B------:R-:W-:Y:S01]  /*0ca0*/  IMAD R24, R2, UR10, RZ ;  /* 0x0000000a02187c24 */ /* 0x000fe2000f8e02ff */
[----:B------:R-:W-:Y:S01]  /*0cb0*/  IADD3 R14, P0, PT, R29, UR20, RZ ;  /* 0x000000141d0e7c10 */ /* 0x000fe2000ff1e0ff */
[----:B------:R-:W-:Y:S01]  /*0cc0*/  UMOV UR5, URZ ;  /* 0x000000ff00057c82 */ /* 0x000fe20008000000 */
[----:B------:R-:W-:Y:S01]  /*0cd0*/  SHF.R.U32.HI R19, RZ, 0x1e, R8 ;  /* 0x0000001eff137819 */ /* 0x000fe20000011608 */
[----:B------:R-:W-:Y:S01]  /*0ce0*/  IMAD R24, R24, UR9, RZ ;  /* 0x0000000918187c24 */ /* 0x000fe2000f8e02ff */
[----:B------:R-:W-:-:S02]  /*0cf0*/  IADD3.X R15, PT, PT, R10, UR6, RZ, P0, !PT ;  /* 0x000000060a0f7c10 */ /* 0x000fc400087fe4ff */
[----:B--2---:R-:W-:Y:S02]  /*0d00*/  IADD3 R7, P1, PT, R13, UR12, RZ ;  /* 0x0000000c0d077c10 */ /* 0x004fe4000ff3e0ff */
[C---:B------:R-:W-:Y:S01]  /*0d10*/  SHF.L.U64.HI R15, R14.reuse, 0x2, R15 ;  /* 0x000000020e0f7819 */ /* 0x040fe2000001020f */
[----:B------:R-:W-:Y:S01]  /*0d20*/  IMAD.SHL.U32 R14, R14, 0x4, RZ ;  /* 0x000000040e0e7824 */ /* 0x000fe200078e00ff */
[----:B------:R-:W-:Y:S01]  /*0d30*/  IADD3.X R11, PT, PT, R11, UR13, RZ, P1, !PT ;  /* 0x0000000d0b0b7c10 */ /* 0x000fe20008ffe4ff */
[----:B-1----:R-:W-:Y:S01]  /*0d40*/  ULEA UR7, UR8, UR7, 0x18 ;  /* 0x0000000708077291 */ /* 0x002fe2000f8ec0ff */
[-C--:B------:R-:W-:Y:S01]  /*0d50*/  IADD3 R22, P1, PT, R18, R9.reuse, RZ ;  /* 0x0000000912167210 */ /* 0x080fe20007f3e0ff */
[C---:B------:R-:W-:Y:S01]  /*0d60*/  IMAD.WIDE.U32 R14, R8.reuse, 0xc, R14 ;  /* 0x0000000c080e7825 */ /* 0x040fe200078e000e */
[----:B------:R-:W-:-:S03]  /*0d70*/  LEA R20, P0, R8, R9, 0x3 ;  /* 0x0000000908147211 */ /* 0x000fc600078018ff */
[----:B------:R-:W-:Y:S01]  /*0d80*/  VIADD R16, R13, UR7 ;  /* 0x000000070d107c36 */ /* 0x000fe20008000000 */
[----:B------:R-:W-:Y:S01]  /*0d90*/  LEA.HI.X R26, R8, R12, RZ, 0x3, P0 ;  /* 0x0000000c081a7211 */ /* 0x000fe200000f1cff */
[----:B------:R-:W-:Y:S02]  /*0da0*/  IMAD.X R28, R19, 0x1, R12, P1 ;  /* 0x00000001131c7824 */ /* 0x000fe400008e060c */
[----:B------:R-:W-:Y:S02]  /*0db0*/  IMAD R13, R29, 0x4, R16 ;  /* 0x000000041d0d7824 */ /* 0x000fe400078e0210 */
[----:B------:R-:W-:Y:S02]  /*0dc0*/  VIADD R23, R15, UR5 ;  /* 0x000000050f177c36 */ /* 0x000fe40008000000 */
[C-C-:B------:R-:W-:Y:S02]  /*0dd0*/  IMAD R21, R24.reuse, 0x4, R13.reuse ;  /* 0x0000000418157824 */ /* 0x140fe400078e020d */
[----:B------:R-:W-:-:S02]  /*0de0*/  IMAD R25, R24, 0x8, R13 ;  /* 0x0000000818197824 */ /* 0x000fc400078e020d */
[----:B------:R-:W-:-:S07]  /*0df0*/  IMAD R27, R24, 0xc, R13 ;  /* 0x0000000c181b7824 */ /* 0x000fce00078e020d */
.L_x_248:
[----:B------:R-:W-:-:S04]  /*0e00*/  IADD3 R16, P0, PT, R7, R9, RZ ;  /* 0x0000000907107210 */ /* 0x000fc80007f1e0ff */
[----:B------:R-:W-:-:S05]  /*0e10*/  IADD3.X R17, PT, PT, R11, R12, RZ, P0, !PT ;  /* 0x0000000c0b117210 */ /* 0x000fca00007fe4ff */
[----:B------:R-:W-:Y:S01]  /*0e20*/  @!PT LDS RZ, [RZ] ;  /* 0x00000000fffff984 */ /* 0x000fe20000000800 */
[----:B------:R-:W-:Y:S01]  /*0e30*/  @!PT LDS RZ, [RZ] ;  /* 0x00000000fffff984 */ /* 0x000fe20000000800 */
[----:B------:R-:W-:Y:S01]  /*0e40*/  @!PT LDS RZ, [RZ] ;  /* 0x00000000fffff984 */ /* 0x000fe20000000800 */
[----:B------:R1:W-:Y:S02]  /*0e50*/  LDGSTS.E [R13], desc[UR22][R16.64] ;  /* 0x00000000100d7fae */ /* 0x0003e4000b9a1016 */
[----:B-1----:R-:W-:Y:S01]  /*0e60*/  IADD3 R16, P0, PT, R7, R22, RZ ;  /* 0x0000001607107210 */ /* 0x002fe20007f1e0ff */
[----:B------:R-:W-:-:S04]  /*0e70*/  IMAD R13, R24, 0x10, R13 ;  /* 0x00000010180d7824 */ /* 0x000fc800078e020d */
[----:B------:R-:W-:-:S05]  /*0e80*/  IMAD.X R17, R11, 0x1, R28, P0 ;  /* 0x000000010b117824 */ /* 0x000fca00000e061c */
[----:B------:R1:W-:Y:S02]  /*0e90*/  LDGSTS.E [R21], desc[UR22][R16.64] ;  /* 0x0000000010157fae */ /* 0x0003e4000b9a1016 */
[----:B-1----:R-:W-:Y:S01]  /*0ea0*/  IADD3 R16, P0, PT, R7, R20, RZ ;  /* 0x0000001407107210 */ /* 0x002fe20007f1e0ff */
[----:B------:R-:W-:-:S04]  /*0eb0*/  IMAD R21, R24, 0x10, R21 ;  /* 0x0000001018157824 */ /* 0x000fc800078e0215 */
[----:B------:R-:W-:-:S05]  /*0ec0*/  IMAD.X R17, R11, 0x1, R26, P0 ;  /* 0x000000010b117824 */ /* 0x000fca00000e061a */
[----:B------:R1:W-:Y:S02]  /*0ed0*/  LDGSTS.E [R25], desc[UR22][R16.64] ;  /* 0x0000000010197fae */ /* 0x0003e4000b9a1016 */
[----:B-1----:R-:W-:Y:S01]  /*0ee0*/  IADD3 R16, P0, PT, R7, R14, RZ ;  /* 0x0000000e07107210 */ /* 0x002fe20007f1e0ff */
[----:B------:R-:W-:Y:S01]  /*0ef0*/  IMAD R25, R24, 0x10, R25 ;  /* 0x0000001018197824 */ /* 0x000fe200078e0219 */
[----:B------:R-:W-:-:S03]  /*0f00*/  LEA R7, P1, R8, R7, 0x4 ;  /* 0x0000000708077211 */ /* 0x000fc600078220ff */
[----:B------:R-:W-:Y:S01]  /*0f10*/  IMAD.X R17, R11, 0x1, R23, P0 ;  /* 0x000000010b117824 */ /* 0x000fe200000e0617 */
[----:B------:R-:W-:Y:S02]  /*0f20*/  IADD3 R29, P0, PT, R18, R29, RZ ;  /* 0x0000001d121d7210 */ /* 0x000fe40007f1e0ff */
[----:B------:R-:W-:Y:S02]  /*0f30*/  LEA.HI.X R11, R8, R11, RZ, 0x4, P1 ;  /* 0x0000000b080b7211 */ /* 0x000fe400008f24ff */
[----:B------:R1:W-:Y:S01]  /*0f40*/  LDGSTS.E [R27], desc[UR22][R16.64] ;  /* 0x00000000101b7fae */ /* 0x0003e2000b9a1016 */
[----:B------:R-:W-:Y:S01]  /*0f50*/  IMAD.X R10, R19, 0x1, R10, P0 ;  /* 0x00000001130a7824 */ /* 0x000fe200000e060a */
[----:B------:R-:W-:-:S04]  /*0f60*/  ISETP.GE.U32.AND P0, PT, R29, R4, PT ;  /* 0x000000041d00720c */ /* 0x000fc80003f06070 */
[----:B------:R-:W-:Y:S01]  /*0f70*/  ISETP.GE.U32.AND.EX P0, PT, R10, R5, PT, P0 ;  /* 0x000000050a00720c */ /* 0x000fe20003f06100 */
[----:B-1----:R-:W-:-:S12]  /*0f80*/  IMAD R27, R24, 0x10, R27 ;  /* 0x00000010181b7824 */ /* 0x002fd800078e021b */
[----:B------:R-:W-:Y:S05]  /*0f90*/  @!P0 BRA `(.L_x_248) ;  /* 0xfffffffc00988947 */ /* 0x000fea000383ffff */
.L_x_241:
[----:B------:R-:W-:Y:S05]  /*0fa0*/  BSYNC.RECONVERGENT B0 ;  /* 0x0000000000007941 */ /* 0x000fea0003800200 */
.L_x_240:
[----:B------:R-:W-:Y:S01]  /*0fb0*/  ISETP.GT.U32.AND P0, PT, R4, R3, PT ;  /* 0x000000030400720c */ /* 0x000fe20003f04070 */
[----:B------:R-:W0:Y:S01]  /*0fc0*/  LDGDEPBAR ;  /* 0x00000000000079af */ /* 0x000e220000000000 */
[----:B------:R-:W-:Y:S02]  /*0fd0*/  BSSY.RECONVERGENT B0, `(.L_x_249) ;  /* 0x000009c000007945 */ /* 0x000fe40003800200 */
[----:B------:R-:W-:-:S13]  /*0fe0*/  ISETP.GT.U32.AND.EX P0, PT, R5, R6, PT, P0 ;  /* 0x000000060500720c */ /* 0x000fda0003f04100 */
        /* <DEDUP_REMOVED lines=17> */
[----:B------:R-:W-:Y:S01]  /*1100*/  ISETP.NE.U32.AND P2, PT, R8, RZ, PT ;  /* 0x000000ff0800720c */ /* 0x000fe20003f45070 */
[----:B------:R-:W-:-:S05]  /*1110*/  IMAD.MOV.U32 R10, RZ, RZ, RZ ;  /* 0x000000ffff0a7224 */ /* 0x000fca00078e00ff */
[----:B-1----:R-:W1:Y:S02]  /*1120*/  MUFU.RCP R13, R13 ;  /* 0x0000000d000d7308 */ /* 0x002e640000001000 */
[----:B-1----:R-:W-:-:S06]  /*1130*/  IADD3 R11, PT, PT, R13, 0xffffffe, RZ ;  /* 0x0ffffffe0d0b7810 */ /* 0x002fcc0007ffe0ff */
[----:B------:R-:W1:Y:S02]  /*1140*/  F2I.FTZ.U32.TRUNC.NTZ R11, R11 ;  /* 0x0000000b000b7305 */ /* 0x000e64000021f000 */
[----:B-1----:R-:W-:-:S04]  /*1150*/  IMAD R9, R9, R11, RZ ;  /* 0x0000000b09097224 */ /* 0x002fc800078e02ff */
[----:B------:R-:W-:-:S04]  /*1160*/  IMAD.HI.U32 R9, R11, R9, R10 ;  /* 0x000000090b097227 */ /* 0x000fc800078e000a */
[----:B------:R-:W-:Y:S02]  /*1170*/  IMAD.MOV.U32 R11, RZ, RZ, RZ ;  /* 0x000000ffff0b7224 */ /* 0x000fe400078e00ff */
[----:B------:R-:W-:-:S04]  /*1180*/  IMAD.HI.U32 R10, R9, R12, RZ ;  /* 0x0000000c090a7227 */ /* 0x000fc800078e00ff */
[----:B------:R-:W-:-:S04]  /*1190*/  IMAD.MOV R9, RZ, RZ, -R10 ;  /* 0x000000ffff097224 */ /* 0x000fc800078e0a0a */
[----:B------:R-:W-:-:S05]  /*11a0*/  IMAD R9, R8, R9, R12 ;  /* 0x0000000908097224 */ /* 0x000fca00078e020c */
[----:B------:R-:W-:-:S13]  /*11b0*/  ISETP.GE.U32.AND P0, PT, R9, R8, PT ;  /* 0x000000080900720c */ /* 0x000fda0003f06070 */
[----:B------:R-:W-:Y:S02]  /*11c0*/  @P0 IMAD.IADD R9, R9, 0x1, -R8 ;  /* 0x0000000109090824 */ /* 0x000fe400078e0a08 */
[----:B------:R-:W-:-:S03]  /*11d0*/  @P0 VIADD R10, R10, 0x1 ;  /* 0x000000010a0a0836 */ /* 0x000fc60000000000 */
[----:B------:R-:W-:-:S13]  /*11e0*/  ISETP.GE.U32.AND P1, PT, R9, R8, PT ;  /* 0x000000080900720c */ /* 0x000fda0003f26070 */
[----:B------:R-:W-:Y:S01]  /*11f0*/  @P1 VIADD R10, R10, 0x1 ;  /* 0x000000010a0a1836 */ /* 0x000fe20000000000 */
[----:B------:R-:W-:Y:S01]  /*1200*/  @!P2 LOP3.LUT R10, RZ, R8, RZ, 0x33, !PT ;  /* 0x00000008ff0aa212 */ /* 0x000fe200078e33ff */
[----:B------:R-:W-:Y:S06]  /*1210*/  BRA `(.L_x_253) ;  /* 0x00000000000c7947 */ /* 0x000fec0003800000 */
.L_x_252:
[----:B------:R-:W-:Y:S01]  /*1220*/  IMAD.MOV.U32 R9, RZ, RZ, R12 ;  /* 0x000000ffff097224 */ /* 0x000fe200078e000c */
[----:B------:R-:W-:-:S07]  /*1230*/  MOV R14, 0x1250 ;  /* 0x00001250000e7802 */ /* 0x000fce0000000f00 */
[----:B------:R-:W-:Y:S05]  /*1240*/  CALL.REL.NOINC `($__internal_0_$__cuda_sm20_div_u64) ;  /* 0x0000000800f47944 */ /* 0x000fea0003c00000 */
.L_x_253:
[----:B------:R-:W-:Y:S05]  /*1250*/  BSYNC.RECONVERGENT B1 ;  /* 0x0000000000017941 */ /* 0x000fea0003800200 */
.L_x_251:
[----:B------:R-:W-:Y:S01]  /*1260*/  IADD3 R7, P0, PT, R10, R7, RZ ;  /* 0x000000070a077210 */ /* 0x000fe20007f1e0ff */
[----:B------:R-:W1:Y:S01]  /*1270*/  LDC R12, c[0x0][0x3b0] ;  /* 0x0000ec00ff0c7b82 */ /* 0x000e620000000800 */
[----:B------:R-:W-:Y:S02]  /*1280*/  BSSY.RECONVERGENT B1, `(.L_x_254) ;  /* 0x0000031000017945 */ /* 0x000fe40003800200 */
[C---:B------:R-:W-:Y:S01]  /*1290*/  LOP3.LUT R9, R7.reuse, 0x3, RZ, 0xc0, !PT ;  /* 0x0000000307097812 */ /* 0x040fe200078ec0ff */
[----:B------:R-:W-:Y:S01]  /*12a0*/  IMAD.X R10, RZ, RZ, R11, P0 ;  /* 0x000000ffff0a7224 */ /* 0x000fe200000e060b */
[----:B------:R-:W-:Y:S02]  /*12b0*/  ISETP.GE.U32.AND P0, PT, R7, 0x3, PT ;  /* 0x000000030700780c */ /* 0x000fe40003f06070 */
[----:B------:R-:W-:Y:S02]  /*12c0*/  ISETP.NE.U32.AND P1, PT, R9, 0x3, PT ;  /* 0x000000030900780c */ /* 0x000fe40003f25070 */
[----:B------:R-:W-:-:S02]  /*12d0*/  ISETP.GE.U32.AND.EX P0, PT, R10, RZ, PT, P0 ;  /* 0x000000ff0a00720c */ /* 0x000fc40003f06100 */
[----:B------:R-:W-:Y:S02]  /*12e0*/  ISETP.NE.AND.EX P1, PT, RZ, RZ, PT, P1 ;  /* 0x000000ffff00720c */ /* 0x000fe40003f25310 */
[----:B-1----:R-:W-:-:S11]  /*12f0*/  SHF.R.S32.HI R13, RZ, 0x1f, R12 ;  /* 0x0000001fff0d7819 */ /* 0x002fd6000001140c */
[----:B------:R-:W-:Y:S05]  /*1300*/  @!P1 BRA `(.L_x_255) ;  /* 0x0000000000a09947 */ /* 0x000fea0003800000 */
[----:B------:R-:W1:Y:S01]  /*1310*/  S2UR UR7, SR_CgaCtaId ;  /* 0x00000000000779c3 */ /* 0x000e620000008800 */
[----:B------:R-:W2:Y:S01]  /*1320*/  LDCU.64 UR12, c[0x0][0x3a8] ;  /* 0x00007500ff0c77ac */ /* 0x000ea20008000a00 */
[----:B------:R-:W-:Y:S01]  /*1330*/  IMAD.U32 R10, RZ, RZ, UR20 ;  /* 0x00000014ff0a7e24 */ /* 0x000fe2000f8e00ff */
[----:B------:R-:W-:Y:S01]  /*1340*/  SHF.L.U32 R15, R3, 0x2, RZ ;  /* 0x00000002030f7819 */ /* 0x000fe200000006ff */
[----:B------:R-:W-:Y:S01]  /*1350*/  VIADD R9, R7, 0x1 ;  /* 0x0000000107097836 */ /* 0x000fe20000000000 */
[----:B------:R-:W-:Y:S01]  /*1360*/  UMOV UR5, 0x400 ;  /* 0x0000040000057882 */ /* 0x000fe20000000000 */
[----:B------:R-:W-:Y:S01]  /*1370*/  IMAD.U32 R16, RZ, RZ, UR6 ;  /* 0x00000006ff107e24 */ /* 0x000fe2000f8e00ff */
[----:B------:R-:W-:Y:S01]  /*1380*/  UIADD3 UR5, UPT, UPT, UR5, 0x80, URZ ;  /* 0x0000008005057890 */ /* 0x000fe2000fffe0ff */
[----:B------:R-:W3:Y:S01]  /*1390*/  LDC R14, c[0x0][0x388] ;  /* 0x0000e200ff0e7b82 */ /* 0x000ee20000000800 */
[----:B------:R-:W-:Y:S01]  /*13a0*/  SHF.L.U64.HI R7, R3, 0x2, R6 ;  /* 0x0000000203077819 */ /* 0x000fe20000010206 */
[----:B------:R-:W-:Y:S01]  /*13b0*/  IMAD.U32 R11, RZ, RZ, UR21 ;  /* 0x00000015ff0b7e24 */ /* 0x000fe2000f8e00ff */
[----:B------:R-:W-:Y:S01]  /*13c0*/  LEA R15, P1, R10, R15, 0x2 ;  /* 0x0000000f0a0f7211 */ /* 0x000fe200078210ff */
[----:B------:R-:W-:Y:S01]  /*13d0*/  IMAD R11, R2, UR10, RZ ;  /* 0x0000000a020b7c24 */ /* 0x000fe2000f8e02ff */
[----:B------:R-:W-:-:S02]  /*13e0*/  LOP3.LUT R9, R9, 0x3, RZ, 0xc0, !PT ;  /* 0x0000000309097812 */ /* 0x000fc400078ec0ff */
[----:B------:R-:W-:Y:S01]  /*13f0*/  LEA.HI.X R16, R10, R7, R16, 0x2, P1 ;  /* 0x000000070a107211 */ /* 0x000fe200008f1410 */
[----:B------:R-:W-:Y:S01]  /*1400*/  IMAD R18, R11, UR9, RZ ;  /* 0x000000090b127c24 */ /* 0x000fe2000f8e02ff */
[----:B------:R-:W-:Y:S02]  /*1410*/  IADD3 R9, P3, PT, RZ, -R9, RZ ;  /* 0x80000009ff097210 */ /* 0x000fe40007f7e0ff */
[----:B--2---:R-:W-:-:S04]  /*1420*/  IADD3 R15, P1, P2, R15, UR12, R12 ;  /* 0x0000000c0f0f7c10 */ /* 0x004fc8000fa3e00c */
[----:B------:R-:W-:Y:S01]  /*1430*/  IADD3.X R16, PT, PT, R16, UR13, R13, P1, P2 ;  /* 0x0000000d10107c10 */ /* 0x000fe20008fe440d */
[----:B-1----:R-:W-:-:S06]  /*1440*/  ULEA UR5, UR7, UR5, 0x18 ;  /* 0x0000000507057291 */ /* 0x002fcc000f8ec0ff */
[----:B------:R-:W-:-:S04]  /*1450*/  VIADD R7, R12, UR5 ;  /* 0x000000050c077c36 */ /* 0x000fc80008000000 */
[----:B---3--:R-:W-:Y:S02]  /*1460*/  IMAD R10, R14, 0x200, R7 ;  /* 0x000002000e0a7824 */ /* 0x008fe400078e0207 */
[----:B------:R-:W-:Y:S02]  /*1470*/  IMAD.X R14, RZ, RZ, -0x1, P3 ;  /* 0xffffffffff0e7424 */ /* 0x000fe400018e06ff */
[----:B------:R-:W-:-:S07]  /*1480*/  IMAD R7, R3, 0x4, R10 ;  /* 0x0000000403077824 */ /* 0x000fce00078e020a */
.L_x_256:
[----:B------:R-:W-:Y:S01]  /*1490*/  IADD3 R9, P1, PT, R9, 0x1, RZ ;  /* 0x0000000109097810 */ /* 0x000fe20007f3e0ff */
[----:B------:R-:W-:Y:S01]  /*14a0*/  IMAD.MOV.U32 R10, RZ, RZ, R15 ;  /* 0x000000ffff0a7224 */ /* 0x000fe200078e000f */
[C---:B------:R-:W-:Y:S01]  /*14b0*/  IADD3 R3, P2, PT, R8.reuse, R3, RZ ;  /* 0x0000000308037210 */ /* 0x040fe20007f5e0ff */
[----:B------:R-:W-:Y:S01]  /*14c0*/  IMAD.MOV.U32 R11, RZ, RZ, R16 ;  /* 0x000000ffff0b7224 */ /* 0x000fe200078e0010 */
[----:B------:R-:W-:Y:S01]  /*14d0*/  LEA R15, P3, R8, R15, 0x2 ;  /* 0x0000000f080f7211 */ /* 0x000fe200078610ff */
[----:B------:R-:W-:Y:S01]  /*14e0*/  IMAD.X R14, RZ, RZ, R14, P1 ;  /* 0x000000ffff0e7224 */ /* 0x000fe200008e060e */
[----:B------:R-:W-:Y:S02]  /*14f0*/  ISETP.NE.U32.AND P1, PT, R9, RZ, PT ;  /* 0x000000ff0900720c */ /* 0x000fe40003f25070 */
[----:B------:R-:W-:Y:S01]  /*1500*/  @!PT LDS RZ, [RZ] ;  /* 0x00000000fffff984 */ /* 0x000fe20000000800 */
[----:B------:R-:W-:Y:S01]  /*1510*/  @!PT LDS RZ, [RZ] ;  /* 0x00000000fffff984 */ /* 0x000fe20000000800 */
[----:B------:R-:W-:Y:S01]  /*1520*/  @!PT LDS RZ, [RZ] ;  /* 0x00000000fffff984 */ /* 0x000fe20000000800 */
[----:B------:R1:W-:Y:S01]  /*1530*/  LDGSTS.E [R7+0x80], desc[UR22][R10.64] ;  /* 0x000800000a077fae */ /* 0x0003e2000b9a1016 */
[----:B------:R-:W-:Y:S02]  /*1540*/  IADD3.X R6, PT, PT, RZ, R6, RZ, P2, !PT ;  /* 0x00000006ff067210 */ /* 0x000fe400017fe4ff */
[----:B------:R-:W-:-:S02]  /*1550*/  ISETP.NE.AND.EX P1, PT, R14, RZ, PT, P1 ;  /* 0x000000ff0e00720c */ /* 0x000fc40003f25310 */
[----:B------:R-:W-:Y:S01]  /*1560*/  LEA.HI.X R16, R8, R16, RZ, 0x2, P3 ;  /* 0x0000001008107211 */ /* 0x000fe200018f14ff */
[----:B-1----:R-:W-:-:S10]  /*1570*/  IMAD R7, R18, 0x4, R7 ;  /* 0x0000000412077824 */ /* 0x002fd400078e0207 */
[----:B------:R-:W-:Y:S05]  /*1580*/  @P1 BRA `(.L_x_256) ;  /* 0xfffffffc00c01947 */ /* 0x000fea000383ffff */
.L_x_255:
[----:B------:R-:W-:Y:S05]  /*1590*/  BSYNC.RECONVERGENT B1 ;  /* 0x0000000000017941 */ /* 0x000fea0003800200 */
.L_x_254:
[----:B------:R-:W-:Y:S05]  /*15a0*/  @!P0 BRA `(.L_x_250) ;  /* 0x0000000000f88947 */ /* 0x000fea0003800000 */
[----:B------:R-:W1:Y:S01]  /*15b0*/  S2UR UR7, SR_CgaCtaId ;  /* 0x00000000000779c3 */ /* 0x000e620000008800 */
[----:B------:R-:W-:Y:S01]  /*15c0*/  UMOV UR5, 0x400 ;  /* 0x0000040000057882 */ /* 0x000fe20000000000 */
[----:B------:R-:W2:Y:S01]  /*15d0*/  LDCU.64 UR12, c[0x0][0x3a8] ;  /* 0x00007500ff0c77ac */ /* 0x000ea20008000a00 */
[C---:B------:R-:W-:Y:S01]  /*15e0*/  IADD3 R14, P0, PT, R3.reuse, UR20, RZ ;  /* 0x00000014030e7c10 */ /* 0x040fe2000ff1e0ff */
[C---:B------:R-:W-:Y:S01]  /*15f0*/  IMAD.SHL.U32 R9, R3.reuse, 0x4, RZ ;  /* 0x0000000403097824 */ /* 0x040fe200078e00ff */
[----:B------:R-:W-:Y:S01]  /*1600*/  UIADD3 UR5, UPT, UPT, UR5, 0x80, URZ ;  /* 0x0000008005057890 */ /* 0x000fe2000fffe0ff */
[----:B------:R-:W-:Y:S02]  /*1610*/  IMAD.U32 R10, RZ, RZ, UR20 ;  /* 0x00000014ff0a7e24 */ /* 0x000fe4000f8e00ff */
[----:B------:R-:W3:Y:S01]  /*1620*/  LDC R16, c[0x0][0x388] ;  /* 0x0000e200ff107b82 */ /* 0x000ee20000000800 */
[----:B------:R-:W-:Y:S01]  /*1630*/  IMAD.U32 R11, RZ, RZ, UR21 ;  /* 0x00000015ff0b7e24 */ /* 0x000fe2000f8e00ff */
[----:B------:R-:W-:Y:S01]  /*1640*/  SHF.L.U64.HI R11, R3, 0x2, R6 ;  /* 0x00000002030b7819 */ /* 0x000fe20000010206 */
[----:B------:R-:W-:Y:S01]  /*1650*/  IMAD.U32 R17, RZ, RZ, UR6 ;  /* 0x00000006ff117e24 */ /* 0x000fe2000f8e00ff */
[----:B------:R-:W-:Y:S01]  /*1660*/  LEA R9, P2, R10, R9, 0x2 ;  /* 0x000000090a097211 */ /* 0x000fe200078410ff */
[----:B------:R-:W-:-:S03]  /*1670*/  IMAD R21, R2, UR10, RZ ;  /* 0x0000000a02157c24 */ /* 0x000fc6000f8e02ff */
[----:B------:R-:W-:Y:S01]  /*1680*/  LEA.HI.X R10, R10, R11, R17, 0x2, P2 ;  /* 0x0000000b0a0a7211 */ /* 0x000fe200010f1411 */
[----:B------:R-:W-:Y:S01]  /*1690*/  IMAD R21, R21, UR9, RZ ;  /* 0x0000000915157c24 */ /* 0x000fe2000f8e02ff */
[----:B--2---:R-:W-:Y:S01]  /*16a0*/  IADD3 R7, P1, PT, R12, UR12, RZ ;  /* 0x0000000c0c077c10 */ /* 0x004fe2000ff3e0ff */
[----:B-1----:R-:W-:-:S03]  /*16b0*/  ULEA UR5, UR7, UR5, 0x18 ;  /* 0x0000000507057291 */ /* 0x002fc6000f8ec0ff */
[----:B------:R-:W-:Y:S02]  /*16c0*/  IADD3.X R11, PT, PT, R13, UR13, RZ, P1, !PT ;  /* 0x0000000d0d0b7c10 */ /* 0x000fe40008ffe4ff */
[----:B------:R-:W-:Y:S02]  /*16d0*/  SHF.R.U32.HI R13, RZ, 0x1e, R8 ;  /* 0x0000001eff0d7819 */ /* 0x000fe40000011608 */
[----:B------:R-:W-:Y:S01]  /*16e0*/  LEA R22, P1, R8, R9, 0x3 ;  /* 0x0000000908167211 */ /* 0x000fe200078218ff */
[----:B------:R-:W-:Y:S01]  /*16f0*/  VIADD R15, R12, UR5 ;  /* 0x000000050c0f7c36 */ /* 0x000fe20008000000 */
[----:B------:R-:W-:Y:S01]  /*1700*/  UMOV UR5, URZ ;  /* 0x000000ff00057c82 */ /* 0x000fe20008000000 */
[C---:B------:R-:W-:Y:S01]  /*1710*/  IMAD.SHL.U32 R12, R8.reuse, 0x4, RZ ;  /* 0x00000004080c7824 */ /* 0x040fe200078e00ff */
[----:B------:R-:W-:Y:S01]  /*1720*/  LEA.HI.X R28, R8, R10, RZ, 0x3, P1 ;  /* 0x0000000a081c7211 */ /* 0x000fe200008f1cff */
[----:B---3--:R-:W-:Y:S01]  /*1730*/  IMAD R16, R16, 0x200, R15 ;  /* 0x0000020010107824 */ /* 0x008fe200078e020f */
[----:B------:R-:W-:-:S02]  /*1740*/  IADD3.X R15, PT, PT, R6, UR6, RZ, P0, !PT ;  /* 0x00000006060f7c10 */ /* 0x000fc400087fe4ff */
[----:B------:R-:W-:Y:S01]  /*1750*/  IADD3 R20, P0, PT, R12, R9, RZ ;  /* 0x000000090c147210 */ /* 0x000fe20007f1e0ff */
[----:B------:R-:W-:Y:S01]  /*1760*/  IMAD R2, R3, 0x4, R16 ;  /* 0x0000000403027824 */ /* 0x000fe200078e0210 */
[C---:B------:R-:W-:Y:S01]  /*1770*/  SHF.L.U64.HI R15, R14.reuse, 0x2, R15 ;  /* 0x000000020e0f7819 */ /* 0x040fe2000001020f */
[----:B------:R-:W-:Y:S01]  /*1780*/  IMAD.SHL.U32 R14, R14, 0x4, RZ ;  /* 0x000000040e0e7824 */ /* 0x000fe200078e00ff */
[----:B------:R-:W-:Y:S01]  /*1790*/  IADD3.X R26, PT, PT, R13, R10, RZ, P0, !PT ;  /* 0x0000000a0d1a7210 */ /* 0x000fe200007fe4ff */
[----:B------:R-:W-:Y:S02]  /*17a0*/  IMAD R24, R21, 0x4, R2 ;  /* 0x0000000415187824 */ /* 0x000fe400078e0202 */
[----:B------:R-:W-:-:S04]  /*17b0*/  IMAD.WIDE.U32 R14, R8, 0xc, R14 ;  /* 0x0000000c080e7825 */ /* 0x000fc800078e000e */
[----:B------:R-:W-:Y:S02]  /*17c0*/  VIADD R23, R15, UR5 ;  /* 0x000000050f177c36 */ /* 0x000fe40008000000 */
[C-C-:B------:R-:W-:Y:S02]  /*17d0*/  IMAD R25, R21.reuse, 0x8, R2.reuse ;  /* 0x0000000815197824 */ /* 0x140fe400078e0202 */
[----:B------:R-:W-:-:S07]  /*17e0*/  IMAD R27, R21, 0xc, R2 ;  /* 0x0000000c151b7824 */ /* 0x000fce00078e0202 */
.L_x_257:
[----:B------:R-:W-:-:S05]  /*17f0*/  IADD3 R18, P0, PT, R7, R9, RZ ;  /* 0x0000000907127210 */ /* 0x000fca0007f1e0ff */
[----:B------:R-:W-:Y:S01]  /*1800*/  IMAD.X R19, R11, 0x1, R10, P0 ;  /* 0x000000010b137824 */ /* 0x000fe200000e060a */
[----:B------:R-:W-:-:S04]  /*1810*/  IADD3 R16, P0, PT, R7, R20, RZ ;  /* 0x0000001407107210 */ /* 0x000fc80007f1e0ff */
[----:B------:R-:W-:Y:S01]  /*1820*/  @!PT LDS RZ, [RZ] ;  /* 0x00000000fffff984 */ /* 0x000fe20000000800 */
[----:B------:R-:W-:Y:S01]  /*1830*/  @!PT LDS RZ, [RZ] ;  /* 0x00000000fffff984 */ /* 0x000fe20000000800 */
[----:B------:R-:W-:Y:S01]  /*1840*/  @!PT LDS RZ, [RZ] ;  /* 0x00000000fffff984 */ /* 0x000fe20000000800 */
[----:B------:R1:W-:Y:S01]  /*1850*/  LDGSTS.E [R2+0x80], desc[UR22][R18.64] ;  /* 0x0008000012027fae */ /* 0x0003e2000b9a1016 */
[----:B------:R-:W-:-:S05]  /*1860*/  IMAD.X R17, R11, 0x1, R26, P0 ;  /* 0x000000010b117824 */ /* 0x000fca00000e061a */
[----:B------:R2:W-:Y:S01]  /*1870*/  LDGSTS.E [R24+0x80], desc[UR22][R16.64] ;  /* 0x0008000010187fae */ /* 0x0005e2000b9a1016 */
[----:B-1----:R-:W-:Y:S01]  /*1880*/  IMAD R2, R21, 0x10, R2 ;  /* 0x0000001015027824 */ /* 0x002fe200078e0202 */
[----:B--2---:R-:W-:Y:S01]  /*1890*/  IADD3 R16, P0, PT, R7, R22, RZ ;  /* 0x0000001607107210 */ /* 0x004fe20007f1e0ff */
[----:B------:R-:W-:-:S04]  /*18a0*/  IMAD R24, R21, 0x10, R24 ;  /* 0x0000001015187824 */ /* 0x000fc800078e0218 */
[----:B------:R-:W-:Y:S01]  /*18b0*/  IMAD.X R17, R11, 0x1, R28, P0 ;  /* 0x000000010b117824 */ /* 0x000fe200000e061c */
[----:B------:R-:W-:Y:S02]  /*18c0*/  IADD3 R18, P0, PT, R7, R14, RZ ;  /* 0x0000000e07127210 */ /* 0x000fe40007f1e0ff */
[----:B------:R-:W-:Y:S02]  /*18d0*/  LEA R7, P1, R8, R7, 0x4 ;  /* 0x0000000708077211 */ /* 0x000fe400078220ff */
[----:B------:R1:W-:Y:S01]  /*18e0*/  LDGSTS.E [R25+0x80], desc[UR22][R16.64] ;  /* 0x0008000010197fae */ /* 0x0003e2000b9a1016 */
[----:B------:R-:W-:Y:S01]  /*18f0*/  IMAD.X R19, R11, 0x1, R23, P0 ;  /* 0x000000010b137824 */ /* 0x000fe200000e0617 */
[----:B------:R-:W-:Y:S02]  /*1900*/  IADD3 R3, P0, PT, R12, R3, RZ ;  /* 0x000000030c037210 */ /* 0x000fe40007f1e0ff */
[----:B------:R-:W-:Y:S02]  /*1910*/  LEA.HI.X R11, R8, R11, RZ, 0x4, P1 ;  /* 0x0000000b080b7211 */ /* 0x000fe400008f24ff */
[----:B------:R2:W-:Y:S01]  /*1920*/  LDGSTS.E [R27+0x80], desc[UR22][R18.64] ;  /* 0x00080000121b7fae */ /* 0x0005e2000b9a1016 */
[----:B------:R-:W-:Y:S01]  /*1930*/  IMAD.X R6, R13, 0x1, R6, P0 ;  /* 0x000000010d067824 */ /* 0x000fe200000e0606 */
[----:B------:R-:W-:-:S04]  /*1940*/  ISETP.GE.U32.AND P0, PT, R3, R4, PT ;  /* 0x000000040300720c */ /* 0x000fc80003f06070 */
[----:B------:R-:W-:Y:S02]  /*1950*/  ISETP.GE.U32.AND.EX P0, PT, R6, R5, PT, P0 ;  /* 0x000000050600720c */ /* 0x000fe40003f06100 */
[C---:B-1----:R-:W-:Y:S01]  /*1960*/  LEA R25, R21.reuse, R25, 0x4 ;  /* 0x0000001915197211 */ /* 0x042fe200078e20ff */
[----:B--2---:R-:W-:-:S10]  /*1970*/  IMAD R27, R21, 0x10, R27 ;  /* 0x00000010151b7824 */ /* 0x004fd400078e021b */
[----:B------:R-:W-:Y:S05]  /*1980*/  @!P0 BRA `(.L_x_257) ;  /* 0xfffffffc00988947 */ /* 0x000fea000383ffff */
.L_x_250:
[----:B------:R-:W-:Y:S05]  /*1990*/  BSYNC.RECONVERGENT B0 ;  /* 0x0000000000007941 */ /* 0x000fea0003800200 */
.L_x_249:
[----:B------:R-:W0:Y:S01]  /*19a0*/  LDGDEPBAR ;  /* 0x00000000000079af */ /* 0x000e220000000000 */
[----:B------:R-:W-:-:S04]  /*19b0*/  DEPBAR.LE SB0, 0x0 ;  /* 0x000080000000791a */ /* 0x000fc80000000000 */
[----:B------:R-:W-:Y:S06]  /*19c0*/  BAR.SYNC.DEFER_BLOCKING 0x0 ;  /* 0x0000000000007b1d */ /* 0x000fec0000010000 */
.L_x_239:
[----:B------:R-:W-:-:S13]  /*19d0*/  ISETP.NE.AND P0, PT, R0, UR19, PT ;  /* 0x0000001300007c0c */ /* 0x000fda000bf05270 */
[----:B------:R-:W-:Y:S05]  /*19e0*/  @!P0 BRA `(.L_x_258) ;  /* 0x0000000000888947 */ /* 0x000fea0003800000 */
[----:B------:R-:W1:Y:S02]  /*19f0*/  LDC R4, c[0x0][0x388] ;  /* 0x0000e200ff047b82 */ /* 0x000e640000000800 */
[----:B-1----:R-:W-:-:S13]  /*1a00*/  ISETP.GE.AND P0, PT, R4, 0x1, PT ;  /* 0x000000010400780c */ /* 0x002fda0003f06270 */
[----:B------:R-:W-:Y:S05]  /*1a10*/  @!P0 EXIT ;  /* 0x000000000000894d */ /* 0x000fea0003800000 */
[----:B------:R-:W1:Y:S01]  /*1a20*/  S2R R7, SR_CgaCtaId ;  /* 0x0000000000077919 */ /* 0x000e620000008800 */
[----:B------:R-:W2:Y:S01]  /*1a30*/  LDC R3, c[0x0][0x3b0] ;  /* 0x0000ec00ff037b82 */ /* 0x000ea20000000800 */
[----:B------:R-:W3:Y:S01]  /*1a40*/  LDCU UR7, c[0x0][0x3a0] ;  /* 0x00007400ff0777ac */ /* 0x000ee20008000800 */
[----:B------:R-:W-:Y:S01]  /*1a50*/  MOV R2, 0x400 ;  /* 0x0000040000027802 */ /* 0x000fe20000000f00 */
[----:B------:R-:W3:Y:S01]  /*1a60*/  S2R R5, SR_TID.X ;  /* 0x0000000000057919 */ /* 0x000ee20000002100 */
[----:B------:R-:W4:Y:S03]  /*1a70*/  LDCU.64 UR4, c[0x0][0x390] ;  /* 0x00007200ff0477ac */ /* 0x000f260008000a00 */
[----:B------:R-:W-:Y:S01]  /*1a80*/  VIADD R6, R2, 0x80 ;  /* 0x0000008002067836 */ /* 0x000fe20000000000 */
[----:B----4-:R-:W-:Y:S01]  /*1a90*/  ULEA UR4, UP0, UR20, UR4, 0x2 ;  /* 0x0000000414047291 */ /* 0x010fe2000f8010ff */
[----:B--2---:R-:W-:-:S02]  /*1aa0*/  IMAD R2, R4, 0x200, R3 ;  /* 0x0000020004027824 */ /* 0x004fc400078e0203 */
[----:B------:R-:W-:Y:S01]  /*1ab0*/  IMAD.MOV R4, RZ, RZ, -R4 ;  /* 0x000000ffff047224 */ /* 0x000fe200078e0a04 */
[----:B------:R-:W-:Y:S01]  /*1ac0*/  ULEA.HI.X UR5, UR20, UR5, UR6, 0x2, UP0 ;  /* 0x0000000514057291 */ /* 0x000fe200080f1406 */
[----:B-1----:R-:W-:Y:S02]  /*1ad0*/  LEA R6, R7, R6, 0x18 ;  /* 0x0000000607067211 */ /* 0x002fe400078ec0ff */
[C---:B---3--:R-:W-:Y:S01]  /*1ae0*/  LEA R3, R5.reuse, UR7, 0x2 ;  /* 0x0000000705037c11 */ /* 0x048fe2000f8e10ff */
[----:B------:R-:W-:-:S04]  /*1af0*/  IMAD R2, R5, 0x4, R2 ;  /* 0x0000000405027824 */ /* 0x000fc800078e0202 */
[----:B------:R-:W-:Y:S01]  /*1b00*/  IMAD.IADD R7, R6, 0x1, R3 ;  /* 0x0000000106077824 */ /* 0x000fe200078e0203 */
[----:B------:R-:W-:-:S07]  /*1b10*/  IADD3 R6, PT, PT, R2, 0x80, R6 ;  /* 0x0000008002067810 */ /* 0x000fce0007ffe006 */
.L_x_259:
[----:B------:R-:W-:Y:S01]  /*1b20*/  ISETP.GE.AND P0, PT, R5, R0, PT ;  /* 0x000000000500720c */ /* 0x000fe20003f06270 */
[----:B------:R-:W-:Y:S02]  /*1b30*/  IMAD.U32 R2, RZ, RZ, UR4 ;  /* 0x00000004ff027e24 */ /* 0x000fe4000f8e00ff */
[----:B------:R-:W-:Y:S02]  /*1b40*/  IMAD.U32 R3, RZ, RZ, UR5 ;  /* 0x00000005ff037e24 */ /* 0x000fe4000f8e00ff */
[----:B------:R-:W-:-:S08]  /*1b50*/  VIADD R4, R4, 0x1 ;  /* 0x0000000104047836 */ /* 0x000fd00000000000 */
[----:B------:R1:W-:Y:S01]  /*1b60*/  @!P0 LDS R8, [R7] ;  /* 0x0000000007088984 */ /* 0x0003e20000000800 */
[----:B------:R-:W-:-:S03]  /*1b70*/  @!P0 IMAD.WIDE R2, R5, 0x4, R2 ;  /* 0x0000000405028825 */ /* 0x000fc600078e0202 */
[----:B------:R2:W3:Y:S01]  /*1b80*/  @!P0 LDS R9, [R6] ;  /* 0x0000000006098984 */ /* 0x0004e20000000800 */
[----:B------:R-:W-:Y:S01]  /*1b90*/  VIADD R5, R5, 0x80 ;  /* 0x0000008005057836 */ /* 0x000fe20000000000 */
[----:B-1----:R-:W-:Y:S01]  /*1ba0*/  IADD3 R7, PT, PT, R7, 0x200, RZ ;  /* 0x0000020007077810 */ /* 0x002fe20007ffe0ff */
[----:B--2---:R-:W-:Y:S02]  /*1bb0*/  VIADD R6, R6, 0x200 ;  /* 0x0000020006067836 */ /* 0x004fe40000000000 */
[----:B---3--:R-:W-:-:S05]  /*1bc0*/  @!P0 FADD R9, R8, R9 ;  /* 0x0000000908098221 */ /* 0x008fca0000000000 */
[----:B------:R1:W-:Y:S01]  /*1bd0*/  @!P0 STG.E desc[UR22][R2.64], R9 ;  /* 0x0000000902008986 */ /* 0x0003e2000c101916 */
[----:B------:R-:W-:-:S13]  /*1be0*/  ISETP.NE.AND P0, PT, R4, RZ, PT ;  /* 0x000000ff0400720c */ /* 0x000fda0003f05270 */
[----:B-1----:R-:W-:Y:S05]  /*1bf0*/  @P0 BRA `(.L_x_259) ;  /* 0xfffffffc00c80947 */ /* 0x002fea000383ffff */
[----:B------:R-:W-:Y:S05]  /*1c00*/  EXIT ;  /* 0x000000000000794d */ /* 0x000fea0003800000 */
.L_x_258:
        /* <DEDUP_REMOVED lines=19> */
.L_x_260:
[----:B-1----:R-:W-:Y:S01]  /*1d40*/  LDS R7, [R6] ;  /* 0x0000000006077984 */ /* 0x002fe20000000800 */
[----:B------:R-:W-:Y:S01]  /*1d50*/  IADD3 R0, PT, PT, R0, 0x1, RZ ;  /* 0x0000000100007810 */ /* 0x000fe20007ffe0ff */
[----:B------:R-:W-:Y:S02]  /*1d60*/  IMAD.U32 R2, RZ, RZ, UR4 ;  /* 0x00000004ff027e24 */ /* 0x000fe4000f8e00ff */
[----:B------:R-:W1:Y:S01]  /*1d70*/  LDS R8, [R4] ;  /* 0x0000000004087984 */ /* 0x000e620000000800 */
[----:B------:R-:W-:Y:S01]  /*1d80*/  ISETP.NE.AND P0, PT, R0, RZ, PT ;  /* 0x000000ff0000720c */ /* 0x000fe20003f05270 */
[----:B------:R-:W-:Y:S02]  /*1d90*/  IMAD.U32 R3, RZ, RZ, UR5 ;  /* 0x00000005ff037e24 */ /* 0x000fe4000f8e00ff */
[----:B------:R-:W-:-:S04]  /*1da0*/  IMAD.WIDE R2, R5, 0x4, R2 ;  /* 0x0000000405027825 */ /* 0x000fc800078e0202 */
[----:B-1----:R-:W-:-:S05]  /*1db0*/  FADD R7, R7, R8 ;  /* 0x0000000807077221 */ /* 0x002fca0000000000 */
[----:B------:R1:W-:Y:S01]  /*1dc0*/  STG.E desc[UR22][R2.64], R7 ;  /* 0x0000000702007986 */ /* 0x0003e2000c101916 */
[----:B------:R-:W-:Y:S05]  /*1dd0*/  @!P0 EXIT ;  /* 0x000000000000894d */ /* 0x000fea0003800000 */
[----:B------:R-:W-:Y:S02]  /*1de0*/  VIADD R4, R4, 0x200 ;  /* 0x0000020004047836 */ /* 0x000fe40000000000 */
[----:B------:R-:W-:Y:S02]  /*1df0*/  VIADD R6, R6, 0x200 ;  /* 0x0000020006067836 */ /* 0x000fe40000000000 */
[----:B------:R-:W-:Y:S01]  /*1e00*/  VIADD R5, R5, 0x80 ;  /* 0x0000008005057836 */ /* 0x000fe20000000000 */
[----:B------:R-:W-:Y:S06]  /*1e10*/  BRA `(.L_x_260) ;  /* 0xfffffffc00c87947 */ /* 0x000fec000383ffff */
        .weak           $__internal_0_$__cuda_sm20_div_u64
        .type           $__internal_0_$__cuda_sm20_div_u64,@function
        .size           $__internal_0_$__cuda_sm20_div_u64,(.L_x_388 - $__internal_0_$__cuda_sm20_div_u64)
$__internal_0_$__cuda_sm20_div_u64:
[----:B------:R-:W-:Y:S02]  /*1e20*/  IMAD.MOV.U32 R16, RZ, RZ, R8 ;  /* 0x000000ffff107224 */ /* 0x000fe400078e0008 */
[----:B------:R-:W-:-:S04]  /*1e30*/  IMAD.U32 R17, RZ, RZ, UR4 ;  /* 0x00000004ff117e24 */ /* 0x000fc8000f8e00ff */
[----:B------:R-:W1:Y:S08]  /*1e40*/  I2F.U64.RP R16, R16 ;  /* 0x0000001000107312 */ /* 0x000e700000309000 */
[----:B-1----:R-:W1:Y:S02]  /*1e50*/  MUFU.RCP R10, R16 ;  /* 0x00000010000a7308 */ /* 0x002e640000001000 */
[----:B-1----:R-:W-:-:S06]  /*1e60*/  VIADD R10, R10, 0x1ffffffe ;  /* 0x1ffffffe0a0a7836 */ /* 0x002fcc0000000000 */
[----:B------:R-:W1:Y:S02]  /*1e70*/  F2I.U64.TRUNC R10, R10 ;  /* 0x0000000a000a7311 */ /* 0x000e64000020d800 */
[----:B-1----:R-:W-:-:S04]  /*1e80*/  IMAD.WIDE.U32 R12, R10, R8, RZ ;  /* 0x000000080a0c7225 */ /* 0x002fc800078e00ff */
[----:B------:R-:W-:Y:S01]  /*1e90*/  IMAD R13, R10, UR4, R13 ;  /* 0x000000040a0d7c24 */ /* 0x000fe2000f8e020d */
[----:B------:R-:W-:-:S03]  /*1ea0*/  IADD3 R19, P0, PT, RZ, -R12, RZ ;  /* 0x8000000cff137210 */ /* 0x000fc60007f1e0ff */
[----:B------:R-:W-:Y:S02]  /*1eb0*/  IMAD R13, R11, R8, R13 ;  /* 0x000000080b0d7224 */ /* 0x000fe400078e020d */
[----:B------:R-:W-:-:S04]  /*1ec0*/  IMAD.HI.U32 R12, R10, R19, RZ ;  /* 0x000000130a0c7227 */ /* 0x000fc800078e00ff */
[----:B------:R-:W-:Y:S02]  /*1ed0*/  IMAD.X R21, RZ, RZ, ~R13, P0 ;  /* 0x000000ffff157224 */ /* 0x000fe400000e0e0d */
[----:B------:R-:W-:Y:S02]  /*1ee0*/  IMAD.MOV.U32 R13, RZ, RZ, R10 ;  /* 0x000000ffff0d7224 */ /* 0x000fe400078e000a */
[-C--:B------:R-:W-:Y:S02]  /*1ef0*/  IMAD R17, R11, R21.reuse, RZ ;  /* 0x000000150b117224 */ /* 0x080fe400078e02ff */
[----:B------:R-:W-:-:S04]  /*1f00*/  IMAD.WIDE.U32 R12, P0, R10, R21, R12 ;  /* 0x000000150a0c7225 */ /* 0x000fc8000780000c */
[----:B------:R-:W-:-:S04]  /*1f10*/  IMAD.HI.U32 R21, R11, R21, RZ ;  /* 0x000000150b157227 */ /* 0x000fc800078e00ff */
[----:B------:R-:W-:-:S05]  /*1f20*/  IMAD.HI.U32 R12, P1, R11, R19, R12 ;  /* 0x000000130b0c7227 */ /* 0x000fca000782000c */
[----:B------:R-:W-:Y:S01]  /*1f30*/  IADD3 R13, P2, PT, R17, R12, RZ ;  /* 0x0000000c110d7210 */ /* 0x000fe20007f5e0ff */
[----:B------:R-:W-:-:S04]  /*1f40*/  IMAD.X R12, R21, 0x1, R11, P0 ;  /* 0x00000001150c7824 */ /* 0x000fc800000e060b */
[----:B------:R-:W-:Y:S01]  /*1f50*/  IMAD.WIDE.U32 R10, R13, R8, RZ ;  /* 0x000000080d0a7225 */ /* 0x000fe200078e00ff */
[----:B------:R-:W-:-:S03]  /*1f60*/  IADD3.X R17, PT, PT, RZ, RZ, R12, P2, P1 ;  /* 0x000000ffff117210 */ /* 0x000fc600017e240c */
[----:B------:R-:W-:Y:S01]  /*1f70*/  IMAD R11, R13, UR4, R11 ;  /* 0x000000040d0b7c24 */ /* 0x000fe2000f8e020b */
[----:B------:R-:W-:-:S03]  /*1f80*/  IADD3 R19, P0, PT, RZ, -R10, RZ ;  /* 0x8000000aff137210 */ /* 0x000fc60007f1e0ff */
[----:B------:R-:W-:Y:S02]  /*1f90*/  IMAD R11, R17, R8, R11 ;  /* 0x00000008110b7224 */ /* 0x000fe400078e020b */
[----:B------:R-:W-:-:S03]  /*1fa0*/  IMAD.HI.U32 R12, R13, R19, RZ ;  /* 0x000000130d0c7227 */ /* 0x000fc600078e00ff */
[----:B------:R-:W-:-:S05]  /*1fb0*/  IADD3.X R10, PT, PT, RZ, ~R11, RZ, P0, !PT ;  /* 0x8000000bff0a7210 */ /* 0x000fca00007fe4ff */
[----:B------:R-:W-:-:S04]  /*1fc0*/  IMAD.WIDE.U32 R12, P0, R13, R10, R12 ;  /* 0x0000000a0d0c7225 */ /* 0x000fc8000780000c */
[C---:B------:R-:W-:Y:S02]  /*1fd0*/  IMAD R11, R17.reuse, R10, RZ ;  /* 0x0000000a110b7224 */ /* 0x040fe400078e02ff */
[----:B------:R-:W-:-:S04]  /*1fe0*/  IMAD.HI.U32 R12, P1, R17, R19, R12 ;  /* 0x00000013110c7227 */ /* 0x000fc8000782000c */
[----:B------:R-:W-:Y:S01]  /*1ff0*/  IMAD.HI.U32 R10, R17, R10, RZ ;  /* 0x0000000a110a7227 */ /* 0x000fe200078e00ff */
[----:B------:R-:W-:-:S03]  /*2000*/  IADD3 R12, P2, PT, R11, R12, RZ ;  /* 0x0000000c0b0c7210 */ /* 0x000fc60007f5e0ff */
[----:B------:R-:W-:Y:S02]  /*2010*/  IMAD.X R17, R10, 0x1, R17, P0 ;  /* 0x000000010a117824 */ /* 0x000fe400000e0611 */
[----:B------:R-:W-:-:S03]  /*2020*/  IMAD.HI.U32 R10, R12, R9, RZ ;  /* 0x000000090c0a7227 */ /* 0x000fc600078e00ff */
[----:B------:R-:W-:Y:S01]  /*2030*/  IADD3.X R16, PT, PT, RZ, RZ, R17, P2, P1 ;  /* 0x000000ffff107210 */ /* 0x000fe200017e2411 */
[----:B------:R-:W-:Y:S02]  /*2040*/  IMAD.MOV.U32 R11, RZ, RZ, RZ ;  /* 0x000000ffff0b7224 */ /* 0x000fe400078e00ff */
[----:B------:R-:W-:-:S04]  /*2050*/  IMAD.WIDE.U32 R10, R12, R15, R10 ;  /* 0x0000000f0c0a7225 */ /* 0x000fc800078e000a */
[C---:B------:R-:W-:Y:S02]  /*2060*/  IMAD R13, R16.reuse, R15, RZ ;  /* 0x0000000f100d7224 */ /* 0x040fe400078e02ff */
[----:B------:R-:W-:-:S04]  /*2070*/  IMAD.HI.U32 R10, P0, R16, R9, R10 ;  /* 0x00000009100a7227 */ /* 0x000fc8000780000a */
[----:B------:R-:W-:Y:S01]  /*2080*/  IMAD.HI.U32 R12, R16, R15, RZ ;  /* 0x0000000f100c7227 */ /* 0x000fe200078e00ff */
[----:B------:R-:W-:-:S03]  /*2090*/  IADD3 R13, P1, PT, R13, R10, RZ ;  /* 0x0000000a0d0d7210 */ /* 0x000fc60007f3e0ff */
[----:B------:R-:W-:Y:S02]  /*20a0*/  IMAD.X R12, RZ, RZ, R12, P0 ;  /* 0x000000ffff0c7224 */ /* 0x000fe400000e060c */
[----:B------:R-:W-:-:S04]  /*20b0*/  IMAD.WIDE.U32 R10, R13, R8, RZ ;  /* 0x000000080d0a7225 */ /* 0x000fc800078e00ff */
[----:B------:R-:W-:Y:S01]  /*20c0*/  IMAD.X R17, RZ, RZ, R12, P1 ;  /* 0x000000ffff117224 */ /* 0x000fe200008e060c */
[----:B------:R-:W-:Y:S01]  /*20d0*/  IADD3 R19, P1, PT, -R10, R9, RZ ;  /* 0x000000090a137210 */ /* 0x000fe20007f3e1ff */
[----:B------:R-:W-:-:S03]  /*20e0*/  IMAD R11, R13, UR4, R11 ;  /* 0x000000040d0b7c24 */ /* 0x000fc6000f8e020b */
[-C--:B------:R-:W-:Y:S01]  /*20f0*/  ISETP.GE.U32.AND P0, PT, R19, R8.reuse, PT ;  /* 0x000000081300720c */ /* 0x080fe20003f06070 */
[----:B------:R-:W-:-:S04]  /*2100*/  IMAD R10, R17, R8, R11 ;  /* 0x00000008110a7224 */ /* 0x000fc800078e020b */
[----:B------:R-:W-:Y:S01]  /*2110*/  IMAD.X R16, R15, 0x1, ~R10, P1 ;  /* 0x000000010f107824 */ /* 0x000fe200008e0e0a */
[----:B------:R-:W-:Y:S01]  /*2120*/  IADD3 R10, P2, PT, R13, 0x1, RZ ;  /* 0x000000010d0a7810 */ /* 0x000fe20007f5e0ff */
[----:B------:R-:W-:Y:S01]  /*2130*/  IMAD.MOV.U32 R15, RZ, RZ, 0x0 ;  /* 0x00000000ff0f7424 */ /* 0x000fe200078e00ff */
[-C--:B------:R-:W-:Y:S02]  /*2140*/  IADD3 R9, P1, PT, -R8, R19.reuse, RZ ;  /* 0x0000001308097210 */ /* 0x080fe40007f3e1ff */
[C---:B------:R-:W-:Y:S01]  /*2150*/  ISETP.GE.U32.AND.EX P0, PT, R16.reuse, UR4, PT, P0 ;  /* 0x0000000410007c0c */ /* 0x040fe2000bf06100 */
[----:B------:R-:W-:Y:S01]  /*2160*/  IMAD.X R12, RZ, RZ, R17, P2 ;  /* 0x000000ffff0c7224 */ /* 0x000fe200010e0611 */
[----:B------:R-:W-:Y:S02]  /*2170*/  IADD3.X R11, PT, PT, R16, ~UR4, RZ, P1, !PT ;  /* 0x80000004100b7c10 */ /* 0x000fe40008ffe4ff */
[----:B------:R-:W-:Y:S02]  /*2180*/  SEL R9, R9, R19, P0 ;  /* 0x0000001309097207 */ /* 0x000fe40000000000 */
[----:B------:R-:W-:-:S02]  /*2190*/  SEL R13, R10, R13, P0 ;  /* 0x0000000d0a0d7207 */ /* 0x000fc40000000000 */
[----:B------:R-:W-:Y:S02]  /*21a0*/  SEL R11, R11, R16, P0 ;  /* 0x000000100b0b7207 */ /* 0x000fe40000000000 */
[----:B------:R-:W-:Y:S02]  /*21b0*/  SEL R12, R12, R17, P0 ;  /* 0x000000110c0c7207 */ /* 0x000fe40000000000 */
[----:B------:R-:W-:Y:S02]  /*21c0*/  ISETP.GE.U32.AND P0, PT, R9, R8, PT ;  /* 0x000000080900720c */ /* 0x000fe40003f06070 */
[----:B------:R-:W-:Y:S02]  /*21d0*/  IADD3 R10, P2, PT, R13, 0x1, RZ ;  /* 0x000000010d0a7810 */ /* 0x000fe40007f5e0ff */
[----:B------:R-:W-:Y:S02]  /*21e0*/  ISETP.GE.U32.AND.EX P0, PT, R11, UR4, PT, P0 ;  /* 0x000000040b007c0c */ /* 0x000fe4000bf06100 */
[----:B------:R-:W-:Y:S01]  /*21f0*/  ISETP.NE.U32.AND P1, PT, R8, RZ, PT ;  /* 0x000000ff0800720c */ /* 0x000fe20003f25070 */
[----:B------:R-:W-:Y:S01]  /*2200*/  IMAD.X R11, RZ, RZ, R12, P2 ;  /* 0x000000ffff0b7224 */ /* 0x000fe200010e060c */
[----:B------:R-:W-:-:S02]  /*2210*/  SEL R10, R10, R13, P0 ;  /* 0x0000000d0a0a7207 */ /* 0x000fc40000000000 */
[----:B------:R-:W-:Y:S02]  /*2220*/  ISETP.NE.AND.EX P1, PT, RZ, UR4, PT, P1 ;  /* 0x00000004ff007c0c */ /* 0x000fe4000bf25310 */
[----:B------:R-:W-:Y:S02]  /*2230*/  SEL R11, R11, R12, P0 ;  /* 0x0000000c0b0b7207 */ /* 0x000fe40000000000 */
[----:B------:R-:W-:Y:S02]  /*2240*/  SEL R10, R10, 0xffffffff, P1 ;  /* 0xffffffff0a0a7807 */ /* 0x000fe40000800000 */
[----:B------:R-:W-:Y:S01]  /*2250*/  SEL R11, R11, 0xffffffff, P1 ;  /* 0xffffffff0b0b7807 */ /* 0x000fe20000800000 */
[----:B------:R-:W-:Y:S06]  /*2260*/  RET.REL.NODEC R14 `(_ZN3cub18CUB_300001_SM_10006detail9transform16transform_kernelINS2_10policy_hubILb0EN4cuda3std3__45tupleIJN6thrust24THRUST_300001_SM_1000_NS6detail15normal_iteratorINSA_10device_ptrIfEEEESF_EEEE10policy1000ElNS7_4plusIfEESF_JPfSL_EEEvT0_iT1_T2_DpNS2_10kernel_argIT3_EE) ;  /* 0xffffffdc0e647950 */ /* 0x000fec0003c3ffff */
.L_x_261:
        /* <DEDUP_REMOVED lines=9> */
.L_x_388:


//--------------------- .text._ZN3cub18CUB_300001_SM_10006detail9transform16transform_kernelINS2_10policy_hubILb0EN4cuda3std3__45tupleIJN6thrust24THRUST_300001_SM_1000_NS6detail15normal_iteratorINSA_10device_ptrIfEEEESF_EEEE10policy1000EiNS7_4plusIfEESF_JPfSL_EEEvT0_iT1_T2_DpNS2_10kernel_argIT3_EE --------------------------
	.section	.text._ZN3cub18CUB_300001_SM_10006detail9transform16transform_kernelINS2_10policy_hubILb0EN4cuda3std3__45tupleIJN6thrust24THRUST_300001_SM_1000_NS6detail15normal_iteratorINSA_10device_ptrIfEEEESF_EEEE10policy1000EiNS7_4plusIfEESF_JPfSL_EEEvT0_iT1_T2_DpNS2_10kernel_argIT3_EE,"ax",@progbits
	.align	128
        .global         _ZN3cub18CUB_300001_SM_10006detail9transform16transform_kernelINS2_10policy_hubILb0EN4cuda3std3__45tupleIJN6thrust24THRUST_300001_SM_1000_NS6detail15normal_iteratorINSA_10device_ptrIfEEEESF_EEEE10policy1000EiNS7_4plusIfEESF_JPfSL_EEEvT0_iT1_T2_DpNS2_10kernel_argIT3_EE
        .type           _ZN3cub18CUB_300001_SM_10006detail9transform16transform_kernelINS2_10policy_hubILb0EN4cuda3std3__45tupleIJN6thrust24THRUST_300001_SM_1000_NS6detail15normal_iteratorINSA_10device_ptrIfEEEESF_EEEE10policy1000EiNS7_4plusIfEESF_JPfSL_EEEvT0_iT1_T2_DpNS2_10kernel_argIT3_EE,@function
        .size           _ZN3cub18CUB_300001_SM_10006detail9transform16transform_kernelINS2_10policy_hubILb0EN4cuda3std3__45tupleIJN6thrust24THRUST_300001_SM_1000_NS6detail15normal_iteratorINSA_10device_ptrIfEEEESF_EEEE10policy1000EiNS7_4plusIfEESF_JPfSL_EEEvT0_iT1_T2_DpNS2_10kernel_argIT3_EE,(.L_x_389 - _ZN3cub18CUB_300001_SM_10006detail9transform16transform_kernelINS2_10policy_hubILb0EN4cuda3std3__45tupleIJN6thrust24THRUST_300001_SM_1000_NS6detail15normal_iteratorINSA_10device_ptrIfEEEESF_EEEE10policy1000EiNS7_4plusIfEESF_JPfSL_EEEvT0_iT1_T2_DpNS2_10kernel_argIT3_EE)
        .other          _ZN3cub18CUB_300001_SM_10006detail9transform16transform_kernelINS2_10policy_hubILb0EN4cuda3std3__45tupleIJN6thrust24THRUST_300001_SM_1000_NS6detail15normal_iteratorINSA_10device_ptrIfEEEESF_EEEE10policy1000EiNS7_4plusIfEESF_JPfSL_EEEvT0_iT1_T2_DpNS2_10kernel_argIT3_EE,@"STO_CUDA_ENTRY STV_DEFAULT"
_ZN3cub18CUB_300001_SM_10006detail9transform16transform_kernelINS2_10policy_hubILb0EN4cuda3std3__45tupleIJN6thrust24THRUST_300001_SM_1000_NS6detail15normal_iteratorINSA_10device_ptrIfEEEESF_EEEE10policy1000EiNS7_4plusIfEESF_JPfSL_EEEvT0_iT1_T2_DpNS2_10kernel_argIT3_EE:
.text._ZN3cub18CUB_300001_SM_10006detail9transform16transform_kernelINS2_10policy_hubILb0EN4cuda3std3__45tupleIJN6thrust24THRUST_300001_SM_1000_NS6detail15normal_iteratorINSA_10device_ptrIfEEEESF_EEEE10policy1000EiNS7_4plusIfEESF_JPfSL_EEEvT0_iT1_T2_DpNS2_10kernel_argIT3_EE:
[----:B------:R-:W-:Y:S08]  /*0000*/  LDC R1, c[0x0][0x37c] ;  /* 0x0000df00ff017b82 */ /* 0x000ff00000000800 */
[----:B------:R-:W1:Y:S01]  /*0010*/  S2UR UR5, SR_CTAID.X ;  /* 0x00000000000579c3 */ /* 0x000e620000002500 */
[----:B------:R-:W2:Y:S01]  /*0020*/  LDCU UR7, c[0x0][0x370] ;  /* 0x00006e00ff0777ac */ /* 0x000ea20008000800 */
[----:B------:R-:W3:Y:S01]  /*0030*/  LDCU.64 UR16, c[0x0][0x380] ;  /* 0x00007000ff1077ac */ /* 0x000ee20008000a00 */
[----:B------:R-:W4:Y:S01]  /*0040*/  LDCU.64 UR20, c[0x0][0x358] ;  /* 0x00006b00ff1477ac */ /* 0x000f220008000a00 */
[----:B---3--:R-:W-:-:S02]  /*0050*/  USHF.L.U32 UR24, UR17, 0x7, URZ ;  /* 0x0000000711187899 */ /* 0x008fc400080006ff */
[----:B-1----:R-:W-:Y:S02]  /*0060*/  UIADD3 UR4, UPT, UPT, UR5, 0x2, URZ ;  /* 0x0000000205047890 */ /* 0x002fe4000fffe0ff */
[----:B------:R-:W-:Y:S02]  /*0070*/  UIMAD UR22, UR24, UR5, URZ ;  /* 0x00000005181672a4 */ /* 0x000fe4000f8e02ff */
[----:B--2---:R-:W-:Y:S02]  /*0080*/  UISETP.GE.U32.AND UP0, UPT, UR4, UR7, UPT ;  /* 0x000000070400728c */ /* 0x004fe4000bf06070 */
[----:B------:R-:W-:Y:S02]  /*0090*/  UIADD3 UR6, UPT, UPT, -UR22, UR16, URZ ;  /* 0x0000001016067290 */ /* 0x000fe4000fffe1ff */
[----:B------:R-:W-:Y:S02]  /*00a0*/  UISETP.EQ.OR UP0, UPT, UR5, URZ, UP0 ;  /* 0x000000ff0500728c */ /* 0x000fe40008702670 */
[----:B------:R-:W-:-:S04]  /*00b0*/  UISETP.LT.AND UP1, UPT, UR24, UR6, UPT ;  /* 0x000000061800728c */ /* 0x000fc8000bf21270 */
[----:B------:R-:W-:-:S03]  /*00c0*/  USEL UR23, UR24, UR6, UP1 ;  /* 0x0000000618177287 */ /* 0x000fc60008800000 */
[----:B----4-:R-:W-:Y:S09]  /*00d0*/  BRA.U UP0, `(.L_x_262) ;  /* 0x0000000100dc7547 */ /* 0x010ff2000b800000 */
        /* <DEDUP_REMOVED lines=20> */
[----:B------:R-:W-:Y:S02]  /*0220*/  ULOP3.LUT UR13, UR13, 0xfffffff0, URZ, 0xc0, !UPT ;  /* 0xfffffff00d0d7892 */ /* 0x000fe4000f8ec0ff */
[----:B------:R-:W-:Y:S02]  /*0230*/  ULOP3.LUT UR12, UR12, 0xfffffff0, URZ, 0xc0, !UPT ;  /* 0xfffffff00c0c7892 */ /* 0x000fe4000f8ec0ff */
[----:B------:R-:W-:Y:S02]  /*0240*/  ULEA UR14, UR16, UR14, 0x18 ;  /* 0x0000000e100e7291 */ /* 0x000fe4000f8ec0ff */
[----:B------:R-:W-:Y:S01]  /*0250*/  USHF.R.U32.HI UR7, URZ, 0x4, UR13 ;  /* 0x00000004ff077899 */ /* 0x000fe2000801160d */
        /* <DEDUP_REMOVED lines=8> */
[----:B------:R-:W-:-:S02]  /*02e0*/  UIADD3 UR13, UPT, UPT, UR13, UR12, URZ ;  /* 0x0000000c0d0d7290 */ /* 0x000fc4000fffe0ff */
[----:B------:R-:W-:Y:S02]  /*02f0*/  ULEA UR16, UR17, UR14, 0x9 ;  /* 0x0000000e11107291 */ /* 0x000fe4000f8e48ff */
[----:B------:R-:W-:Y:S02]  /*0300*/  USHF.R.U32.HI UR12, URZ, 0x4, UR12 ;  /* 0x00000004ff0c7899 */ /* 0x000fe4000801160c */
[----:B----4-:R-:W-:Y:S01]  /*0310*/  UIMAD.WIDE UR4, UR22, 0x4, UR4 ;  /* 0x00000004160478a5 */ /* 0x010fe2000f8e0204 */
[----:B------:R-:W-:Y:S01]  /*0320*/  IMAD.U32 R0, RZ, RZ, UR13 ;  /* 0x0000000dff007e24 */ /* 0x000fe2000f8e00ff */
[----:B------:R-:W-:Y:S02]  /*0330*/  UPRMT UR7, UR7, 0x5410, URZ ;  /* 0x0000541007077896 */ /* 0x000fe400080000ff */
[----:B--2---:R-:W-:Y:S02]  /*0340*/  UIMAD.WIDE UR8, UR22, 0x4, UR8 ;  /* 0x00000004160878a5 */ /* 0x004fe4000f8e0208 */
[----:B------:R-:W-:-:S02]  /*0350*/  UIADD3 UR18, UPT, UPT, UR16, 0x80, URZ ;  /* 0x0000008010127890 */ /* 0x000fc4000fffe0ff */
[----:B------:R-:W-:Y:S01]  /*0360*/  UPRMT UR12, UR12, 0x5410, URZ ;  /* 0x000054100c0c7896 */ /* 0x000fe200080000ff */
[----:B------:R-:W-:Y:S02]  /*0370*/  UMOV UR19, UR15 ;  /* 0x0000000f00137c82 */ /* 0x000fe40008000000 */
[----:B---3--:R1:W-:Y:S06]  /*0380*/  UBLKCP.S.G [UR14], [UR4], UR7 ;  /* 0x0000000e040073ba */ /* 0x0083ec0008000207 */
[----:B------:R1:W-:Y:S01]  /*0390*/  UBLKCP.S.G [UR18], [UR8], UR12 ;  /* 0x00000012080073ba */ /* 0x0003e2000800020c */
[----:B------:R1:W-:Y:S01]  /*03a0*/  SYNCS.ARRIVE.TRANS64 RZ, [UR15], R0 ;  /* 0x00000000ffff79a7 */ /* 0x0003e2000800000f */
[----:B------:R-:W-:Y:S01]  /*03b0*/  NOP ;  /* 0x0000000000007918 */ /* 0x000fe20000000000 */
.L_x_264:
[----:B-1----:R-:W-:Y:S05]  /*03c0*/  BSYNC.RECONVERGENT B0 ;  /* 0x0000000000007941 */ /* 0x002fea0003800200 */
.L_x_263:
[----:B------:R-:W1:Y:S08]  /*03d0*/  S2UR UR5, SR_CgaCtaId ;  /* 0x00000000000579c3 */ /* 0x000e700000008800 */
[----:B------:R-:W-:Y:S01]  /*03e0*/  BAR.SYNC.DEFER_BLOCKING 0x0 ;  /* 0x0000000000007b1d */ /* 0x000fe20000010000 */
[----:B------:R-:W-:-:S05]  /*03f0*/  SHF.L.U32 R0, RZ, 0x1f, RZ ;  /* 0x0000001fff007819 */ /* 0x000fca00000006ff */
[----:B------:R-:W-:Y:S02]  /*0400*/  UMOV UR4, 0x400 ;  /* 0x0000040000047882 */ /* 0x000fe40000000000 */
[----:B-1----:R-:W-:-:S12]  /*0410*/  ULEA UR4, UR5, UR4, 0x18 ;  /* 0x0000000405047291 */ /* 0x002fd8000f8ec0ff */
.L_x_265:
[----:B------:R-:W1:Y:S02]  /*0420*/  SYNCS.PHASECHK.TRANS64.TRYWAIT P0, [UR4], R0 ;  /* 0x00000000ff0075a7 */ /* 0x000e640008001104 */
[----:B-1----:R-:W-:Y:S05]  /*0430*/  @!P0 BRA `(.L_x_265) ;  /* 0xfffffffc00f88947 */ /* 0x002fea000383ffff */
[----:B------:R-:W-:Y:S05]  /*0440*/  BRA `(.L_x_266) ;  /* 0x0000001400687947 */ /* 0x000fea0003800000 */
.L_x_262:
[----:B------:R-:W1:Y:S01]  /*0450*/  S2R R2, SR_TID.Y ;  /* 0x0000000000027919 */ /* 0x000e620000002200 */
[----:B------:R-:W2:Y:S01]  /*0460*/  LDCU UR10, c[0x0][0x360] ;  /* 0x00006c00ff0a77ac */ /* 0x000ea20008000800 */
[----:B------:R-:W-:Y:S01]  /*0470*/  BSSY.RECONVERGENT B0, `(.L_x_267) ;  /* 0x00000b1000007945 */ /* 0x000fe20003800200 */
[----:B------:R-:W1:Y:S01]  /*0480*/  S2R R3, SR_TID.Z ;  /* 0x0000000000037919 */ /* 0x000e620000002300 */
[----:B------:R-:W2:Y:S01]  /*0490*/  LDCU UR11, c[0x0][0x364] ;  /* 0x00006c80ff0b77ac */ /* 0x000ea20008000800 */
[----:B------:R-:W3:Y:S01]  /*04a0*/  LDC R0, c[0x0][0x368] ;  /* 0x0000da00ff007b82 */ /* 0x000ee20000000800 */
[----:B------:R-:W4:Y:S01]  /*04b0*/  S2R R5, SR_TID.X ;  /* 0x0000000000057919 */ /* 0x000f220000002100 */
[----:B------:R-:W-:Y:S02]  /*04c0*/  USHF.L.U32 UR4, UR23, 0x2, URZ ;  /* 0x0000000217047899 */ /* 0x000fe400080006ff */
[----:B------:R-:W-:Y:S02]  /*04d0*/  USHF.R.S32.HI UR12, URZ, 0x1f, UR22 ;  /* 0x0000001fff0c7899 */ /* 0x000fe40008011416 */
[----:B------:R-:W-:-:S04]  /*04e0*/  USHF.R.S32.HI UR5, URZ, 0x1f, UR4 ;  /* 0x0000001fff057899 */ /* 0x000fc80008011404 */
[----:B------:R-:W-:Y:S02]  /*04f0*/  USHF.R.U32.HI UR13, URZ, 0x2, UR5 ;  /* 0x00000002ff0d7899 */ /* 0x000fe40008011605 */
[----:B------:R-:W-:Y:S02]  /*0500*/  USHF.R.U64 UR7, UR4, 0x2, UR5 ;  /* 0x0000000204077899 */ /* 0x000fe40008001205 */
[----:B--2---:R-:W-:Y:S02]  /*0510*/  UIMAD UR4, UR10, UR11, URZ ;  /* 0x0000000b0a0472a4 */ /* 0x004fe4000f8e02ff */
[----:B-1----:R-:W-:Y:S02]  /*0520*/  IMAD R2, R3, UR11, R2 ;  /* 0x0000000b03027c24 */ /* 0x002fe4000f8e0202 */
[----:B------:R-:W-:Y:S02]  /*0530*/  IMAD.U32 R3, RZ, RZ, UR13 ;  /* 0x0000000dff037e24 */ /* 0x000fe4000f8e00ff */
[----:B----4-:R-:W-:-:S02]  /*0540*/  IMAD R2, R2, UR10, R5 ;  /* 0x0000000a02027c24 */ /* 0x010fc4000f8e0205 */
[----:B---3--:R-:W-:Y:S01]  /*0550*/  IMAD R5, R0, UR4, RZ ;  /* 0x0000000400057c24 */ /* 0x008fe2000f8e02ff */
[----:B------:R-:W-:Y:S02]  /*0560*/  UMOV UR4, URZ ;  /* 0x000000ff00047c82 */ /* 0x000fe40008000000 */
[----:B------:R-:W-:-:S04]  /*0570*/  ISETP.LT.U32.AND P0, PT, R2, UR7, PT ;  /* 0x0000000702007c0c */ /* 0x000fc8000bf01070 */
[----:B------:R-:W-:Y:S01]  /*0580*/  ISETP.GT.U32.AND.EX P0, PT, R3, RZ, PT, P0 ;  /* 0x000000ff0300720c */ /* 0x000fe20003f04100 */
[----:B------:R-:W-:-:S12]  /*0590*/  IMAD.MOV.U32 R3, RZ, RZ, RZ ;  /* 0x000000ffff037224 */ /* 0x000fd800078e00ff */
[----:B------:R-:W-:Y:S05]  /*05a0*/  @!P0 BRA `(.L_x_268) ;  /* 0x0000000800748947 */ /* 0x000fea0003800000 */
[----:B------:R-:W-:Y:S01]  /*05b0*/  IMAD.IADD R7, R5, 0x1, R2 ;  /* 0x0000000105077824 */ /* 0x000fe200078e0202 */
[----:B------:R-:W-:Y:S01]  /*05c0*/  MOV R6, UR7 ;  /* 0x0000000700067c02 */ /* 0x000fe20008000f00 */
[----:B------:R-:W-:Y:S01]  /*05d0*/  IMAD.U32 R4, RZ, RZ, UR13 ;  /* 0x0000000dff047e24 */ /* 0x000fe2000f8e00ff */
[----:B------:R-:W-:Y:S01]  /*05e0*/  BSSY.RECONVERGENT B1, `(.L_x_269) ;  /* 0x0000029000017945 */ /* 0x000fe20003800200 */
[----:B------:R-:W-:Y:S01]  /*05f0*/  IMAD.U32 R8, RZ, RZ, UR13 ;  /* 0x0000000dff087e24 */ /* 0x000fe2000f8e00ff */
[C---:B------:R-:W-:Y:S01]  /*0600*/  ISETP.LT.U32.AND P1, PT, R7.reuse, UR7, PT ;  /* 0x0000000707007c0c */ /* 0x040fe2000bf21070 */
[----:B------:R-:W-:Y:S01]  /*0610*/  IMAD.MOV.U32 R9, RZ, RZ, -0x1 ;  /* 0xffffffffff097424 */ /* 0x000fe200078e00ff */
[----:B------:R-:W-:Y:S02]  /*0620*/  ISETP.LT.U32.AND P0, PT, R7, UR7, PT ;  /* 0x0000000707007c0c */ /* 0x000fe4000bf01070 */
[----:B------:R-:W-:Y:S02]  /*0630*/  ISETP.GT.U32.AND.EX P1, PT, R4, RZ, PT, P1 ;  /* 0x000000ff0400720c */ /* 0x000fe40003f24110 */
[----:B------:R-:W-:Y:S01]  /*0640*/  ISETP.GT.U32.AND.EX P0, PT, R8, RZ, PT, P0 ;  /* 0x000000ff0800720c */ /* 0x000fe20003f04100 */
[----:B------:R-:W-:Y:S01]  /*0650*/  IMAD.U32 R8, RZ, RZ, UR13 ;  /* 0x0000000dff087e24 */ /* 0x000fe2000f8e00ff */
[----:B------:R-:W-:-:S02]  /*0660*/  SEL R6, R6, R7, P1 ;  /* 0x0000000706067207 */ /* 0x000fc40000800000 */
[----:B------:R-:W-:Y:S02]  /*0670*/  SEL R4, RZ, 0x1, !P0 ;  /* 0x00000001ff047807 */ /* 0x000fe40004000000 */
        /* <DEDUP_REMOVED lines=13> */
[----:B------:R-:W-:-:S04]  /*0750*/  IMAD.HI.U32 R7, R7, R9, R6 ;  /* 0x0000000907077227 */ /* 0x000fc800078e0006 */
[----:B------:R-:W-:Y:S02]  /*0760*/  IMAD.MOV.U32 R9, RZ, RZ, RZ ;  /* 0x000000ffff097224 */ /* 0x000fe400078e00ff */
[----:B------:R-:W-:-:S04]  /*0770*/  IMAD.HI.U32 R7, R7, R12, RZ ;  /* 0x0000000c07077227 */ /* 0x000fc800078e00ff */
[----:B------:R-:W-:-:S04]  /*0780*/  IMAD.MOV R10, RZ, RZ, -R7 ;  /* 0x000000ffff0a7224 */ /* 0x000fc800078e0a07 */
[----:B------:R-:W-:-:S05]  /*0790*/  IMAD R10, R5, R10, R12 ;  /* 0x0000000a050a7224 */ /* 0x000fca00078e020c */
[----:B------:R-:W-:-:S13]  /*07a0*/  ISETP.GE.U32.AND P0, PT, R10, R5, PT ;  /* 0x000000050a00720c */ /* 0x000fda0003f06070 */
[----:B------:R-:W-:Y:S01]  /*07b0*/  @P0 IADD3 R10, PT, PT, -R5, R10, RZ ;  /* 0x0000000a050a0210 */ /* 0x000fe20007ffe1ff */
[----:B------:R-:W-:-:S03]  /*07c0*/  @P0 VIADD R7, R7, 0x1 ;  /* 0x0000000107070836 */ /* 0x000fc60000000000 */
[----:B------:R-:W-:-:S13]  /*07d0*/  ISETP.GE.U32.AND P1, PT, R10, R5, PT ;  /* 0x000000050a00720c */ /* 0x000fda0003f26070 */
[----:B------:R-:W-:Y:S01]  /*07e0*/  @P1 VIADD R7, R7, 0x1 ;  /* 0x0000000107071836 */ /* 0x000fe20000000000 */
[----:B------:R-:W-:-:S05]  /*07f0*/  @!P2 LOP3.LUT R7, RZ, R5, RZ, 0x33, !PT ;  /* 0x00000005ff07a212 */ /* 0x000fca00078e33ff */
[----:B------:R-:W-:Y:S01]  /*0800*/  IMAD.MOV.U32 R8, RZ, RZ, R7 ;  /* 0x000000ffff087224 */ /* 0x000fe200078e0007 */
[----:B------:R-:W-:Y:S06]  /*0810*/  BRA `(.L_x_271) ;  /* 0x0000000000147947 */ /* 0x000fec0003800000 */
.L_x_270:
[----:B------:R-:W-:Y:S01]  /*0820*/  IMAD.MOV.U32 R9, RZ, RZ, R12 ;  /* 0x000000ffff097224 */ /* 0x000fe200078e000c */
[----:B------:R-:W-:-:S07]  /*0830*/  MOV R8, 0x850 ;  /* 0x0000085000087802 */ /* 0x000fce0000000f00 */
[----:B------:R-:W-:Y:S05]  /*0840*/  CALL.REL.NOINC `($__internal_1_$__cuda_sm20_div_u64) ;  /* 0x0000001400747944 */ /* 0x000fea0003c00000 */
[----:B------:R-:W-:Y:S01]  /*0850*/  IMAD.MOV.U32 R8, RZ, RZ, R6 ;  /* 0x000000ffff087224 */ /* 0x000fe200078e0006 */
[----:B------:R-:W-:-:S07]  /*0860*/  MOV R9, R7 ;  /* 0x0000000700097202 */ /* 0x000fce0000000f00 */
.L_x_271:
[----:B------:R-:W-:Y:S05]  /*0870*/  BSYNC.RECONVERGENT B1 ;  /* 0x0000000000017941 */ /* 0x000fea0003800200 */
.L_x_269:
[----:B------:R-:W-:Y:S01]  /*0880*/  IADD3 R12, P0, PT, R8, R4, RZ ;  /* 0x00000004080c7210 */ /* 0x000fe20007f1e0ff */
[----:B------:R-:W1:Y:S01]  /*0890*/  LDC R6, c[0x0][0x3a0] ;  /* 0x0000e800ff067b82 */ /* 0x000e620000000800 */
[----:B------:R-:W-:Y:S01]  /*08a0*/  BSSY.RECONVERGENT B1, `(.L_x_272) ;  /* 0x0000030000017945 */ /* 0x000fe20003800200 */
[----:B------:R-:W-:Y:S01]  /*08b0*/  IMAD.MOV.U32 R27, RZ, RZ, R2 ;  /* 0x000000ffff1b7224 */ /* 0x000fe200078e0002 */
[C---:B------:R-:W-:Y:S01]  /*08c0*/  LOP3.LUT R4, R12.reuse, 0x3, RZ, 0xc0, !PT ;  /* 0x000000030c047812 */ /* 0x040fe200078ec0ff */
[----:B------:R-:W-:Y:S01]  /*08d0*/  IMAD.X R8, RZ, RZ, R9, P0 ;  /* 0x000000ffff087224 */ /* 0x000fe200000e0609 */
[----:B------:R-:W-:Y:S02]  /*08e0*/  ISETP.GE.U32.AND P0, PT, R12, 0x3, PT ;  /* 0x000000030c00780c */ /* 0x000fe40003f06070 */
[----:B------:R-:W-:Y:S01]  /*08f0*/  ISETP.NE.U32.AND P1, PT, R4, 0x3, PT ;  /* 0x000000030400780c */ /* 0x000fe20003f25070 */
[----:B------:R-:W-:Y:S01]  /*0900*/  IMAD.MOV.U32 R4, RZ, RZ, R3 ;  /* 0x000000ffff047224 */ /* 0x000fe200078e0003 */
[----:B------:R-:W-:-:S02]  /*0910*/  ISETP.GE.U32.AND.EX P0, PT, R8, RZ, PT, P0 ;  /* 0x000000ff0800720c */ /* 0x000fc40003f06100 */
[----:B------:R-:W-:Y:S02]  /*0920*/  ISETP.NE.AND.EX P1, PT, RZ, RZ, PT, P1 ;  /* 0x000000ffff00720c */ /* 0x000fe40003f25310 */
[----:B-1----:R-:W-:-:S11]  /*0930*/  SHF.R.S32.HI R11, RZ, 0x1f, R6 ;  /* 0x0000001fff0b7819 */ /* 0x002fd60000011406 */
[----:B------:R-:W-:Y:S05]  /*0940*/  @!P1 BRA `(.L_x_273) ;  /* 0x0000000000949947 */ /* 0x000fea0003800000 */
[----:B------:R-:W1:Y:S01]  /*0950*/  S2UR UR8, SR_CgaCtaId ;  /* 0x00000000000879c3 */ /* 0x000e620000008800 */
[----:B------:R-:W2:Y:S01]  /*0960*/  LDCU.64 UR14, c[0x0][0x398] ;  /* 0x00007300ff0e77ac */ /* 0x000ea20008000a00 */
[----:B------:R-:W-:Y:S02]  /*0970*/  VIADD R12, R12, 0x1 ;  /* 0x000000010c0c7836 */ /* 0x000fe40000000000 */
[----:B------:R-:W-:Y:S01]  /*0980*/  IMAD R8, R0, UR11, RZ ;  /* 0x0000000b00087c24 */ /* 0x000fe2000f8e02ff */
[----:B------:R-:W-:Y:S01]  /*0990*/  USHF.L.U32 UR5, UR22, 0x2, URZ ;  /* 0x0000000216057899 */ /* 0x000fe200080006ff */
[----:B------:R-:W-:Y:S01]  /*09a0*/  IMAD.MOV.U32 R27, RZ, RZ, R2 ;  /* 0x000000ffff1b7224 */ /* 0x000fe200078e0002 */
[----:B------:R-:W-:Y:S01]  /*09b0*/  USHF.L.U64.HI UR9, UR22, 0x2, UR12 ;  /* 0x0000000216097899 */ /* 0x000fe2000801020c */
[----:B------:R-:W-:Y:S01]  /*09c0*/  LOP3.LUT R12, R12, 0x3, RZ, 0xc0, !PT ;  /* 0x000000030c0c7812 */ /* 0x000fe200078ec0ff */
[----:B------:R-:W-:Y:S02]  /*09d0*/  IMAD R10, R8, UR10, RZ ;  /* 0x0000000a080a7c24 */ /* 0x000fe4000f8e02ff */
[----:B------:R-:W-:Y:S01]  /*09e0*/  LEA R7, P1, R2, UR5, 0x2 ;  /* 0x0000000502077c11 */ /* 0x000fe2000f8210ff */
[----:B------:R-:W-:-:S02]  /*09f0*/  UMOV UR5, 0x400 ;  /* 0x0000040000057882 */ /* 0x000fc40000000000 */
[----:B------:R-:W-:Y:S01]  /*0a00*/  UIADD3 UR5, UPT, UPT, UR5, 0x80, URZ ;  /* 0x0000008005057890 */ /* 0x000fe2000fffe0ff */
[----:B------:R-:W-:Y:S02]  /*0a10*/  LEA.HI.X R4, R2, UR9, R3, 0x2, P1 ;  /* 0x0000000902047c11 */ /* 0x000fe400088f1403 */
[----:B------:R-:W-:Y:S02]  /*0a20*/  IADD3 R12, P1, PT, RZ, -R12, RZ ;  /* 0x8000000cff0c7210 */ /* 0x000fe40007f3e0ff */
[----:B--2---:R-:W-:-:S03]  /*0a30*/  IADD3 R14, P2, P3, R7, UR14, R6 ;  /* 0x0000000e070e7c10 */ /* 0x004fc6000fb5e006 */
[----:B------:R-:W-:Y:S01]  /*0a40*/  IMAD.X R13, RZ, RZ, -0x1, P1 ;  /* 0xffffffffff0d7424 */ /* 0x000fe200008e06ff */
[----:B------:R-:W-:Y:S01]  /*0a50*/  IADD3.X R15, PT, PT, R4, UR15, R11, P2, P3 ;  /* 0x0000000f040f7c10 */ /* 0x000fe200097e640b */
[----:B-1----:R-:W-:Y:S01]  /*0a60*/  ULEA UR5, UR8, UR5, 0x18 ;  /* 0x0000000508057291 */ /* 0x002fe2000f8ec0ff */
[----:B------:R-:W-:-:S05]  /*0a70*/  MOV R4, R3 ;  /* 0x0000000300047202 */ /* 0x000fca0000000f00 */
[----:B------:R-:W-:-:S04]  /*0a80*/  VIADD R7, R6, UR5 ;  /* 0x0000000506077c36 */ /* 0x000fc80008000000 */
[----:B------:R-:W-:-:S07]  /*0a90*/  IMAD R7, R2, 0x4, R7 ;  /* 0x0000000402077824 */ /* 0x000fce00078e0207 */
.L_x_274:
        /* <DEDUP_REMOVED lines=13> */
[----:B------:R-:W-:-:S02]  /*0b70*/  ISETP.NE.AND.EX P1, PT, R13, RZ, PT, P1 ;  /* 0x000000ff0d00720c */ /* 0x000fc40003f25310 */
[----:B-1----:R-:W-:-:S11]  /*0b80*/  LEA R7, R10, R7, 0x2 ;  /* 0x000000070a077211 */ /* 0x002fd600078e10ff */
[----:B------:R-:W-:Y:S05]  /*0b90*/  @P1 BRA `(.L_x_274) ;  /* 0xfffffffc00c01947 */ /* 0x000fea000383ffff */
.L_x_273:
[----:B------:R-:W-:Y:S05]  /*0ba0*/  BSYNC.RECONVERGENT B1 ;  /* 0x0000000000017941 */ /* 0x000fea0003800200 */
.L_x_272:
[----:B------:R-:W-:Y:S05]  /*0bb0*/  @!P0 BRA `(.L_x_268) ;  /* 0x0000000000f08947 */ /* 0x000fea0003800000 */
[----:B------:R-:W1:Y:S01]  /*0bc0*/  LDCU.64 UR14, c[0x0][0x398] ;  /* 0x00007300ff0e77ac */ /* 0x000e620008000a00 */
[----:B------:R-:W2:Y:S01]  /*0bd0*/  S2UR UR9, SR_CgaCtaId ;  /* 0x00000000000979c3 */ /* 0x000ea20000008800 */
[----:B------:R-:W-:Y:S01]  /*0be0*/  IMAD.SHL.U32 R9, R5, 0x4, RZ ;  /* 0x0000000405097824 */ /* 0x000fe200078e00ff */
[----:B------:R-:W-:Y:S01]  /*0bf0*/  UMOV UR8, 0x400 ;  /* 0x0000040000087882 */ /* 0x000fe20000000000 */
[----:B------:R-:W-:Y:S01]  /*0c00*/  IMAD R21, R0, UR11, RZ ;  /* 0x0000000b00157c24 */ /* 0x000fe2000f8e02ff */
[----:B------:R-:W-:Y:S01]  /*0c10*/  UIADD3 UR8, UPT, UPT, UR8, 0x80, URZ ;  /* 0x0000008008087890 */ /* 0x000fe2000fffe0ff */
[----:B------:R-:W-:Y:S02]  /*0c20*/  UMOV UR5, URZ ;  /* 0x000000ff00057c82 */ /* 0x000fe40008000000 */
[----:B------:R-:W-:Y:S01]  /*0c30*/  IMAD R21, R21, UR10, RZ ;  /* 0x0000000a15157c24 */ /* 0x000fe2000f8e02ff */
[----:B-1----:R-:W-:Y:S01]  /*0c40*/  IADD3 R25, P0, PT, R6, UR14, RZ ;  /* 0x0000000e06197c10 */ /* 0x002fe2000ff1e0ff */
[----:B------:R-:W-:-:S03]  /*0c50*/  USHF.L.U64.HI UR14, UR22, 0x2, UR12 ;  /* 0x00000002160e7899 */ /* 0x000fc6000801020c */
[----:B------:R-:W-:Y:S01]  /*0c60*/  IADD3.X R7, PT, PT, R11, UR15, RZ, P0, !PT ;  /* 0x0000000f0b077c10 */ /* 0x000fe200087fe4ff */
[----:B------:R-:W-:Y:S02]  /*0c70*/  USHF.L.U32 UR15, UR22, 0x2, URZ ;  /* 0x00000002160f7899 */ /* 0x000fe400080006ff */
[C---:B------:R-:W-:Y:S01]  /*0c80*/  IADD3 R8, P0, PT, R27.reuse, UR22, RZ ;  /* 0x000000161b087c10 */ /* 0x040fe2000ff1e0ff */
[----:B--2---:R-:W-:Y:S01]  /*0c90*/  ULEA UR8, UR9, UR8, 0x18 ;  /* 0x0000000809087291 */ /* 0x004fe2000f8ec0ff */
[----:B------:R-:W-:Y:S02]  /*0ca0*/  SHF.R.U32.HI R11, RZ, 0x1e, R5 ;  /* 0x0000001eff0b7819 */ /* 0x000fe40000011605 */
[----:B------:R-:W-:Y:S01]  /*0cb0*/  IADD3.X R15, PT, PT, R4, UR12, RZ, P0, !PT ;  /* 0x0000000c040f7c10 */ /* 0x000fe200087fe4ff */
[----:B------:R-:W-:Y:S01]  /*0cc0*/  IMAD.SHL.U32 R14, R8, 0x4, RZ ;  /* 0x00000004080e7824 */ /* 0x000fe200078e00ff */
[----:B------:R-:W-:Y:S01]  /*0cd0*/  LEA R10, P0, R27, UR15, 0x2 ;  /* 0x0000000f1b0a7c11 */ /* 0x000fe2000f8010ff */
[----:B------:R-:W-:Y:S01]  /*0ce0*/  VIADD R6, R6, UR8 ;  /* 0x0000000806067c36 */ /* 0x000fe20008000000 */
[----:B------:R-:W-:-:S02]  /*0cf0*/  SHF.L.U64.HI R15, R8, 0x2, R15 ;  /* 0x00000002080f7819 */ /* 0x000fc4000001020f */
[C---:B------:R-:W-:Y:S01]  /*0d00*/  LEA.HI.X R12, R27.reuse, UR14, R4, 0x2, P0 ;  /* 0x0000000e1b0c7c11 */ /* 0x040fe200080f1404 */
[----:B------:R-:W-:Y:S01]  /*0d10*/  IMAD R8, R27, 0x4, R6 ;  /* 0x000000041b087824 */ /* 0x000fe200078e0206 */
[-C--:B------:R-:W-:Y:S01]  /*0d20*/  IADD3 R20, P1, PT, R9, R10.reuse, RZ ;  /* 0x0000000a09147210 */ /* 0x080fe20007f3e0ff */
[C---:B------:R-:W-:Y:S01]  /*0d30*/  IMAD.WIDE.U32 R14, R5.reuse, 0xc, R14 ;  /* 0x0000000c050e7825 */ /* 0x040fe200078e000e */
[----:B------:R-:W-:Y:S02]  /*0d40*/  LEA R13, P0, R5, R10, 0x3 ;  /* 0x0000000a050d7211 */ /* 0x000fe400078018ff */
[----:B------:R-:W-:Y:S01]  /*0d50*/  LEA R22, R21, R8, 0x2 ;  /* 0x0000000815167211 */ /* 0x000fe200078e10ff */
[----:B------:R-:W-:Y:S01]  /*0d60*/  IMAD.X R26, R11, 0x1, R12, P1 ;  /* 0x000000010b1a7824 */ /* 0x000fe200008e060c */
[----:B------:R-:W-:Y:S01]  /*0d70*/  LEA.HI.X R24, R5, R12, RZ, 0x3, P0 ;  /* 0x0000000c05187211 */ /* 0x000fe200000f1cff */
[----:B------:R-:W-:Y:S02]  /*0d80*/  VIADD R28, R15, UR5 ;  /* 0x000000050f1c7c36 */ /* 0x000fe40008000000 */
[----:B------:R-:W-:-:S02]  /*0d90*/  IMAD R23, R21, 0x8, R8 ;  /* 0x0000000815177824 */ /* 0x000fc400078e0208 */
[----:B------:R-:W-:-:S07]  /*0da0*/  IMAD R6, R21, 0xc, R8 ;  /* 0x0000000c15067824 */ /* 0x000fce00078e0208 */
.L_x_275:
[----:B------:R-:W-:-:S05]  /*0db0*/  IADD3 R18, P0, PT, R25, R10, RZ ;  /* 0x0000000a19127210 */ /* 0x000fca0007f1e0ff */
[----:B------:R-:W-:Y:S01]  /*0dc0*/  IMAD.X R19, R7, 0x1, R12, P0 ;  /* 0x0000000107137824 */ /* 0x000fe200000e060c */
[----:B------:R-:W-:-:S04]  /*0dd0*/  IADD3 R16, P0, PT, R25, R20, RZ ;  /* 0x0000001419107210 */ /* 0x000fc80007f1e0ff */
[----:B------:R-:W-:Y:S01]  /*0de0*/  @!PT LDS RZ, [RZ] ;  /* 0x00000000fffff984 */ /* 0x000fe20000000800 */
[----:B------:R-:W-:Y:S01]  /*0df0*/  @!PT LDS RZ, [RZ] ;  /* 0x00000000fffff984 */ /* 0x000fe20000000800 */
[----:B------:R-:W-:Y:S01]  /*0e00*/  @!PT LDS RZ, [RZ] ;  /* 0x00000000fffff984 */ /* 0x000fe20000000800 */
[----:B------:R1:W-:Y:S01]  /*0e10*/  LDGSTS.E [R8], desc[UR20][R18.64] ;  /* 0x0000000012087fae */ /* 0x0003e2000b9a1014 */
[----:B------:R-:W-:-:S05]  /*0e20*/  IMAD.X R17, R7, 0x1, R26, P0 ;  /* 0x0000000107117824 */ /* 0x000fca00000e061a */
[----:B------:R2:W-:Y:S01]  /*0e30*/  LDGSTS.E [R22], desc[UR20][R16.64] ;  /* 0x0000000010167fae */ /* 0x0005e2000b9a1014 */
[----:B-1----:R-:W-:Y:S01]  /*0e40*/  IMAD R8, R21, 0x10, R8 ;  /* 0x0000001015087824 */ /* 0x002fe200078e0208 */
[----:B--2---:R-:W-:Y:S01]  /*0e50*/  IADD3 R16, P0, PT, R25, R13, RZ ;  /* 0x0000000d19107210 */ /* 0x004fe20007f1e0ff */
[----:B------:R-:W-:-:S04]  /*0e60*/  IMAD R22, R21, 0x10, R22 ;  /* 0x0000001015167824 */ /* 0x000fc800078e0216 */
[----:B------:R-:W-:Y:S01]  /*0e70*/  IMAD.X R17, R7, 0x1, R24, P0 ;  /* 0x0000000107117824 */ /* 0x000fe200000e0618 */
[----:B------:R-:W-:-:S04]  /*0e80*/  IADD3 R18, P0, PT, R25, R14, RZ ;  /* 0x0000000e19127210 */ /* 0x000fc80007f1e0ff */
[----:B------:R1:W-:Y:S01]  /*0e90*/  LDGSTS.E [R23], desc[UR20][R16.64] ;  /* 0x0000000010177fae */ /* 0x0003e2000b9a1014 */
[----:B------:R-:W-:Y:S01]  /*0ea0*/  IMAD.X R19, R7, 0x1, R28, P0 ;  /* 0x0000000107137824 */ /* 0x000fe200000e061c */
[----:B------:R-:W-:-:S04]  /*0eb0*/  IADD3 R27, P0, PT, R9, R27, RZ ;  /* 0x0000001b091b7210 */ /* 0x000fc80007f1e0ff */
[----:B------:R2:W-:Y:S01]  /*0ec0*/  LDGSTS.E [R6], desc[UR20][R18.64] ;  /* 0x0000000012067fae */ /* 0x0005e2000b9a1014 */
[----:B------:R-:W-:Y:S01]  /*0ed0*/  IMAD.X R4, R11, 0x1, R4, P0 ;  /* 0x000000010b047824 */ /* 0x000fe200000e0604 */
[----:B------:R-:W-:-:S04]  /*0ee0*/  ISETP.GE.U32.AND P0, PT, R27, UR7, PT ;  /* 0x000000071b007c0c */ /* 0x000fc8000bf06070 */
[----:B------:R-:W-:Y:S01]  /*0ef0*/  ISETP.GE.U32.AND.EX P0, PT, R4, UR13, PT, P0 ;  /* 0x0000000d04007c0c */ /* 0x000fe2000bf06100 */
[----:B-1----:R-:W-:Y:S01]  /*0f00*/  IMAD.MOV.U32 R16, RZ, RZ, R25 ;  /* 0x000000ffff107224 */ /* 0x002fe200078e0019 */
[----:B------:R-:W-:Y:S02]  /*0f10*/  MOV R17, R7 ;  /* 0x0000000700117202 */ /* 0x000fe40000000f00 */
[C---:B------:R-:W-:Y:S01]  /*0f20*/  LEA R23, R21.reuse, R23, 0x4 ;  /* 0x0000001715177211 */ /* 0x040fe200078e20ff */
[----:B--2---:R-:W-:Y:S02]  /*0f30*/  IMAD R6, R21, 0x10, R6 ;  /* 0x0000001015067824 */ /* 0x004fe400078e0206 */
[----:B------:R-:W-:-:S04]  /*0f40*/  IMAD.WIDE.U32 R16, R5, 0x10, R16 ;  /* 0x0000001005107825 */ /* 0x000fc800078e0010 */
[----:B------:R-:W-:Y:S02]  /*0f50*/  IMAD.MOV.U32 R25, RZ, RZ, R16 ;  /* 0x000000ffff197224 */ /* 0x000fe400078e0010 */
[----:B------:R-:W-:Y:S01]  /*0f60*/  IMAD.MOV.U32 R7, RZ, RZ, R17 ;  /* 0x000000ffff077224 */ /* 0x000fe200078e0011 */
[----:B------:R-:W-:Y:S06]  /*0f70*/  @!P0 BRA `(.L_x_275) ;  /* 0xfffffffc008c8947 */ /* 0x000fec000383ffff */
.L_x_268:
[----:B------:R-:W-:Y:S05]  /*0f80*/  BSYNC.RECONVERGENT B0 ;  /* 0x0000000000007941 */ /* 0x000fea0003800200 */
.L_x_267:
[----:B------:R-:W-:Y:S01]  /*0f90*/  IMAD.U32 R4, RZ, RZ, UR13 ;  /* 0x0000000dff047e24 */ /* 0x000fe2000f8e00ff */
[----:B------:R-:W-:Y:S01]  /*0fa0*/  ISETP.LT.U32.AND P0, PT, R2, UR7, PT ;  /* 0x0000000702007c0c */ /* 0x000fe2000bf01070 */
[----:B------:R-:W0:Y:S01]  /*0fb0*/  LDGDEPBAR ;  /* 0x00000000000079af */ /* 0x000e220000000000 */
[----:B------:R-:W-:Y:S02]  /*0fc0*/  BSSY.RECONVERGENT B0, `(.L_x_276) ;  /* 0x000009f000007945 */ /* 0x000fe40003800200 */
[----:B------:R-:W-:-:S13]  /*0fd0*/  ISETP.GT.U32.AND.EX P0, PT, R4, R3, PT, P0 ;  /* 0x000000030400720c */ /* 0x000fda0003f04100 */
[----:B------:R-:W-:Y:S05]  /*0fe0*/  @!P0 BRA `(.L_x_277) ;  /* 0x0000000800708947 */ /* 0x000fea0003800000 */
[----:B------:R-:W-:Y:S01]  /*0ff0*/  IMAD.IADD R9, R5, 0x1, R2 ;  /* 0x0000000105097824 */ /* 0x000fe200078e0202 */
[----:B------:R-:W-:Y:S01]  /*1000*/  MOV R6, UR7 ;  /* 0x0000000700067c02 */ /* 0x000fe20008000f00 */
[----:B------:R-:W-:Y:S01]  /*1010*/  IMAD.U32 R4, RZ, RZ, UR13 ;  /* 0x0000000dff047e24 */ /* 0x000fe2000f8e00ff */
[----:B------:R-:W-:Y:S01]  /*1020*/  BSSY.RECONVERGENT B1, `(.L_x_278) ;  /* 0x0000027000017945 */ /* 0x000fe20003800200 */
[----:B------:R-:W-:Y:S01]  /*1030*/  IMAD.U32 R7, RZ, RZ, UR13 ;  /* 0x0000000dff077e24 */ /* 0x000fe2000f8e00ff */
[C---:B------:R-:W-:Y:S01]  /*1040*/  ISETP.LT.U32.AND P0, PT, R9.reuse, UR7, PT ;  /* 0x0000000709007c0c */ /* 0x040fe2000bf01070 */
[----:B------:R-:W-:Y:S01]  /*1050*/  IMAD.U32 R10, RZ, RZ, UR13 ;  /* 0x0000000dff0a7e24 */ /* 0x000fe2000f8e00ff */
[----:B------:R-:W-:Y:S02]  /*1060*/  ISETP.LT.U32.AND P1, PT, R9, UR7, PT ;  /* 0x0000000709007c0c */ /* 0x000fe4000bf21070 */
[----:B------:R-:W-:Y:S02]  /*1070*/  ISETP.GT.U32.AND.EX P0, PT, R4, RZ, PT, P0 ;  /* 0x000000ff0400720c */ /* 0x000fe40003f04100 */
[----:B------:R-:W-:Y:S01]  /*1080*/  ISETP.GT.U32.AND.EX P1, PT, R7, RZ, PT, P1 ;  /* 0x000000ff0700720c */ /* 0x000fe20003f24110 */
[----:B------:R-:W-:Y:S01]  /*1090*/  IMAD.MOV.U32 R7, RZ, RZ, -0x1 ;  /* 0xffffffffff077424 */ /* 0x000fe200078e00ff */
        /* <DEDUP_REMOVED lines=12> */
[----:B-1----:R-:W-:-:S06]  /*1160*/  VIADD R7, R10, 0xffffffe ;  /* 0x0ffffffe0a077836 */ /* 0x002fcc0000000000 */
[----:B------:R-:W1:Y:S02]  /*1170*/  F2I.FTZ.U32.TRUNC.NTZ R7, R7 ;  /* 0x0000000700077305 */ /* 0x000e64000021f000 */
[----:B-1----:R-:W-:-:S04]  /*1180*/  IMAD R11, R11, R7, RZ ;  /* 0x000000070b0b7224 */ /* 0x002fc800078e02ff */
[----:B------:R-:W-:-:S06]  /*1190*/  IMAD.HI.U32 R6, R7, R11, R6 ;  /* 0x0000000b07067227 */ /* 0x000fcc00078e0006 */
[----:B------:R-:W-:-:S05]  /*11a0*/  IMAD.HI.U32 R8, R6, R9, RZ ;  /* 0x0000000906087227 */ /* 0x000fca00078e00ff */
[----:B------:R-:W-:-:S05]  /*11b0*/  IADD3 R6, PT, PT, -R8, RZ, RZ ;  /* 0x000000ff08067210 */ /* 0x000fca0007ffe1ff */
[----:B------:R-:W-:Y:S02]  /*11c0*/  IMAD R6, R5, R6, R9 ;  /* 0x0000000605067224 */ /* 0x000fe400078e0209 */
[----:B------:R-:W-:-:S03]  /*11d0*/  IMAD.MOV.U32 R9, RZ, RZ, RZ ;  /* 0x000000ffff097224 */ /* 0x000fc600078e00ff */
[----:B------:R-:W-:-:S13]  /*11e0*/  ISETP.GE.U32.AND P0, PT, R6, R5, PT ;  /* 0x000000050600720c */ /* 0x000fda0003f06070 */
[----:B------:R-:W-:Y:S02]  /*11f0*/  @P0 IMAD.IADD R6, R6, 0x1, -R5 ;  /* 0x0000000106060824 */ /* 0x000fe400078e0a05 */
[----:B------:R-:W-:-:S03]  /*1200*/  @P0 VIADD R8, R8, 0x1 ;  /* 0x0000000108080836 */ /* 0x000fc60000000000 */
[----:B------:R-:W-:-:S13]  /*1210*/  ISETP.GE.U32.AND P1, PT, R6, R5, PT ;  /* 0x000000050600720c */ /* 0x000fda0003f26070 */
[----:B------:R-:W-:Y:S01]  /*1220*/  @P1 VIADD R8, R8, 0x1 ;  /* 0x0000000108081836 */ /* 0x000fe20000000000 */
[----:B------:R-:W-:Y:S01]  /*1230*/  @!P2 LOP3.LUT R8, RZ, R5, RZ, 0x33, !PT ;  /* 0x00000005ff08a212 */ /* 0x000fe200078e33ff */
[----:B------:R-:W-:Y:S06]  /*1240*/  BRA `(.L_x_280) ;  /* 0x0000000000107947 */ /* 0x000fec0003800000 */
.L_x_279:
[----:B------:R-:W-:-:S07]  /*1250*/  MOV R8, 0x1270 ;  /* 0x0000127000087802 */ /* 0x000fce0000000f00 */
[----:B------:R-:W-:Y:S05]  /*1260*/  CALL.REL.NOINC `($__internal_1_$__cuda_sm20_div_u64) ;  /* 0x0000000800ec7944 */ /* 0x000fea0003c00000 */
[----:B------:R-:W-:Y:S01]  /*1270*/  IMAD.MOV.U32 R8, RZ, RZ, R6 ;  /* 0x000000ffff087224 */ /* 0x000fe200078e0006 */
[----:B------:R-:W-:-:S07]  /*1280*/  MOV R9, R7 ;  /* 0x0000000700097202 */ /* 0x000fce0000000f00 */
.L_x_280:
[----:B------:R-:W-:Y:S05]  /*1290*/  BSYNC.RECONVERGENT B1 ;  /* 0x0000000000017941 */ /* 0x000fea0003800200 */
.L_x_278:
[----:B------:R-:W-:Y:S01]  /*12a0*/  IADD3 R4, P0, PT, R8, R4, RZ ;  /* 0x0000000408047210 */ /* 0x000fe20007f1e0ff */
[----:B------:R-:W1:Y:S01]  /*12b0*/  LDC R6, c[0x0][0x3b0] ;  /* 0x0000ec00ff067b82 */ /* 0x000e620000000800 */
[----:B------:R-:W-:Y:S02]  /*12c0*/  BSSY.RECONVERGENT B1, `(.L_x_281) ;  /* 0x0000031000017945 */ /* 0x000fe40003800200 */
[C---:B------:R-:W-:Y:S01]  /*12d0*/  LOP3.LUT R7, R4.reuse, 0x3, RZ, 0xc0, !PT ;  /* 0x0000000304077812 */ /* 0x040fe200078ec0ff */
[----:B------:R-:W-:Y:S01]  /*12e0*/  IMAD.X R8, RZ, RZ, R9, P0 ;  /* 0x000000ffff087224 */ /* 0x000fe200000e0609 */
[----:B------:R-:W-:Y:S02]  /*12f0*/  ISETP.GE.U32.AND P0, PT, R4, 0x3, PT ;  /* 0x000000030400780c */ /* 0x000fe40003f06070 */
[----:B------:R-:W-:Y:S02]  /*1300*/  ISETP.NE.U32.AND P1, PT, R7, 0x3, PT ;  /* 0x000000030700780c */ /* 0x000fe40003f25070 */
[----:B------:R-:W-:Y:S01]  /*1310*/  ISETP.GE.U32.AND.EX P0, PT, R8, RZ, PT, P0 ;  /* 0x000000ff0800720c */ /* 0x000fe20003f06100 */
[----:B------:R-:W-:Y:S01]  /*1320*/  IMAD.U32 R8, RZ, RZ, UR22 ;  /* 0x00000016ff087e24 */ /* 0x000fe2000f8e00ff */
[----:B------:R-:W-:-:S04]  /*1330*/  ISETP.NE.AND.EX P1, PT, RZ, RZ, PT, P1 ;  /* 0x000000ffff00720c */ /* 0x000fc80003f25310 */
[----:B------:R-:W-:Y:S02]  /*1340*/  SHF.R.S32.HI R8, RZ, 0x1f, R8 ;  /* 0x0000001fff087819 */ /* 0x000fe40000011408 */
[----:B-1----:R-:W-:-:S07]  /*1350*/  SHF.R.S32.HI R16, RZ, 0x1f, R6 ;  /* 0x0000001fff107819 */ /* 0x002fce0000011406 */
[----:B------:R-:W-:Y:S05]  /*1360*/  @!P1 BRA `(.L_x_282) ;  /* 0x0000000000989947 */ /* 0x000fea0003800000 */
[----:B------:R-:W1:Y:S01]  /*1370*/  S2UR UR8, SR_CgaCtaId ;  /* 0x00000000000879c3 */ /* 0x000e620000008800 */
[----:B------:R-:W2:Y:S01]  /*1380*/  LDCU.64 UR14, c[0x0][0x3a8] ;  /* 0x00007500ff0e77ac */ /* 0x000ea20008000a00 */
[----:B------:R-:W-:Y:S02]  /*1390*/  IMAD.U32 R7, RZ, RZ, UR22 ;  /* 0x00000016ff077e24 */ /* 0x000fe4000f8e00ff */
[----:B------:R-:W-:Y:S01]  /*13a0*/  VIADD R9, R4, 0x1 ;  /* 0x0000000104097836 */ /* 0x000fe20000000000 */
[----:B------:R-:W-:Y:S01]  /*13b0*/  UMOV UR5, 0x400 ;  /* 0x0000040000057882 */ /* 0x000fe20000000000 */
[----:B------:R-:W-:Y:S01]  /*13c0*/  USHF.L.U32 UR9, UR22, 0x2, URZ ;  /* 0x0000000216097899 */ /* 0x000fe200080006ff */
[----:B------:R-:W-:Y:S01]  /*13d0*/  SHF.L.U64.HI R4, R7, 0x2, R8 ;  /* 0x0000000207047819 */ /* 0x000fe20000010208 */
[----:B------:R-:W3:Y:S01]  /*13e0*/  LDC R11, c[0x0][0x384] ;  /* 0x0000e100ff0b7b82 */ /* 0x000ee20000000800 */
[----:B------:R-:W-:Y:S01]  /*13f0*/  UIADD3 UR5, UPT, UPT, UR5, 0x80, URZ ;  /* 0x0000008005057890 */ /* 0x000fe2000fffe0ff */
[----:B------:R-:W-:Y:S01]  /*1400*/  LOP3.LUT R9, R9, 0x3, RZ, 0xc0, !PT ;  /* 0x0000000309097812 */ /* 0x000fe200078ec0ff */
[----:B------:R-:W-:Y:S01]  /*1410*/  IMAD R10, R0, UR11, RZ ;  /* 0x0000000b000a7c24 */ /* 0x000fe2000f8e02ff */
[----:B------:R-:W-:-:S02]  /*1420*/  LEA R7, P1, R2, UR9, 0x2 ;  /* 0x0000000902077c11 */ /* 0x000fc4000f8210ff */
[----:B------:R-:W-:Y:S01]  /*1430*/  IADD3 R9, P3, PT, RZ, -R9, RZ ;  /* 0x80000009ff097210 */ /* 0x000fe20007f7e0ff */
[----:B------:R-:W-:Y:S01]  /*1440*/  IMAD R14, R10, UR10, RZ ;  /* 0x0000000a0a0e7c24 */ /* 0x000fe2000f8e02ff */
[----:B------:R-:W-:Y:S02]  /*1450*/  LEA.HI.X R13, R2, R4, R3, 0x2, P1 ;  /* 0x00000004020d7211 */ /* 0x000fe400008f1403 */
[----:B--2---:R-:W-:-:S04]  /*1460*/  IADD3 R12, P1, P2, R7, UR14, R6 ;  /* 0x0000000e070c7c10 */ /* 0x004fc8000fa3e006 */
[----:B------:R-:W-:Y:S01]  /*1470*/  IADD3.X R13, PT, PT, R13, UR15, R16, P1, P2 ;  /* 0x0000000f0d0d7c10 */ /* 0x000fe20008fe4410 */
[----:B-1----:R-:W-:-:S06]  /*1480*/  ULEA UR5, UR8, UR5, 0x18 ;  /* 0x0000000508057291 */ /* 0x002fcc000f8ec0ff */
[----:B------:R-:W-:-:S05]  /*1490*/  VIADD R4, R6, UR5 ;  /* 0x0000000506047c36 */ /* 0x000fca0008000000 */
[----:B---3--:R-:W-:Y:S01]  /*14a0*/  LEA R7, R11, R4, 0x9 ;  /* 0x000000040b077211 */ /* 0x008fe200078e48ff */
[----:B------:R-:W-:-:S04]  /*14b0*/  IMAD.X R4, RZ, RZ, -0x1, P3 ;  /* 0xffffffffff047424 */ /* 0x000fc800018e06ff */
[----:B------:R-:W-:-:S07]  /*14c0*/  IMAD R7, R2, 0x4, R7 ;  /* 0x0000000402077824 */ /* 0x000fce00078e0207 */
.L_x_283:
        /* <DEDUP_REMOVED lines=16> */
.L_x_282:
[----:B------:R-:W-:Y:S05]  /*15d0*/  BSYNC.RECONVERGENT B1 ;  /* 0x0000000000017941 */ /* 0x000fea0003800200 */
.L_x_281:
[----:B------:R-:W-:Y:S05]  /*15e0*/  @!P0 BRA `(.L_x_277) ;  /* 0x0000000000f08947 */ /* 0x000fea0003800000 */
[----:B------:R-:W1:Y:S01]  /*15f0*/  S2UR UR8, SR_CgaCtaId ;  /* 0x00000000000879c3 */ /* 0x000e620000008800 */
[----:B------:R-:W2:Y:S01]  /*1600*/  LDCU.64 UR14, c[0x0][0x3a8] ;  /* 0x00007500ff0e77ac */ /* 0x000ea20008000a00 */
[----:B------:R-:W-:Y:S01]  /*1610*/  IMAD.U32 R9, RZ, RZ, UR22 ;  /* 0x00000016ff097e24 */ /* 0x000fe2000f8e00ff */
[----:B------:R-:W-:Y:S01]  /*1620*/  SHF.L.U32 R17, R5, 0x2, RZ ;  /* 0x0000000205117819 */ /* 0x000fe200000006ff */
[----:B------:R-:W-:Y:S01]  /*1630*/  IMAD R22, R0, UR11, RZ ;  /* 0x0000000b00167c24 */ /* 0x000fe2000f8e02ff */
[----:B------:R-:W-:Y:S01]  /*1640*/  UMOV UR5, 0x400 ;  /* 0x0000040000057882 */ /* 0x000fe20000000000 */
[----:B------:R-:W-:Y:S01]  /*1650*/  SHF.R.U32.HI R20, RZ, 0x1e, R5 ;  /* 0x0000001eff147819 */ /* 0x000fe20000011605 */
[----:B------:R-:W-:Y:S01]  /*1660*/  UIADD3 UR5, UPT, UPT, UR5, 0x80, URZ ;  /* 0x0000008005057890 */ /* 0x000fe2000fffe0ff */
[----:B------:R-:W3:Y:S01]  /*1670*/  LDC R7, c[0x0][0x384] ;  /* 0x0000e100ff077b82 */ /* 0x000ee20000000800 */
[----:B------:R-:W-:Y:S01]  /*1680*/  SHF.L.U64.HI R18, R9, 0x2, R8 ;  /* 0x0000000209127819 */ /* 0x000fe20000010208 */
[----:B------:R-:W-:Y:S01]  /*1690*/  IMAD R22, R22, UR10, RZ ;  /* 0x0000000a16167c24 */ /* 0x000fe2000f8e02ff */
[----:B--2---:R-:W-:-:S04]  /*16a0*/  IADD3 R4, P0, PT, R6, UR14, RZ ;  /* 0x0000000e06047c10 */ /* 0x004fc8000ff1e0ff */
[----:B------:R-:W-:Y:S01]  /*16b0*/  IADD3.X R16, PT, PT, R16, UR15, RZ, P0, !PT ;  /* 0x0000000f10107c10 */ /* 0x000fe200087fe4ff */
[----:B-1----:R-:W-:Y:S02]  /*16c0*/  ULEA UR5, UR8, UR5, 0x18 ;  /* 0x0000000508057291 */ /* 0x002fe4000f8ec0ff */
[----:B------:R-:W-:-:S04]  /*16d0*/  USHF.L.U32 UR8, UR22, 0x2, URZ ;  /* 0x0000000216087899 */ /* 0x000fc800080006ff */
[----:B------:R-:W-:Y:S01]  /*16e0*/  VIADD R6, R6, UR5 ;  /* 0x0000000506067c36 */ /* 0x000fe20008000000 */
[----:B------:R-:W-:-:S03]  /*16f0*/  UMOV UR5, URZ ;  /* 0x000000ff00057c82 */ /* 0x000fc60008000000 */
[----:B---3--:R-:W-:Y:S01]  /*1700*/  IMAD R23, R7, 0x200, R6 ;  /* 0x0000020007177824 */ /* 0x008fe200078e0206 */
[----:B------:R-:W-:-:S03]  /*1710*/  IADD3 R6, P0, PT, R2, UR22, RZ ;  /* 0x0000001602067c10 */ /* 0x000fc6000ff1e0ff */
[----:B------:R-:W-:Y:S02]  /*1720*/  IMAD R23, R2, 0x4, R23 ;  /* 0x0000000402177824 */ /* 0x000fe400078e0217 */
[----:B------:R-:W-:Y:S01]  /*1730*/  IMAD.X R7, R8, 0x1, R3, P0 ;  /* 0x0000000108077824 */ /* 0x000fe200000e0603 */
[----:B------:R-:W-:Y:S01]  /*1740*/  LEA R0, P0, R2, UR8, 0x2 ;  /* 0x0000000802007c11 */ /* 0x000fe2000f8010ff */
[C-C-:B------:R-:W-:Y:S01]  /*1750*/  IMAD R25, R22.reuse, 0x4, R23.reuse ;  /* 0x0000000416197824 */ /* 0x140fe200078e0217 */
[C---:B------:R-:W-:Y:S01]  /*1760*/  LEA R27, R22.reuse, R23, 0x3 ;  /* 0x00000017161b7211 */ /* 0x040fe200078e18ff */
[----:B------:R-:W-:Y:S01]  /*1770*/  IMAD R29, R22, 0xc, R23 ;  /* 0x0000000c161d7824 */ /* 0x000fe200078e0217 */
[C---:B------:R-:W-:Y:S01]  /*1780*/  SHF.L.U64.HI R7, R6.reuse, 0x2, R7 ;  /* 0x0000000206077819 */ /* 0x040fe20000010207 */
[----:B------:R-:W-:Y:S01]  /*1790*/  IMAD.SHL.U32 R6, R6, 0x4, RZ ;  /* 0x0000000406067824 */ /* 0x000fe200078e00ff */
[----:B------:R-:W-:Y:S02]  /*17a0*/  LEA.HI.X R18, R2, R18, R3, 0x2, P0 ;  /* 0x0000001202127211 */ /* 0x000fe400000f1403 */
[-C--:B------:R-:W-:Y:S01]  /*17b0*/  IADD3 R21, P0, PT, R17, R0.reuse, RZ ;  /* 0x0000000011157210 */ /* 0x080fe20007f1e0ff */
[C---:B------:R-:W-:Y:S01]  /*17c0*/  IMAD.WIDE.U32 R6, R5.reuse, 0xc, R6 ;  /* 0x0000000c05067825 */ /* 0x040fe200078e0006 */
[----:B------:R-:W-:-:S03]  /*17d0*/  LEA R19, P1, R5, R0, 0x3 ;  /* 0x0000000005137211 */ /* 0x000fc600078218ff */
[----:B------:R-:W-:Y:S01]  /*17e0*/  IMAD.X R24, R20, 0x1, R18, P0 ;  /* 0x0000000114187824 */ /* 0x000fe200000e0612 */
[----:B------:R-:W-:Y:S01]  /*17f0*/  LEA.HI.X R26, R5, R18, RZ, 0x3, P1 ;  /* 0x00000012051a7211 */ /* 0x000fe200008f1cff */
[----:B------:R-:W-:-:S08]  /*1800*/  VIADD R28, R7, UR5 ;  /* 0x00000005071c7c36 */ /* 0x000fd00008000000 */
.L_x_284:
[C---:B------:R-:W-:Y:S02]  /*1810*/  IADD3 R12, P0, PT, R4.reuse, R0, RZ ;  /* 0x00000000040c7210 */ /* 0x040fe40007f1e0ff */
[----:B------:R-:W-:-:S03]  /*1820*/  IADD3 R8, P1, PT, R4, R21, RZ ;  /* 0x0000001504087210 */ /* 0x000fc60007f3e0ff */
[----:B------:R-:W-:Y:S01]  /*1830*/  IMAD.X R13, R16, 0x1, R18, P0 ;  /* 0x00000001100d7824 */ /* 0x000fe200000e0612 */
[----:B------:R-:W-:Y:S01]  /*1840*/  IADD3 R10, P0, PT, R4, R19, RZ ;  /* 0x00000013040a7210 */ /* 0x000fe20007f1e0ff */
[----:B------:R-:W-:Y:S01]  /*1850*/  IMAD.X R9, R16, 0x1, R24, P1 ;  /* 0x0000000110097824 */ /* 0x000fe200008e0618 */
[----:B------:R-:W-:Y:S02]  /*1860*/  IADD3 R14, P1, PT, R4, R6, RZ ;  /* 0x00000006040e7210 */ /* 0x000fe40007f3e0ff */
[----:B------:R-:W-:Y:S01]  /*1870*/  @!PT LDS RZ, [RZ] ;  /* 0x00000000fffff984 */ /* 0x000fe20000000800 */
[----:B------:R-:W-:Y:S01]  /*1880*/  @!PT LDS RZ, [RZ] ;  /* 0x00000000fffff984 */ /* 0x000fe20000000800 */
[----:B------:R-:W-:Y:S01]  /*1890*/  @!PT LDS RZ, [RZ] ;  /* 0x00000000fffff984 */ /* 0x000fe20000000800 */
[----:B------:R1:W-:Y:S01]  /*18a0*/  LDGSTS.E [R23+0x80], desc[UR20][R12.64] ;  /* 0x000800000c177fae */ /* 0x0003e2000b9a1014 */
[C---:B------:R-:W-:Y:S01]  /*18b0*/  IMAD.X R11, R16.reuse, 0x1, R26, P0 ;  /* 0x00000001100b7824 */ /* 0x040fe200000e061a */
[----:B------:R-:W-:Y:S01]  /*18c0*/  IADD3 R2, P0, PT, R17, R2, RZ ;  /* 0x0000000211027210 */ /* 0x000fe20007f1e0ff */
[----:B------:R-:W-:Y:S01]  /*18d0*/  IMAD.X R15, R16, 0x1, R28, P1 ;  /* 0x00000001100f7824 */ /* 0x000fe200008e061c */
[C---:B------:R-:W-:Y:S01]  /*18e0*/  LEA R4, P1, R5.reuse, R4, 0x4 ;  /* 0x0000000405047211 */ /* 0x040fe200078220ff */
[----:B------:R2:W-:Y:S02]  /*18f0*/  LDGSTS.E [R25+0x80], desc[UR20][R8.64] ;  /* 0x0008000008197fae */ /* 0x0005e4000b9a1014 */
[----:B------:R-:W-:Y:S01]  /*1900*/  IMAD.X R3, R20, 0x1, R3, P0 ;  /* 0x0000000114037824 */ /* 0x000fe200000e0603 */
[----:B------:R-:W-:Y:S01]  /*1910*/  ISETP.GE.U32.AND P0, PT, R2, UR7, PT ;  /* 0x0000000702007c0c */ /* 0x000fe2000bf06070 */
[----:B------:R3:W-:Y:S01]  /*1920*/  LDGSTS.E [R27+0x80], desc[UR20][R10.64] ;  /* 0x000800000a1b7fae */ /* 0x0007e2000b9a1014 */
[----:B------:R-:W-:-:S02]  /*1930*/  LEA.HI.X R16, R5, R16, RZ, 0x4, P1 ;  /* 0x0000001005107211 */ /* 0x000fc400008f24ff */
[----:B------:R-:W-:Y:S01]  /*1940*/  ISETP.GE.U32.AND.EX P0, PT, R3, UR13, PT, P0 ;  /* 0x0000000d03007c0c */ /* 0x000fe2000bf06100 */
[----:B------:R4:W-:Y:S01]  /*1950*/  LDGSTS.E [R29+0x80], desc[UR20][R14.64] ;  /* 0x000800000e1d7fae */ /* 0x0009e2000b9a1014 */
[C---:B-1----:R-:W-:Y:S01]  /*1960*/  LEA R23, R22.reuse, R23, 0x4 ;  /* 0x0000001716177211 */ /* 0x042fe200078e20ff */
[C---:B--2---:R-:W-:Y:S02]  /*1970*/  IMAD R25, R22.reuse, 0x10, R25 ;  /* 0x0000001016197824 */ /* 0x044fe400078e0219 */
[C---:B---3--:R-:W-:Y:S02]  /*1980*/  IMAD R27, R22.reuse, 0x10, R27 ;  /* 0x00000010161b7824 */ /* 0x048fe400078e021b */
[----:B----4-:R-:W-:-:S06]  /*1990*/  IMAD R29, R22, 0x10, R29 ;  /* 0x00000010161d7824 */ /* 0x010fcc00078e021d */
[----:B------:R-:W-:Y:S05]  /*19a0*/  @!P0 BRA `(.L_x_284) ;  /* 0xfffffffc00988947 */ /* 0x000fea000383ffff */
.L_x_277:
[----:B------:R-:W-:Y:S05]  /*19b0*/  BSYNC.RECONVERGENT B0 ;  /* 0x0000000000007941 */ /* 0x000fea0003800200 */
.L_x_276:
[----:B------:R-:W0:Y:S01]  /*19c0*/  LDGDEPBAR ;  /* 0x00000000000079af */ /* 0x000e220000000000 */
[----:B------:R-:W-:-:S04]  /*19d0*/  DEPBAR.LE SB0, 0x0 ;  /* 0x000080000000791a */ /* 0x000fc80000000000 */
[----:B------:R-:W-:Y:S06]  /*19e0*/  BAR.SYNC.DEFER_BLOCKING 0x0 ;  /* 0x0000000000007b1d */ /* 0x000fec0000010000 */
.L_x_266:
[----:B------:R-:W-:-:S09]  /*19f0*/  UISETP.GT.AND UP0, UPT, UR24, UR6, UPT ;  /* 0x000000061800728c */ /* 0x000fd2000bf04270 */
[----:B------:R-:W-:Y:S05]  /*1a00*/  BRA.U UP0, `(.L_x_285) ;  /* 0x0000000100807547 */ /* 0x000fea000b800000 */
        /* <DEDUP_REMOVED lines=10> */
[----:B----4-:R-:W-:Y:S01]  /*1ab0*/  UIMAD.WIDE UR4, UR22, 0x4, UR4 ;  /* 0x00000004160478a5 */ /* 0x010fe2000f8e0204 */
[----:B--2---:R-:W-:-:S03]  /*1ac0*/  IMAD R0, R3, 0x200, R0 ;  /* 0x0000020003007824 */ /* 0x004fc600078e0200 */
[----:B-1----:R-:W-:Y:S02]  /*1ad0*/  LEA R7, R7, R2, 0x18 ;  /* 0x0000000207077211 */ /* 0x002fe400078ec0ff */
[C---:B---3--:R-:W-:Y:S02]  /*1ae0*/  LEA R2, R5.reuse, UR6, 0x2 ;  /* 0x0000000605027c11 */ /* 0x048fe4000f8e10ff */
[----:B------:R-:W-:-:S03]  /*1af0*/  LEA R0, R5, R0, 0x2 ;  /* 0x0000000005007211 */ /* 0x000fc600078e10ff */
[----:B------:R-:W-:Y:S01]  /*1b00*/  IMAD.IADD R6, R7, 0x1, R2 ;  /* 0x0000000107067824 */ /* 0x000fe200078e0202 */
[----:B------:R-:W-:Y:S01]  /*1b10*/  IADD3 R4, PT, PT, R0, 0x80, R7 ;  /* 0x0000008000047810 */ /* 0x000fe20007ffe007 */
[----:B------:R-:W-:-:S07]  /*1b20*/  IMAD.MOV R0, RZ, RZ, -R3 ;  /* 0x000000ffff007224 */ /* 0x000fce00078e0a03 */
.L_x_286:
[----:B-1----:R-:W-:Y:S01]  /*1b30*/  LDS R7, [R6] ;  /* 0x0000000006077984 */ /* 0x002fe20000000800 */
[----:B------:R-:W-:Y:S02]  /*1b40*/  VIADD R0, R0, 0x1 ;  /* 0x0000000100007836 */ /* 0x000fe40000000000 */
[----:B------:R-:W-:Y:S01]  /*1b50*/  IMAD.U32 R2, RZ, RZ, UR4 ;  /* 0x00000004ff027e24 */ /* 0x000fe2000f8e00ff */
[----:B------:R-:W1:Y:S01]  /*1b60*/  LDS R8, [R4] ;  /* 0x0000000004087984 */ /* 0x000e620000000800 */
[----:B------:R-:W-:Y:S01]  /*1b70*/  IMAD.U32 R3, RZ, RZ, UR5 ;  /* 0x00000005ff037e24 */ /* 0x000fe2000f8e00ff */
[----:B------:R-:W-:Y:S01]  /*1b80*/  ISETP.NE.AND P0, PT, R0, RZ, PT ;  /* 0x000000ff0000720c */ /* 0x000fe20003f05270 */
[----:B------:R-:W-:-:S04]  /*1b90*/  IMAD.WIDE R2, R5, 0x4, R2 ;  /* 0x0000000405027825 */ /* 0x000fc800078e0202 */
[----:B-1----:R-:W-:-:S05]  /*1ba0*/  FADD R7, R7, R8 ;  /* 0x0000000807077221 */ /* 0x002fca0000000000 */
[----:B------:R1:W-:Y:S03]  /*1bb0*/  STG.E desc[UR20][R2.64], R7 ;  /* 0x0000000702007986 */ /* 0x0003e6000c101914 */
[----:B------:R-:W-:Y:S05]  /*1bc0*/  @!P0 EXIT ;  /* 0x000000000000894d */ /* 0x000fea0003800000 */
[----:B------:R-:W-:Y:S01]  /*1bd0*/  IADD3 R4, PT, PT, R4, 0x200, RZ ;  /* 0x0000020004047810 */ /* 0x000fe20007ffe0ff */
[----:B------:R-:W-:Y:S02]  /*1be0*/  VIADD R6, R6, 0x200 ;  /* 0x0000020006067836 */ /* 0x000fe40000000000 */
[----:B------:R-:W-:Y:S01]  /*1bf0*/  VIADD R5, R5, 0x80 ;  /* 0x0000008005057836 */ /* 0x000fe20000000000 */
[----:B------:R-:W-:Y:S06]  /*1c00*/  BRA `(.L_x_286) ;  /* 0xfffffffc00c87947 */ /* 0x000fec000383ffff */
.L_x_285:
[----:B------:R-:W1:Y:S02]  /*1c10*/  LDC R0, c[0x0][0x384] ;  /* 0x0000e100ff007b82 */ /* 0x000e640000000800 */
[----:B-1----:R-:W-:-:S13]  /*1c20*/  ISETP.GE.AND P0, PT, R0, 0x1, PT ;  /* 0x000000010000780c */ /* 0x002fda0003f06270 */
[----:B------:R-:W-:Y:S05]  /*1c30*/  @!P0 EXIT ;  /* 0x000000000000894d */ /* 0x000fea0003800000 */
[----:B------:R-:W1:Y:S01]  /*1c40*/  S2R R5, SR_TID.X ;  /* 0x0000000000057919 */ /* 0x000e620000002100 */
[----:B------:R-:W2:Y:S01]  /*1c50*/  LDC R3, c[0x0][0x3b0] ;  /* 0x0000ec00ff037b82 */ /* 0x000ea20000000800 */
[----:B------:R-:W3:Y:S01]  /*1c60*/  LDCU UR6, c[0x0][0x3a0] ;  /* 0x00007400ff0677ac */ /* 0x000ee20008000800 */
[----:B------:R-:W-:Y:S01]  /*1c70*/  MOV R2, 0x400 ;  /* 0x0000040000027802 */ /* 0x000fe20000000f00 */
[----:B------:R-:W4:Y:S01]  /*1c80*/  S2R R7, SR_CgaCtaId ;  /* 0x0000000000077919 */ /* 0x000f220000008800 */
[----:B------:R-:W5:Y:S03]  /*1c90*/  LDCU.64 UR4, c[0x0][0x390] ;  /* 0x00007200ff0477ac */ /* 0x000f660008000a00 */
[----:B------:R-:W-:Y:S01]  /*1ca0*/  VIADD R4, R2, 0x80 ;  /* 0x0000008002047836 */ /* 0x000fe20000000000 */
[----:B-----5:R-:W-:Y:S01]  /*1cb0*/  UIMAD.WIDE UR4, UR22, 0x4, UR4 ;  /* 0x00000004160478a5 */ /* 0x020fe2000f8e0204 */
[----:B--2---:R-:W-:-:S02]  /*1cc0*/  IMAD R2, R0, 0x200, R3 ;  /* 0x0000020000027824 */ /* 0x004fc400078e0203 */
[----:B------:R-:W-:Y:S02]  /*1cd0*/  IMAD.MOV R0, RZ, RZ, -R0 ;  /* 0x000000ffff007224 */ /* 0x000fe400078e0a00 */
[C---:B-1----:R-:W-:Y:S01]  /*1ce0*/  IMAD R2, R5.reuse, 0x4, R2 ;  /* 0x0000000405027824 */ /* 0x042fe200078e0202 */
[----:B---3--:R-:W-:Y:S02]  /*1cf0*/  LEA R6, R5, UR6, 0x2 ;  /* 0x0000000605067c11 */ /* 0x008fe4000f8e10ff */
[----:B----4-:R-:W-:-:S04]  /*1d00*/  LEA R7, R7, R4, 0x18 ;  /* 0x0000000407077211 */ /* 0x010fc800078ec0ff */
[----:B------:R-:W-:Y:S02]  /*1d10*/  IADD3 R6, PT, PT, R7, R6, RZ ;  /* 0x0000000607067210 */ /* 0x000fe40007ffe0ff */
[----:B------:R-:W-:-:S07]  /*1d20*/  IADD3 R4, PT, PT, R2, 0x80, R7 ;  /* 0x0000008002047810 */ /* 0x000fce0007ffe007 */
.L_x_287:
[----:B------:R-:W-:Y:S01]  /*1d30*/  ISETP.GE.AND P0, PT, R5, UR23, PT ;  /* 0x0000001705007c0c */ /* 0x000fe2000bf06270 */
        /* <DEDUP_REMOVED lines=14> */
        .weak           $__internal_1_$__cuda_sm20_div_u64
        .type           $__internal_1_$__cuda_sm20_div_u64,@function
        .size           $__internal_1_$__cuda_sm20_div_u64,(.L_x_389 - $__internal_1_$__cuda_sm20_div_u64)
$__internal_1_$__cuda_sm20_div_u64:
[----:B------:R-:W-:Y:S02]  /*1e20*/  IMAD.U32 R15, RZ, RZ, UR4 ;  /* 0x00000004ff0f7e24 */ /* 0x000fe4000f8e00ff */
[----:B------:R-:W-:-:S04]  /*1e30*/  IMAD.MOV.U32 R14, RZ, RZ, R5 ;  /* 0x000000ffff0e7224 */ /* 0x000fc800078e0005 */
        /* <DEDUP_REMOVED lines=9> */
[----:B------:R-:W-:Y:S01]  /*1ed0*/  IMAD.X R19, RZ, RZ, ~R13, P0 ;  /* 0x000000ffff137224 */ /* 0x000fe200000e0e0d */
[----:B------:R-:W-:-:S03]  /*1ee0*/  MOV R13, R6 ;  /* 0x00000006000d7202 */ /* 0x000fc60000000f00 */
[-C--:B------:R-:W-:Y:S02]  /*1ef0*/  IMAD R15, R7, R19.reuse, RZ ;  /* 0x00000013070f7224 */ /* 0x080fe400078e02ff */
[----:B------:R-:W-:-:S04]  /*1f00*/  IMAD.WIDE.U32 R12, P0, R6, R19, R12 ;  /* 0x00000013060c7225 */ /* 0x000fc8000780000c */
[----:B------:R-:W-:-:S04]  /*1f10*/  IMAD.HI.U32 R11, R7, R19, RZ ;  /* 0x00000013070b7227 */ /* 0x000fc800078e00ff */
[----:B------:R-:W-:-:S04]  /*1f20*/  IMAD.HI.U32 R12, P1, R7, R17, R12 ;  /* 0x00000011070c7227 */ /* 0x000fc8000782000c */
[----:B------:R-:W-:Y:S01]  /*1f30*/  IMAD.X R11, R11, 0x1, R7, P0 ;  /* 0x000000010b0b7824 */ /* 0x000fe200000e0607 */
[----:B------:R-:W-:-:S04]  /*1f40*/  IADD3 R13, P2, PT, R15, R12, RZ ;  /* 0x0000000c0f0d7210 */ /* 0x000fc80007f5e0ff */
[----:B------:R-:W-:Y:S01]  /*1f50*/  IADD3.X R11, PT, PT, RZ, RZ, R11, P2, P1 ;  /* 0x000000ffff0b7210 */ /* 0x000fe200017e240b */
[----:B------:R-:W-:-:S04]  /*1f60*/  IMAD.WIDE.U32 R6, R13, R5, RZ ;  /* 0x000000050d067225 */ /* 0x000fc800078e00ff */
[----:B------:R-:W-:Y:S01]  /*1f70*/  IMAD R12, R13, UR4, R7 ;  /* 0x000000040d0c7c24 */ /* 0x000fe2000f8e0207 */
[----:B------:R-:W-:-:S03]  /*1f80*/  IADD3 R7, P0, PT, RZ, -R6, RZ ;  /* 0x80000006ff077210 */ /* 0x000fc60007f1e0ff */
[----:B------:R-:W-:Y:S02]  /*1f90*/  IMAD R6, R11, R5, R12 ;  /* 0x000000050b067224 */ /* 0x000fe400078e020c */
[----:B------:R-:W-:-:S04]  /*1fa0*/  IMAD.HI.U32 R12, R13, R7, RZ ;  /* 0x000000070d0c7227 */ /* 0x000fc800078e00ff */
[----:B------:R-:W-:-:S04]  /*1fb0*/  IMAD.X R6, RZ, RZ, ~R6, P0 ;  /* 0x000000ffff067224 */ /* 0x000fc800000e0e06 */
        /* <DEDUP_REMOVED lines=15> */
[----:B------:R-:W-:-:S03]  /*20b0*/  IMAD.WIDE.U32 R6, R12, R5, RZ ;  /* 0x000000050c067225 */ /* 0x000fc600078e00ff */
[----:B------:R-:W-:Y:S01]  /*20c0*/  IADD3.X R14, PT, PT, RZ, R11, RZ, P1, !PT ;  /* 0x0000000bff0e7210 */ /* 0x000fe20000ffe4ff */
[----:B------:R-:W-:Y:S01]  /*20d0*/  IMAD R7, R12, UR4, R7 ;  /* 0x000000040c077c24 */ /* 0x000fe2000f8e0207 */
[----:B------:R-:W-:Y:S02]  /*20e0*/  IADD3 R16, P1, PT, -R6, R9, RZ ;  /* 0x0000000906107210 */ /* 0x000fe40007f3e1ff */
[----:B------:R-:W-:Y:S01]  /*20f0*/  IADD3 R9, P2, PT, R12, 0x1, RZ ;  /* 0x000000010c097810 */ /* 0x000fe20007f5e0ff */
[-C--:B------:R-:W-:Y:S01]  /*2100*/  IMAD R7, R14, R5.reuse, R7 ;  /* 0x000000050e077224 */ /* 0x080fe200078e0207 */
[----:B------:R-:W-:-:S03]  /*2110*/  ISETP.GE.U32.AND P0, PT, R16, R5, PT ;  /* 0x000000051000720c */ /* 0x000fc60003f06070 */
[----:B------:R-:W-:Y:S01]  /*2120*/  IMAD.X R11, R10, 0x1, ~R7, P1 ;  /* 0x000000010a0b7824 */ /* 0x000fe200008e0e07 */
[----:B------:R-:W-:Y:S01]  /*2130*/  IADD3 R6, P1, PT, -R5, R16, RZ ;  /* 0x0000001005067210 */ /* 0x000fe20007f3e1ff */
[----:B------:R-:W-:-:S03]  /*2140*/  IMAD.X R7, RZ, RZ, R14, P2 ;  /* 0x000000ffff077224 */ /* 0x000fc600010e060e */
[C---:B------:R-:W-:Y:S02]  /*2150*/  ISETP.GE.U32.AND.EX P0, PT, R11.reuse, UR4, PT, P0 ;  /* 0x000000040b007c0c */ /* 0x040fe4000bf06100 */
[----:B------:R-:W-:Y:S02]  /*2160*/  IADD3.X R10, PT, PT, R11, ~UR4, RZ, P1, !PT ;  /* 0x800000040b0a7c10 */ /* 0x000fe40008ffe4ff */
[----:B------:R-:W-:Y:S02]  /*2170*/  SEL R6, R6, R16, P0 ;  /* 0x0000001006067207 */ /* 0x000fe40000000000 */
[----:B------:R-:W-:Y:S02]  /*2180*/  SEL R9, R9, R12, P0 ;  /* 0x0000000c09097207 */ /* 0x000fe40000000000 */
[----:B------:R-:W-:Y:S02]  /*2190*/  SEL R10, R10, R11, P0 ;  /* 0x0000000b0a0a7207 */ /* 0x000fe40000000000 */
[----:B------:R-:W-:-:S02]  /*21a0*/  SEL R14, R7, R14, P0 ;  /* 0x0000000e070e7207 */ /* 0x000fc40000000000 */
[----:B------:R-:W-:Y:S02]  /*21b0*/  ISETP.GE.U32.AND P0, PT, R6, R5, PT ;  /* 0x000000050600720c */ /* 0x000fe40003f06070 */
[----:B------:R-:W-:Y:S02]  /*21c0*/  IADD3 R6, P2, PT, R9, 0x1, RZ ;  /* 0x0000000109067810 */ /* 0x000fe40007f5e0ff */
[----:B------:R-:W-:Y:S02]  /*21d0*/  ISETP.GE.U32.AND.EX P0, PT, R10, UR4, PT, P0 ;  /* 0x000000040a007c0c */ /* 0x000fe4000bf06100 */
[----:B------:R-:W-:Y:S01]  /*21e0*/  ISETP.NE.U32.AND P1, PT, R5, RZ, PT ;  /* 0x000000ff0500720c */ /* 0x000fe20003f25070 */
[----:B------:R-:W-:Y:S01]  /*21f0*/  IMAD.X R7, RZ, RZ, R14, P2 ;  /* 0x000000ffff077224 */ /* 0x000fe200010e060e */
[----:B------:R-:W-:Y:S01]  /*2200*/  SEL R6, R6, R9, P0 ;  /* 0x0000000906067207 */ /* 0x000fe20000000000 */
[----:B------:R-:W-:Y:S01]  /*2210*/  IMAD.MOV.U32 R9, RZ, RZ, 0x0 ;  /* 0x00000000ff097424 */ /* 0x000fe200078e00ff */
[----:B------:R-:W-:-:S02]  /*2220*/  ISETP.NE.AND.EX P1, PT, RZ, UR4, PT, P1 ;  /* 0x00000004ff007c0c */ /* 0x000fc4000bf25310 */
[----:B------:R-:W-:Y:S02]  /*2230*/  SEL R7, R7, R14, P0 ;  /* 0x0000000e07077207 */ /* 0x000fe40000000000 */
[----:B------:R-:W-:Y:S02]  /*2240*/  SEL R6, R6, 0xffffffff, P1 ;  /* 0xffffffff06067807 */ /* 0x000fe40000800000 */
[----:B------:R-:W-:Y:S01]  /*2250*/  SEL R7, R7, 0xffffffff, P1 ;  /* 0xffffffff07077807 */ /* 0x000fe20000800000 */
[----:B------:R-:W-:Y:S06]  /*2260*/  RET.REL.NODEC R8 `(_ZN3cub18CUB_300001_SM_10006detail9transform16transform_kernelINS2_10policy_hubILb0EN4cuda3std3__45tupleIJN6thrust24THRUST_300001_SM_1000_NS6detail15normal_iteratorINSA_10device_ptrIfEEEESF_EEEE10policy1000EiNS7_4plusIfEESF_JPfSL_EEEvT0_iT1_T2_DpNS2_10kernel_argIT3_EE) ;  /* 0xffffffdc08647950 */ /* 0x000fec0003c3ffff */
.L_x_288:
        /* <DEDUP_REMOVED lines=9> */
.L_x_389:


//--------------------- .text._ZN3cub18CUB_300001_SM_10006detail9transform16transform_kernelINS2_10policy_hubILb0EN4cuda3std3__45tupleIJN6thrust24THRUST_300001_SM_1000_NS6detail15normal_iteratorINSA_10device_ptrIfEEEESF_EEEE10policy1000ElNS7_10multipliesIfEESF_JPfSL_EEEvT0_iT1_T2_DpNS2_10kernel_argIT3_EE --------------------------
	.section	.text._ZN3cub18CUB_300001_SM_10006detail9transform16transform_kernelINS2_10policy_hubILb0EN4cuda3std3__45tupleIJN6thrust24THRUST_300001_SM_1000_NS6detail15normal_iteratorINSA_10device_ptrIfEEEESF_EEEE10policy1000ElNS7_10multipliesIfEESF_JPfSL_EEEvT0_iT1_T2_DpNS2_10kernel_argIT3_EE,"ax",@progbits
	.align	128
        .global         _ZN3cub18CUB_300001_SM_10006detail9transform16transform_kernelINS2_10policy_hubILb0EN4cuda3std3__45tupleIJN6thrust24THRUST_300001_SM_1000_NS6detail15normal_iteratorINSA_10device_ptrIfEEEESF_EEEE10policy1000ElNS7_10multipliesIfEESF_JPfSL_EEEvT0_iT1_T2_DpNS2_10kernel_argIT3_EE
        .type           _ZN3cub18CUB_300001_SM_10006detail9transform16transform_kernelINS2_10policy_hubILb0EN4cuda3std3__45tupleIJN6thrust24THRUST_300001_SM_1000_NS6detail15normal_iteratorINSA_10device_ptrIfEEEESF_EEEE10policy1000ElNS7_10multipliesIfEESF_JPfSL_EEEvT0_iT1_T2_DpNS2_10kernel_argIT3_EE,@function
        .size           _ZN3cub18CUB_300001_SM_10006detail9transform16transform_kernelINS2_10policy_hubILb0EN4cuda3std3__45tupleIJN6thrust24THRUST_300001_SM_1000_NS6detail15normal_iteratorINSA_10device_ptrIfEEEESF_EEEE10policy1000ElNS7_10multipliesIfEESF_JPfSL_EEEvT0_iT1_T2_DpNS2_10kernel_argIT3_EE,(.L_x_390 - _ZN3cub18CUB_300001_SM_10006detail9transform16transform_kernelINS2_10policy_hubILb0EN4cuda3std3__45tupleIJN6thrust24THRUST_300001_SM_1000_NS6detail15normal_iteratorINSA_10device_ptrIfEEEESF_EEEE10policy1000ElNS7_10multipliesIfEESF_JPfSL_EEEvT0_iT1_T2_DpNS2_10kernel_argIT3_EE)
        .other          _ZN3cub18CUB_300001_SM_10006detail9transform16transform_kernelINS2_10policy_hubILb0EN4cuda3std3__45tupleIJN6thrust24THRUST_300001_SM_1000_NS6detail15normal_iteratorINSA_10device_ptrIfEEEESF_EEEE10policy1000ElNS7_10multipliesIfEESF_JPfSL_EEEvT0_iT1_T2_DpNS2_10kernel_argIT3_EE,@"STO_CUDA_ENTRY STV_DEFAULT"
_ZN3cub18CUB_300001_SM_10006detail9transform16transform_kernelINS2_10policy_hubILb0EN4cuda3std3__45tupleIJN6thrust24THRUST_300001_SM_1000_NS6detail15normal_iteratorINSA_10device_ptrIfEEEESF_EEEE10policy1000ElNS7_10multipliesIfEESF_JPfSL_EEEvT0_iT1_T2_DpNS2_10kernel_argIT3_EE:
.text._ZN3cub18CUB_300001_SM_10006detail9transform16transform_kernelINS2_10policy_hubILb0EN4cuda3std3__45tupleIJN6thrust24THRUST_300001_SM_1000_NS6detail15normal_iteratorINSA_10device_ptrIfEEEESF_EEEE10policy1000ElNS7_10multipliesIfEESF_JPfSL_EEEvT0_iT1_T2_DpNS2_10kernel_argIT3_EE:
        /* <DEDUP_REMOVED lines=68> */
.L_x_291:
[----:B-1----:R-:W-:Y:S05]  /*0440*/  BSYNC.RECONVERGENT B0 ;  /* 0x0000000000007941 */ /* 0x002fea0003800200 */
.L_x_290:
[----:B------:R-:W1:Y:S08]  /*0450*/  S2UR UR5, SR_CgaCtaId ;  /* 0x00000000000579c3 */ /* 0x000e700000008800 */
[----:B------:R-:W-:Y:S01]  /*0460*/  BAR.SYNC.DEFER_BLOCKING 0x0 ;  /* 0x0000000000007b1d */ /* 0x000fe20000010000 */
[----:B------:R-:W-:-:S05]  /*0470*/  SHF.L.U32 R2, RZ, 0x1f, RZ ;  /* 0x0000001fff027819 */ /* 0x000fca00000006ff */
[----:B------:R-:W-:Y:S02]  /*0480*/  UMOV UR4, 0x400 ;  /* 0x0000040000047882 */ /* 0x000fe40000000000 */
[----:B-1----:R-:W-:-:S12]  /*0490*/  ULEA UR4, UR5, UR4, 0x18 ;  /* 0x0000000405047291 */ /* 0x002fd8000f8ec0ff */
.L_x_292:
[----:B------:R-:W1:Y:S02]  /*04a0*/  SYNCS.PHASECHK.TRANS64.TRYWAIT P0, [UR4], R2 ;  /* 0x00000002ff0075a7 */ /* 0x000e640008001104 */
[----:B-1----:R-:W-:Y:S05]  /*04b0*/  @!P0 BRA `(.L_x_292) ;  /* 0xfffffffc00f88947 */ /* 0x002fea000383ffff */
[----:B------:R-:W-:Y:S05]  /*04c0*/  BRA `(.L_x_293) ;  /* 0x0000001400407947 */ /* 0x000fea0003800000 */
.L_x_289:
        /* <DEDUP_REMOVED lines=54> */
.L_x_297:
[----:B------:R-:W-:Y:S01]  /*0830*/  IMAD.MOV.U32 R9, RZ, RZ, R14 ;  /* 0x000000ffff097224 */ /* 0x000fe200078e000e */
[----:B------:R-:W-:-:S07]  /*0840*/  MOV R14, 0x860 ;  /* 0x00000860000e7802 */ /* 0x000fce0000000f00 */
[----:B------:R-:W-:Y:S05]  /*0850*/  CALL.REL.NOINC `($__internal_2_$__cuda_sm20_div_u64) ;  /* 0x0000001400707944 */ /* 0x000fea0003c00000 */
.L_x_298:
[----:B------:R-:W-:Y:S05]  /*0860*/  BSYNC.RECONVERGENT B1 ;  /* 0x0000000000017941 */ /* 0x000fea0003800200 */
.L_x_296:
        /* <DEDUP_REMOVED lines=37> */
.L_x_301:
        /* <DEDUP_REMOVED lines=16> */
.L_x_300:
[----:B------:R-:W-:Y:S05]  /*0bc0*/  BSYNC.RECONVERGENT B1 ;  /* 0x0000000000017941 */ /* 0x000fea0003800200 */
.L_x_299:
        /* <DEDUP_REMOVED lines=35> */
.L_x_302:
        /* <DEDUP_REMOVED lines=26> */
.L_x_295:
[----:B------:R-:W-:Y:S05]  /*0fa0*/  BSYNC.RECONVERGENT B0 ;  /* 0x0000000000007941 */ /* 0x000fea0003800200 */
.L_x_294:
        /* <DEDUP_REMOVED lines=39> */
.L_x_306:
[----:B------:R-:W-:Y:S01]  /*1220*/  IMAD.MOV.U32 R9, RZ, RZ, R12 ;  /* 0x000000ffff097224 */ /* 0x000fe200078e000c */
[----:B------:R-:W-:-:S07]  /*1230*/  MOV R14, 0x1250 ;  /* 0x00001250000e7802 */ /* 0x000fce0000000f00 */
[----:B------:R-:W-:Y:S05]  /*1240*/  CALL.REL.NOINC `($__internal_2_$__cuda_sm20_div_u64) ;  /* 0x0000000800f47944 */ /* 0x000fea0003c00000 */
.L_x_307:
[----:B------:R-:W-:Y:S05]  /*1250*/  BSYNC.RECONVERGENT B1 ;  /* 0x0000000000017941 */ /* 0x000fea0003800200 */
.L_x_305:
        /* <DEDUP_REMOVED lines=35> */
.L_x_310:
        /* <DEDUP_REMOVED lines=16> */
.L_x_309:
[----:B------:R-:W-:Y:S05]  /*1590*/  BSYNC.RECONVERGENT B1 ;  /* 0x0000000000017941 */ /* 0x000fea0003800200 */
.L_x_308:
        /* <DEDUP_REMOVED lines=37> */
.L_x_311:
        /* <DEDUP_REMOVED lines=26> */
.L_x_304:
[----:B------:R-:W-:Y:S05]  /*1990*/  BSYNC.RECONVERGENT B0 ;  /* 0x0000000000007941 */ /* 0x000fea0003800200 */
.L_x_303:
[----:B------:R-:W0:Y:S01]  /*19a0*/  LDGDEPBAR ;  /* 0x00000000000079af */ /* 0x000e220000000000 */
[----:B------:R-:W-:-:S04]  /*19b0*/  DEPBAR.LE SB0, 0x0 ;  /* 0x000080000000791a */ /* 0x000fc80000000000 */
[----:B------:R-:W-:Y:S06]  /*19c0*/  BAR.SYNC.DEFER_BLOCKING 0x0 ;  /* 0x0000000000007b1d */ /* 0x000fec0000010000 */
.L_x_293:
        /* <DEDUP_REMOVED lines=21> */
.L_x_313:
        /* <DEDUP_REMOVED lines=10> */
[----:B---3--:R-:W-:-:S05]  /*1bc0*/  @!P0 FMUL R9, R8, R9 ;  /* 0x0000000908098220 */ /* 0x008fca0000400000 */
[----:B------:R1:W-:Y:S01]  /*1bd0*/  @!P0 STG.E desc[UR22][R2.64], R9 ;  /* 0x0000000902008986 */ /* 0x0003e2000c101916 */
[----:B------:R-:W-:-:S13]  /*1be0*/  ISETP.NE.AND P0, PT, R4, RZ, PT ;  /* 0x000000ff0400720c */ /* 0x000fda0003f05270 */
[----:B-1----:R-:W-:Y:S05]  /*1bf0*/  @P0 BRA `(.L_x_313) ;  /* 0xfffffffc00c80947 */ /* 0x002fea000383ffff */
[----:B------:R-:W-:Y:S05]  /*1c00*/  EXIT ;  /* 0x000000000000794d */ /* 0x000fea0003800000 */
.L_x_312:
        /* <DEDUP_REMOVED lines=19> */
.L_x_314:
[----:B-1----:R-:W-:Y:S01]  /*1d40*/  LDS R7, [R6] ;  /* 0x0000000006077984 */ /* 0x002fe20000000800 */
[----:B------:R-:W-:Y:S01]  /*1d50*/  IADD3 R0, PT, PT, R0, 0x1, RZ ;  /* 0x0000000100007810 */ /* 0x000fe20007ffe0ff */
[----:B------:R-:W-:Y:S02]  /*1d60*/  IMAD.U32 R2, RZ, RZ, UR4 ;  /* 0x00000004ff027e24 */ /* 0x000fe4000f8e00ff */
[----:B------:R-:W1:Y:S01]  /*1d70*/  LDS R8, [R4] ;  /* 0x0000000004087984 */ /* 0x000e620000000800 */
[----:B------:R-:W-:Y:S01]  /*1d80*/  ISETP.NE.AND P0, PT, R0, RZ, PT ;  /* 0x000000ff0000720c */ /* 0x000fe20003f05270 */
[----:B------:R-:W-:Y:S02]  /*1d90*/  IMAD.U32 R3, RZ, RZ, UR5 ;  /* 0x00000005ff037e24 */ /* 0x000fe4000f8e00ff */
[----:B------:R-:W-:-:S04]  /*1da0*/  IMAD.WIDE R2, R5, 0x4, R2 ;  /* 0x0000000405027825 */ /* 0x000fc800078e0202 */
[----:B-1----:R-:W-:-:S05]  /*1db0*/  FMUL R7, R7, R8 ;  /* 0x0000000807077220 */ /* 0x002fca0000400000 */
[----:B------:R1:W-:Y:S01]  /*1dc0*/  STG.E desc[UR22][R2.64], R7 ;  /* 0x0000000702007986 */ /* 0x0003e2000c101916 */
[----:B------:R-:W-:Y:S05]  /*1dd0*/  @!P0 EXIT ;  /* 0x000000000000894d */ /* 0x000fea0003800000 */
[----:B------:R-:W-:Y:S02]  /*1de0*/  VIADD R4, R4, 0x200 ;  /* 0x0000020004047836 */ /* 0x000fe40000000000 */
[----:B------:R-:W-:Y:S02]  /*1df0*/  VIADD R6, R6, 0x200 ;  /* 0x0000020006067836 */ /* 0x000fe40000000000 */
[----:B------:R-:W-:Y:S01]  /*1e00*/  VIADD R5, R5, 0x80 ;  /* 0x0000008005057836 */ /* 0x000fe20000000000 */
[----:B------:R-:W-:Y:S06]  /*1e10*/  BRA `(.L_x_314) ;  /* 0xfffffffc00c87947 */ /* 0x000fec000383ffff */
        .weak           $__internal_2_$__cuda_sm20_div_u64
        .type           $__internal_2_$__cuda_sm20_div_u64,@function
        .size           $__internal_2_$__cuda_sm20_div_u64,(.L_x_390 - $__internal_2_$__cuda_sm20_div_u64)
$__internal_2_$__cuda_sm20_div_u64:
        /* <DEDUP_REMOVED lines=68> */
[----:B------:R-:W-:Y:S06]  /*2260*/  RET.REL.NODEC R14 `(_ZN3cub18CUB_300001_SM_10006detail9transform16transform_kernelINS2_10policy_hubILb0EN4cuda3std3__45tupleIJN6thrust24THRUST_300001_SM_1000_NS6detail15normal_iteratorINSA_10device_ptrIfEEEESF_EEEE10policy1000ElNS7_10multipliesIfEESF_JPfSL_EEEvT0_iT1_T2_DpNS2_10kernel_argIT3_EE) ;  /* 0xffffffdc0e647950 */ /* 0x000fec0003c3ffff */
.L_x_315:
        /* <DEDUP_REMOVED lines=9> */
.L_x_390:


//--------------------- .text._ZN3cub18CUB_300001_SM_10006detail9transform16transform_kernelINS2_10policy_hubILb0EN4cuda3std3__45tupleIJN6thrust24THRUST_300001_SM_1000_NS6detail15normal_iteratorINSA_10device_ptrIfEEEESF_EEEE10policy1000EiNS7_10multipliesIfEESF_JPfSL_EEEvT0_iT1_T2_DpNS2_10kernel_argIT3_EE --------------------------
	.section	.text._ZN3cub18CUB_300001_SM_10006detail9transform16transform_kernelINS2_10policy_hubILb0EN4cuda3std3__45tupleIJN6thrust24THRUST_300001_SM_1000_NS6detail15normal_iteratorINSA_10device_ptrIfEEEESF_EEEE10policy1000EiNS7_10multipliesIfEESF_JPfSL_EEEvT0_iT1_T2_DpNS2_10kernel_argIT3_EE,"ax",@progbits
	.align	128
        .global         _ZN3cub18CUB_300001_SM_10006detail9transform16transform_kernelINS2_10policy_hubILb0EN4cuda3std3__45tupleIJN6thrust24THRUST_300001_SM_1000_NS6detail15normal_iteratorINSA_10device_ptrIfEEEESF_EEEE10policy1000EiNS7_10multipliesIfEESF_JPfSL_EEEvT0_iT1_T2_DpNS2_10kernel_argIT3_EE
        .type           _ZN3cub18CUB_300001_SM_10006detail9transform16transform_kernelINS2_10policy_hubILb0EN4cuda3std3__45tupleIJN6thrust24THRUST_300001_SM_1000_NS6detail15normal_iteratorINSA_10device_ptrIfEEEESF_EEEE10policy1000EiNS7_10multipliesIfEESF_JPfSL_EEEvT0_iT1_T2_DpNS2_10kernel_argIT3_EE,@function
        .size           _ZN3cub18CUB_300001_SM_10006detail9transform16transform_kernelINS2_10policy_hubILb0EN4cuda3std3__45tupleIJN6thrust24THRUST_300001_SM_1000_NS6detail15normal_iteratorINSA_10device_ptrIfEEEESF_EEEE10policy1000EiNS7_10multipliesIfEESF_JPfSL_EEEvT0_iT1_T2_DpNS2_10kernel_argIT3_EE,(.L_x_391 - _ZN3cub18CUB_300001_SM_10006detail9transform16transform_kernelINS2_10policy_hubILb0EN4cuda3std3__45tupleIJN6thrust24THRUST_300001_SM_1000_NS6detail15normal_iteratorINSA_10device_ptrIfEEEESF_EEEE10policy1000EiNS7_10multipliesIfEESF_JPfSL_EEEvT0_iT1_T2_DpNS2_10kernel_argIT3_EE)
        .other          _ZN3cub18CUB_300001_SM_10006detail9transform16transform_kernelINS2_10policy_hubILb0EN4cuda3std3__45tupleIJN6thrust24THRUST_300001_SM_1000_NS6detail15normal_iteratorINSA_10device_ptrIfEEEESF_EEEE10policy1000EiNS7_10multipliesIfEESF_JPfSL_EEEvT0_iT1_T2_DpNS2_10kernel_argIT3_EE,@"STO_CUDA_ENTRY STV_DEFAULT"
_ZN3cub18CUB_300001_SM_10006detail9transform16transform_kernelINS2_10policy_hubILb0EN4cuda3std3__45tupleIJN6thrust24THRUST_300001_SM_1000_NS6detail15normal_iteratorINSA_10device_ptrIfEEEESF_EEEE10policy1000EiNS7_10multipliesIfEESF_JPfSL_EEEvT0_iT1_T2_DpNS2_10kernel_argIT3_EE:
.text._ZN3cub18CUB_300001_SM_10006detail9transform16transform_kernelINS2_10policy_hubILb0EN4cuda3std3__45tupleIJN6thrust24THRUST_300001_SM_1000_NS6detail15normal_iteratorINSA_10device_ptrIfEEEESF_EEEE10policy1000EiNS7_10multipliesIfEESF_JPfSL_EEEvT0_iT1_T2_DpNS2_10kernel_argIT3_EE:
        /* <DEDUP_REMOVED lines=60> */
.L_x_318:
[----:B-1----:R-:W-:Y:S05]  /*03c0*/  BSYNC.RECONVERGENT B0 ;  /* 0x0000000000007941 */ /* 0x002fea0003800200 */
.L_x_317:
[----:B------:R-:W1:Y:S08]  /*03d0*/  S2UR UR5, SR_CgaCtaId ;  /* 0x00000000000579c3 */ /* 0x000e700000008800 */
[----:B------:R-:W-:Y:S01]  /*03e0*/  BAR.SYNC.DEFER_BLOCKING 0x0 ;  /* 0x0000000000007b1d */ /* 0x000fe20000010000 */
[----:B------:R-:W-:-:S05]  /*03f0*/  SHF.L.U32 R0, RZ, 0x1f, RZ ;  /* 0x0000001fff007819 */ /* 0x000fca00000006ff */
[----:B------:R-:W-:Y:S02]  /*0400*/  UMOV UR4, 0x400 ;  /* 0x0000040000047882 */ /* 0x000fe40000000000 */
[----:B-1----:R-:W-:-:S12]  /*0410*/  ULEA UR4, UR5, UR4, 0x18 ;  /* 0x0000000405047291 */ /* 0x002fd8000f8ec0ff */
.L_x_319:
[----:B------:R-:W1:Y:S02]  /*0420*/  SYNCS.PHASECHK.TRANS64.TRYWAIT P0, [UR4], R0 ;  /* 0x00000000ff0075a7 */ /* 0x000e640008001104 */
[----:B-1----:R-:W-:Y:S05]  /*0430*/  @!P0 BRA `(.L_x_319) ;  /* 0xfffffffc00f88947 */ /* 0x002fea000383ffff */
[----:B------:R-:W-:Y:S05]  /*0440*/  BRA `(.L_x_320) ;  /* 0x0000001400687947 */ /* 0x000fea0003800000 */
.L_x_316:
        /* <DEDUP_REMOVED lines=61> */
.L_x_324:
[----:B------:R-:W-:Y:S01]  /*0820*/  IMAD.MOV.U32 R9, RZ, RZ, R12 ;  /* 0x000000ffff097224 */ /* 0x000fe200078e000c */
[----:B------:R-:W-:-:S07]  /*0830*/  MOV R8, 0x850 ;  /* 0x0000085000087802 */ /* 0x000fce0000000f00 */
[----:B------:R-:W-:Y:S05]  /*0840*/  CALL.REL.NOINC `($__internal_3_$__cuda_sm20_div_u64) ;  /* 0x0000001400747944 */ /* 0x000fea0003c00000 */
[----:B------:R-:W-:Y:S01]  /*0850*/  IMAD.MOV.U32 R8, RZ, RZ, R6 ;  /* 0x000000ffff087224 */ /* 0x000fe200078e0006 */
[----:B------:R-:W-:-:S07]  /*0860*/  MOV R9, R7 ;  /* 0x0000000700097202 */ /* 0x000fce0000000f00 */
.L_x_325:
[----:B------:R-:W-:Y:S05]  /*0870*/  BSYNC.RECONVERGENT B1 ;  /* 0x0000000000017941 */ /* 0x000fea0003800200 */
.L_x_323:
        /* <DEDUP_REMOVED lines=34> */
.L_x_328:
        /* <DEDUP_REMOVED lines=16> */
.L_x_327:
[----:B------:R-:W-:Y:S05]  /*0ba0*/  BSYNC.RECONVERGENT B1 ;  /* 0x0000000000017941 */ /* 0x000fea0003800200 */
.L_x_326:
        /* <DEDUP_REMOVED lines=32> */
.L_x_329:
        /* <DEDUP_REMOVED lines=29> */
.L_x_322:
[----:B------:R-:W-:Y:S05]  /*0f80*/  BSYNC.RECONVERGENT B0 ;  /* 0x0000000000007941 */ /* 0x000fea0003800200 */
.L_x_321:
        /* <DEDUP_REMOVED lines=44> */
.L_x_333:
[----:B------:R-:W-:-:S07]  /*1250*/  MOV R8, 0x1270 ;  /* 0x0000127000087802 */ /* 0x000fce0000000f00 */
[----:B------:R-:W-:Y:S05]  /*1260*/  CALL.REL.NOINC `($__internal_3_$__cuda_sm20_div_u64) ;  /* 0x0000000800ec7944 */ /* 0x000fea0003c00000 */
[----:B------:R-:W-:Y:S01]  /*1270*/  IMAD.MOV.U32 R8, RZ, RZ, R6 ;  /* 0x000000ffff087224 */ /* 0x000fe200078e0006 */
[----:B------:R-:W-:-:S07]  /*1280*/  MOV R9, R7 ;  /* 0x0000000700097202 */ /* 0x000fce0000000f00 */
.L_x_334:
[----:B------:R-:W-:Y:S05]  /*1290*/  BSYNC.RECONVERGENT B1 ;  /* 0x0000000000017941 */ /* 0x000fea0003800200 */
.L_x_332:
        /* <DEDUP_REMOVED lines=35> */
.L_x_337:
        /* <DEDUP_REMOVED lines=16> */
.L_x_336:
[----:B------:R-:W-:Y:S05]  /*15d0*/  BSYNC.RECONVERGENT B1 ;  /* 0x0000000000017941 */ /* 0x000fea0003800200 */
.L_x_335:
        /* <DEDUP_REMOVED lines=35> */
.L_x_338:
        /* <DEDUP_REMOVED lines=26> */
.L_x_331:
[----:B------:R-:W-:Y:S05]  /*19b0*/  BSYNC.RECONVERGENT B0 ;  /* 0x0000000000007941 */ /* 0x000fea0003800200 */
.L_x_330:
[----:B------:R-:W0:Y:S01]  /*19c0*/  LDGDEPBAR ;  /* 0x00000000000079af */ /* 0x000e220000000000 */
[----:B------:R-:W-:-:S04]  /*19d0*/  DEPBAR.LE SB0, 0x0 ;  /* 0x000080000000791a */ /* 0x000fc80000000000 */
[----:B------:R-:W-:Y:S06]  /*19e0*/  BAR.SYNC.DEFER_BLOCKING 0x0 ;  /* 0x0000000000007b1d */ /* 0x000fec0000010000 */
.L_x_320:
        /* <DEDUP_REMOVED lines=20> */
.L_x_340:
[----:B-1----:R-:W-:Y:S01]  /*1b30*/  LDS R7, [R6] ;  /* 0x0000000006077984 */ /* 0x002fe20000000800 */
[----:B------:R-:W-:Y:S02]  /*1b40*/  VIADD R0, R0, 0x1 ;  /* 0x0000000100007836 */ /* 0x000fe40000000000 */
[----:B------:R-:W-:Y:S01]  /*1b50*/  IMAD.U32 R2, RZ, RZ, UR4 ;  /* 0x00000004ff027e24 */ /* 0x000fe2000f8e00ff */
[----:B------:R-:W1:Y:S01]  /*1b60*/  LDS R8, [R4] ;  /* 0x0000000004087984 */ /* 0x000e620000000800 */
[----:B------:R-:W-:Y:S01]  /*1b70*/  IMAD.U32 R3, RZ, RZ, UR5 ;  /* 0x00000005ff037e24 */ /* 0x000fe2000f8e00ff */
[----:B------:R-:W-:Y:S01]  /*1b80*/  ISETP.NE.AND P0, PT, R0, RZ, PT ;  /* 0x000000ff0000720c */ /* 0x000fe20003f05270 */
[----:B------:R-:W-:-:S04]  /*1b90*/  IMAD.WIDE R2, R5, 0x4, R2 ;  /* 0x0000000405027825 */ /* 0x000fc800078e0202 */
[----:B-1----:R-:W-:-:S05]  /*1ba0*/  FMUL R7, R7, R8 ;  /* 0x0000000807077220 */ /* 0x002fca0000400000 */
[----:B------:R1:W-:Y:S03]  /*1bb0*/  STG.E desc[UR20][R2.64], R7 ;  /* 0x0000000702007986 */ /* 0x0003e6000c101914 */
[----:B------:R-:W-:Y:S05]  /*1bc0*/  @!P0 EXIT ;  /* 0x000000000000894d */ /* 0x000fea0003800000 */
[----:B------:R-:W-:Y:S01]  /*1bd0*/  IADD3 R4, PT, PT, R4, 0x200, RZ ;  /* 0x0000020004047810 */ /* 0x000fe20007ffe0ff */
[----:B------:R-:W-:Y:S02]  /*1be0*/  VIADD R6, R6, 0x200 ;  /* 0x0000020006067836 */ /* 0x000fe40000000000 */
[----:B------:R-:W-:Y:S01]  /*1bf0*/  VIADD R5, R5, 0x80 ;  /* 0x0000008005057836 */ /* 0x000fe20000000000 */
[----:B------:R-:W-:Y:S06]  /*1c00*/  BRA `(.L_x_340) ;  /* 0xfffffffc00c87947 */ /* 0x000fec000383ffff */
.L_x_339:
        /* <DEDUP_REMOVED lines=18> */
.L_x_341:
        /* <DEDUP_REMOVED lines=15> */
        .weak           $__internal_3_$__cuda_sm20_div_u64
        .type           $__internal_3_$__cuda_sm20_div_u64,@function
        .size           $__internal_3_$__cuda_sm20_div_u64,(.L_x_391 - $__internal_3_$__cuda_sm20_div_u64)
$__internal_3_$__cuda_sm20_div_u64:
        /* <DEDUP_REMOVED lines=68> */
[----:B------:R-:W-:Y:S06]  /*2260*/  RET.REL.NODEC R8 `(_ZN3cub18CUB_300001_SM_10006detail9transform16transform_kernelINS2_10policy_hubILb0EN4cuda3std3__45tupleIJN6thrust24THRUST_300001_SM_1000_NS6detail15normal_iteratorINSA_10device_ptrIfEEEESF_EEEE10policy1000EiNS7_10multipliesIfEESF_JPfSL_EEEvT0_iT1_T2_DpNS2_10kernel_argIT3_EE) ;  /* 0xffffffdc08647950 */ /* 0x000fec0003c3ffff */
.L_x_342:
        /* <DEDUP_REMOVED lines=9> */
.L_x_391:


//--------------------- .text._ZN3cub18CUB_300001_SM_10006detail9transform16transform_kernelINS2_10policy_hubILb1EN4cuda3std3__45tupleIJN6thrust24THRUST_300001_SM_1000_NS6detail15normal_iteratorINSA_10device_ptrIfEEEESF_EEEE10policy1000El13saxpy_functorSF_JPfSK_EEEvT0_iT1_T2_DpNS2_10kernel_argIT3_EE --------------------------
	.section	.text._ZN3cub18CUB_300001_SM_10006detail9transform16transform_kernelINS2_10policy_hubILb1EN4cuda3std3__45tupleIJN6thrust24THRUST_300001_SM_1000_NS6detail15normal_iteratorINSA_10device_ptrIfEEEESF_EEEE10policy1000El13saxpy_functorSF_JPfSK_EEEvT0_iT1_T2_DpNS2_10kernel_argIT3_EE,"ax",@progbits
	.align	128
        .global         _ZN3cub18CUB_300001_SM_10006detail9transform16transform_kernelINS2_10policy_hubILb1EN4cuda3std3__45tupleIJN6thrust24THRUST_300001_SM_1000_NS6detail15normal_iteratorINSA_10device_ptrIfEEEESF_EEEE10policy1000El13saxpy_functorSF_JPfSK_EEEvT0_iT1_T2_DpNS2_10kernel_argIT3_EE
        .type           _ZN3cub18CUB_300001_SM_10006detail9transform16transform_kernelINS2_10policy_hubILb1EN4cuda3std3__45tupleIJN6thrust24THRUST_300001_SM_1000_NS6detail15normal_iteratorINSA_10device_ptrIfEEEESF_EEEE10policy1000El13saxpy_functorSF_JPfSK_EEEvT0_iT1_T2_DpNS2_10kernel_argIT3_EE,@function
        .size           _ZN3cub18CUB_300001_SM_10006detail9transform16transform_kernelINS2_10policy_hubILb1EN4cuda3std3__45tupleIJN6thrust24THRUST_300001_SM_1000_NS6detail15normal_iteratorINSA_10device_ptrIfEEEESF_EEEE10policy1000El13saxpy_functorSF_JPfSK_EEEvT0_iT1_T2_DpNS2_10kernel_argIT3_EE,(.L_x_402 - _ZN3cub18CUB_300001_SM_10006detail9transform16transform_kernelINS2_10policy_hubILb1EN4cuda3std3__45tupleIJN6thrust24THRUST_300001_SM_1000_NS6detail15normal_iteratorINSA_10device_ptrIfEEEESF_EEEE10policy1000El13saxpy_functorSF_JPfSK_EEEvT0_iT1_T2_DpNS2_10kernel_argIT3_EE)
        .other          _ZN3cub18CUB_300001_SM_10006detail9transform16transform_kernelINS2_10policy_hubILb1EN4cuda3std3__45tupleIJN6thrust24THRUST_300001_SM_1000_NS6detail15normal_iteratorINSA_10device_ptrIfEEEESF_EEEE10policy1000El13saxpy_functorSF_JPfSK_EEEvT0_iT1_T2_DpNS2_10kernel_argIT3_EE,@"STO_CUDA_ENTRY STV_DEFAULT"
_ZN3cub18CUB_300001_SM_10006detail9transform16transform_kernelINS2_10policy_hubILb1EN4cuda3std3__45tupleIJN6thrust24THRUST_300001_SM_1000_NS6detail15normal_iteratorINSA_10device_ptrIfEEEESF_EEEE10policy1000El13saxpy_functorSF_JPfSK_EEEvT0_iT1_T2_DpNS2_10kernel_argIT3_EE:
.text._ZN3cub18CUB_300001_SM_10006detail9transform16transform_kernelINS2_10policy_hubILb1EN4cuda3std3__45tupleIJN6thrust24THRUST_300001_SM_1000_NS6detail15normal_iteratorINSA_10device_ptrIfEEEESF_EEEE10policy1000El13saxpy_functorSF_JPfSK_EEEvT0_iT1_T2_DpNS2_10kernel_argIT3_EE:
[----:B------:R-:W-:Y:S08]  /*0000*/  LDC R1, c[0x0][0x37c] ;  /* 0x0000df00ff017b82 */ /* 0x000ff00000000800 */
[----:B------:R-:W0:Y:S01]  /*0010*/  LDC R10, c[0x0][0x388] ;  /* 0x0000e200ff0a7b82 */ /* 0x000e220000000800 */
[----:B------:R-:W1:Y:S01]  /*0020*/  LDCU.64 UR4, c[0x0][0x380] ;  /* 0x00007000ff0477ac */ /* 0x000e620008000a00 */
[----:B------:R-:W2:Y:S01]  /*0030*/  S2R R7, SR_TID.X ;  /* 0x0000000000077919 */ /* 0x000ea20000002100 */
[----:B------:R-:W-:Y:S05]  /*0040*/  BSSY.RECONVERGENT B0, `(.L_x_343) ;  /* 0x0000029000007945 */ /* 0x000fea0003800200 */
[----:B------:R-:W3:Y:S01]  /*0050*/  S2UR UR12, SR_CTAID.X ;  /* 0x00000000000c79c3 */ /* 0x000ee20000002500 */
[----:B0-----:R-:W-:-:S04]  /*0060*/  SHF.L.U32 R5, R10, 0x7, RZ ;  /* 0x000000070a057819 */ /* 0x001fc800000006ff */
[----:B------:R-:W-:Y:S01]  /*0070*/  SHF.R.S32.HI R0, RZ, 0x1f, R5 ;  /* 0x0000001fff007819 */ /* 0x000fe20000011405 */
[----:B---3--:R-:W-:-:S04]  /*0080*/  IMAD.WIDE.U32 R2, R5, UR12, RZ ;  /* 0x0000000c05027c25 */ /* 0x008fc8000f8e00ff */
[----:B------:R-:W-:Y:S01]  /*0090*/  IMAD R9, R0, UR12, RZ ;  /* 0x0000000c00097c24 */ /* 0x000fe2000f8e02ff */
[----:B-1----:R-:W-:-:S03]  /*00a0*/  IADD3 R4, P1, PT, -R2, UR4, RZ ;  /* 0x0000000402047c10 */ /* 0x002fc6000ff3e1ff */
[----:B------:R-:W-:Y:S01]  /*00b0*/  IMAD.IADD R9, R3, 0x1, R9 ;  /* 0x0000000103097824 */ /* 0x000fe200078e0209 */
[----:B------:R-:W-:-:S04]  /*00c0*/  ISETP.LT.U32.AND P0, PT, R4, R5, PT ;  /* 0x000000050400720c */ /* 0x000fc80003f01070 */
[----:B------:R-:W-:-:S04]  /*00d0*/  IADD3.X R11, PT, PT, ~R9, UR5, RZ, P1, !PT ;  /* 0x00000005090b7c10 */ /* 0x000fc80008ffe5ff */
[----:B------:R-:W-:Y:S02]  /*00e0*/  ISETP.LT.AND.EX P0, PT, R11, R0, PT, P0 ;  /* 0x000000000b00720c */ /* 0x000fe40003f01300 */
[----:B--2---:R-:W-:Y:S02]  /*00f0*/  SHF.L.U32 R11, R7, 0x7, RZ ;  /* 0x00000007070b7819 */ /* 0x004fe400000006ff */
[----:B------:R-:W-:-:S05]  /*0100*/  SEL R0, R4, R5, P0 ;  /* 0x0000000504007207 */ /* 0x000fca0000000000 */
[----:B------:R-:W-:-:S05]  /*0110*/  IMAD.SHL.U32 R4, R0, 0x4, RZ ;  /* 0x0000000400047824 */ /* 0x000fca00078e00ff */
[----:B------:R-:W-:-:S13]  /*0120*/  ISETP.GE.AND P0, PT, R11, R4, PT ;  /* 0x000000040b00720c */ /* 0x000fda0003f06270 */
[----:B------:R-:W-:Y:S05]  /*0130*/  @P0 BRA `(.L_x_344) ;  /* 0x0000000000640947 */ /* 0x000fea0003800000 */
[----:B------:R-:W0:Y:S01]  /*0140*/  LDCU.64 UR4, c[0x0][0x398] ;  /* 0x00007300ff0477ac */ /* 0x000e220008000a00 */
[C---:B------:R-:W-:Y:S01]  /*0150*/  SHF.L.U32 R6, R2.reuse, 0x2, RZ ;  /* 0x0000000202067819 */ /* 0x040fe200000006ff */
[----:B------:R-:W-:Y:S01]  /*0160*/  BSSY.RECONVERGENT B1, `(.L_x_345) ;  /* 0x000000c000017945 */ /* 0x000fe20003800200 */
[----:B------:R-:W-:Y:S01]  /*0170*/  SHF.L.U64.HI R8, R2, 0x2, R9 ;  /* 0x0000000202087819 */ /* 0x000fe20000010209 */
[----:B------:R-:W-:Y:S01]  /*0180*/  IMAD.MOV.U32 R15, RZ, RZ, R11 ;  /* 0x000000ffff0f7224 */ /* 0x000fe200078e000b */
[----:B0-----:R-:W-:-:S04]  /*0190*/  IADD3 R12, P0, PT, R6, UR4, RZ ;  /* 0x00000004060c7c10 */ /* 0x001fc8000ff1e0ff */
[----:B------:R-:W-:-:S03]  /*01a0*/  IADD3.X R13, PT, PT, R8, UR5, RZ, P0, !PT ;  /* 0x00000005080d7c10 */ /* 0x000fc600087fe4ff */
[----:B------:R-:W-:-:S07]  /*01b0*/  IMAD.WIDE.U32 R12, R7, 0x80, R12 ;  /* 0x00000080070c7825 */ /* 0x000fce00078e000c */
.L_x_346:
[----:B------:R-:W-:Y:S01]  /*01c0*/  IADD3 R15, PT, PT, R15, 0x4000, RZ ;  /* 0x000040000f0f7810 */ /* 0x000fe20007ffe0ff */
[----:B------:R0:W-:Y:S03]  /*01d0*/  CCTL.E.PF2 [R12] ;  /* 0x000000000c00798f */ /* 0x0001e60000800100 */
[----:B------:R-:W-:Y:S02]  /*01e0*/  ISETP.GE.AND P0, PT, R15, R4, PT ;  /* 0x000000040f00720c */ /* 0x000fe40003f06270 */
[----:B0-----:R-:W-:-:S05]  /*01f0*/  IADD3 R12, P1, PT, R12, 0x4000, RZ ;  /* 0x000040000c0c7810 */ /* 0x001fca0007f3e0ff */
[----:B------:R-:W-:-:S06]  /*0200*/  IMAD.X R13, RZ, RZ, R13, P1 ;  /* 0x000000ffff0d7224 */ /* 0x000fcc00008e060d */
[----:B------:R-:W-:Y:S05]  /*0210*/  @!P0 BRA `(.L_x_346) ;  /* 0xfffffffc00e88947 */ /* 0x000fea000383ffff */
[----:B------:R-:W-:Y:S05]  /*0220*/  BSYNC.RECONVERGENT B1 ;  /* 0x0000000000017941 */ /* 0x000fea0003800200 */
.L_x_345:
[----:B------:R-:W0:Y:S02]  /*0230*/  LDCU.64 UR4, c[0x0][0x3a8] ;  /* 0x00007500ff0477ac */ /* 0x000e240008000a00 */
[----:B0-----:R-:W-:-:S04]  /*0240*/  IADD3 R12, P0, PT, R6, UR4, RZ ;  /* 0x00000004060c7c10 */ /* 0x001fc8000ff1e0ff */
[----:B------:R-:W-:-:S03]  /*0250*/  IADD3.X R13, PT, PT, R8, UR5, RZ, P0, !PT ;  /* 0x00000005080d7c10 */ /* 0x000fc600087fe4ff */
[----:B------:R-:W-:-:S07]  /*0260*/  IMAD.WIDE.U32 R12, R7, 0x80, R12 ;  /* 0x00000080070c7825 */ /* 0x000fce00078e000c */
.L_x_347:
[----:B------:R-:W-:Y:S01]  /*0270*/  IADD3 R11, PT, PT, R11, 0x4000, RZ ;  /* 0x000040000b0b7810 */ /* 0x000fe20007ffe0ff */
[----:B------:R0:W-:Y:S03]  /*0280*/  CCTL.E.PF2 [R12] ;  /* 0x000000000c00798f */ /* 0x0001e60000800100 */
[----:B------:R-:W-:Y:S02]  /*0290*/  ISETP.GE.AND P0, PT, R11, R4, PT ;  /* 0x000000040b00720c */ /* 0x000fe40003f06270 */
[----:B0-----:R-:W-:-:S05]  /*02a0*/  IADD3 R12, P1, PT, R12, 0x4000, RZ ;  /* 0x000040000c0c7810 */ /* 0x001fca0007f3e0ff */
[----:B------:R-:W-:-:S06]  /*02b0*/  IMAD.X R13, RZ, RZ, R13, P1 ;  /* 0x000000ffff0d7224 */ /* 0x000fcc00008e060d */
[----:B------:R-:W-:Y:S05]  /*02c0*/  @!P0 BRA `(.L_x_347) ;  /* 0xfffffffc00e88947 */ /* 0x000fea000383ffff */
.L_x_344:
[----:B------:R-:W-:Y:S05]  /*02d0*/  BSYNC.RECONVERGENT B0 ;  /* 0x0000000000007941 */ /* 0x000fea0003800200 */
.L_x_343:
[----:B------:R-:W0:Y:S01]  /*02e0*/  LDCU.128 UR8, c[0x0][0x390] ;  /* 0x00007200ff0877ac */ /* 0x000e220008000c00 */
[----:B------:R-:W-:Y:S02]  /*02f0*/  ISETP.NE.AND P0, PT, R5, R0, PT ;  /* 0x000000000500720c */ /* 0x000fe40003f05270 */
[C---:B------:R-:W-:Y:S01]  /*0300*/  SHF.L.U32 R8, R2.reuse, 0x2, RZ ;  /* 0x0000000202087819 */ /* 0x040fe200000006ff */
[----:B------:R-:W1:Y:S01]  /*0310*/  LDCU.64 UR6, c[0x0][0x3a8] ;  /* 0x00007500ff0677ac */ /* 0x000e620008000a00 */
[----:B------:R-:W-:Y:S02]  /*0320*/  SHF.L.U64.HI R9, R2, 0x2, R9 ;  /* 0x0000000202097819 */ /* 0x000fe40000010209 */
[C---:B------:R-:W-:Y:S01]  /*0330*/  R2UR UR13, R8.reuse ;  /* 0x00000000080d72ca */ /* 0x040fe200000e0000 */
[----:B------:R-:W2:Y:S01]  /*0340*/  LDCU.64 UR14, c[0x0][0x358] ;  /* 0x00006b00ff0e77ac */ /* 0x000ea20008000a00 */
[----:B------:R-:W-:Y:S02]  /*0350*/  R2UR UR16, R9 ;  /* 0x00000000091072ca */ /* 0x000fe400000e0000 */
[----:B0-----:R-:W-:-:S02]  /*0360*/  IADD3 R4, P2, PT, R8, UR10, RZ ;  /* 0x0000000a08047c10 */ /* 0x001fc4000ff5e0ff */
[C---:B-1----:R-:W-:Y:S02]  /*0370*/  IADD3 R2, P3, PT, R8.reuse, UR6, RZ ;  /* 0x0000000608027c10 */ /* 0x042fe4000ff7e0ff */
[----:B------:R-:W-:Y:S02]  /*0380*/  IADD3 R8, P1, PT, R8, UR8, RZ ;  /* 0x0000000808087c10 */ /* 0x000fe4000ff3e0ff */
[C---:B------:R-:W-:Y:S02]  /*0390*/  IADD3.X R5, PT, PT, R9.reuse, UR11, RZ, P2, !PT ;  /* 0x0000000b09057c10 */ /* 0x040fe400097fe4ff */
[C---:B------:R-:W-:Y:S02]  /*03a0*/  IADD3.X R3, PT, PT, R9.reuse, UR7, RZ, P3, !PT ;  /* 0x0000000709037c10 */ /* 0x040fe40009ffe4ff */
[----:B------:R-:W-:Y:S01]  /*03b0*/  IADD3.X R9, PT, PT, R9, UR9, RZ, P1, !PT ;  /* 0x0000000909097c10 */ /* 0x000fe20008ffe4ff */
[----:B--2---:R-:W-:Y:S06]  /*03c0*/  @!P0 BRA `(.L_x_348) ;  /* 0x0000000c00888947 */ /* 0x004fec0003800000 */
[----:B------:R-:W-:-:S13]  /*03d0*/  ISETP.GE.AND P0, PT, R10, 0x1, PT ;  /* 0x000000010a00780c */ /* 0x000fda0003f06270 */
[----:B------:R-:W-:Y:S05]  /*03e0*/  @!P0 EXIT ;  /* 0x000000000000894d */ /* 0x000fea0003800000 */
[C---:B------:R-:W-:Y:S01]  /*03f0*/  ISETP.GE.U32.AND P0, PT, R10.reuse, 0x8, PT ;  /* 0x000000080a00780c */ /* 0x040fe20003f06070 */
[----:B------:R-:W-:Y:S01]  /*0400*/  IMAD.MOV.U32 R6, RZ, RZ, RZ ;  /* 0x000000ffff067224 */ /* 0x000fe200078e00ff */
[----:B------:R-:W-:-:S11]  /*0410*/  LOP3.LUT R20, R10, 0x7, RZ, 0xc0, !PT ;  /* 0x000000070a147812 */ /* 0x000fd600078ec0ff */
[----:B------:R-:W-:Y:S05]  /*0420*/  @!P0 BRA `(.L_x_349) ;  /* 0x0000000800148947 */ /* 0x000fea0003800000 */
[----:B------:R-:W-:-:S13]  /*0430*/  ISETP.GE.AND P0, PT, R7, R0, PT ;  /* 0x000000000700720c */ /* 0x000fda0003f06270 */
[C---:B------:R-:W-:Y:S01]  /*0440*/  @!P0 IMAD.WIDE.U32 R16, R7.reuse, 0x4, R4 ;  /* 0x0000000407108825 */ /* 0x040fe200078e0004 */
[----:B------:R-:W0:Y:S03]  /*0450*/  @!P0 LDC R11, c[0x0][0x38c] ;  /* 0x0000e300ff0b8b82 */ /* 0x000e260000000800 */
[C---:B------:R-:W-:Y:S02]  /*0460*/  @!P0 IMAD.WIDE.U32 R22, R7.reuse, 0x4, R2 ;  /* 0x0000000407168825 */ /* 0x040fe400078e0002 */
[----:B------:R-:W0:Y:S04]  /*0470*/  @!P0 LDG.E R16, desc[UR14][R16.64] ;  /* 0x0000000e10108981 */ /* 0x000e28000c1e1900 */
[----:B------:R1:W0:Y:S01]  /*0480*/  @!P0 LDG.E R23, desc[UR14][R22.64] ;  /* 0x0000000e16178981 */ /* 0x000222000c1e1900 */
[C---:B------:R-:W-:Y:S01]  /*0490*/  IADD3 R21, PT, PT, R7.reuse, 0x80, RZ ;  /* 0x0000008007157810 */ /* 0x040fe20007ffe0ff */
[----:B------:R-:W-:-:S03]  /*04a0*/  @!P0 IMAD.WIDE.U32 R18, R7, 0x4, R8 ;  /* 0x0000000407128825 */ /* 0x000fc600078e0008 */
[C---:B------:R-:W-:Y:S01]  /*04b0*/  ISETP.GE.AND P1, PT, R21.reuse, R0, PT ;  /* 0x000000001500720c */ /* 0x040fe20003f26270 */
[----:B------:R-:W-:-:S04]  /*04c0*/  IMAD.WIDE R14, R21, 0x4, R4 ;  /* 0x00000004150e7825 */ /* 0x000fc800078e0204 */
[----:B------:R-:W-:-:S08]  /*04d0*/  IMAD.WIDE R12, R21, 0x4, R2 ;  /* 0x00000004150c7825 */ /* 0x000fd000078e0202 */
[----:B-1----:R-:W1:Y:S01]  /*04e0*/  @!P1 LDC R22, c[0x0][0x38c] ;  /* 0x0000e300ff169b82 */ /* 0x002e620000000800 */
[----:B0-----:R-:W-:-:S05]  /*04f0*/  @!P0 FFMA R11, R16, R11, R23 ;  /* 0x0000000b100b8223 */ /* 0x001fca0000000017 */
[----:B------:R0:W-:Y:S04]  /*0500*/  @!P0 STG.E desc[UR14][R18.64], R11 ;  /* 0x0000000b12008986 */ /* 0x0001e8000c10190e */
[----:B------:R-:W1:Y:S04]  /*0510*/  @!P1 LDG.E R6, desc[UR14][R14.64] ;  /* 0x0000000e0e069981 */ /* 0x000e68000c1e1900 */
[----:B------:R-:W1:Y:S01]  /*0520*/  @!P1 LDG.E R25, desc[UR14][R12.64] ;  /* 0x0000000e0c199981 */ /* 0x000e62000c1e1900 */
[----:B------:R-:W-:-:S05]  /*0530*/  VIADD R17, R7, 0x100 ;  /* 0x0000010007117836 */ /* 0x000fca0000000000 */
[----:B------:R-:W-:Y:S01]  /*0540*/  ISETP.GE.AND P0, PT, R17, R0, PT ;  /* 0x000000001100720c */ /* 0x000fe20003f06270 */
[----:B------:R-:W-:-:S12]  /*0550*/  IMAD.WIDE R16, R21, 0x4, R8 ;  /* 0x0000000415107825 */ /* 0x000fd800078e0208 */
[----:B0-----:R-:W0:Y:S01]  /*0560*/  @!P0 LDC R18, c[0x0][0x38c] ;  /* 0x0000e300ff128b82 */ /* 0x001e220000000800 */
[----:B-1----:R-:W-:-:S05]  /*0570*/  @!P1 FFMA R25, R6, R22, R25 ;  /* 0x0000001606199223 */ /* 0x002fca0000000019 */
[----:B------:R-:W-:Y:S04]  /*0580*/  @!P1 STG.E desc[UR14][R16.64], R25 ;  /* 0x0000001910009986 */ /* 0x000fe8000c10190e */
[----:B------:R-:W0:Y:S04]  /*0590*/  @!P0 LDG.E R6, desc[UR14][R14.64+0x200] ;  /* 0x0002000e0e068981 */ /* 0x000e28000c1e1900 */
[----:B------:R-:W0:Y:S01]  /*05a0*/  @!P0 LDG.E R21, desc[UR14][R12.64+0x200] ;  /* 0x0002000e0c158981 */ /* 0x000e22000c1e1900 */
[----:B------:R-:W-:-:S04]  /*05b0*/  IADD3 R11, PT, PT, R7, 0x180, RZ ;  /* 0x00000180070b7810 */ /* 0x000fc80007ffe0ff */
[----:B------:R-:W-:Y:S01]  /*05c0*/  ISETP.GE.AND P1, PT, R11, R0, PT ;  /* 0x000000000b00720c */ /* 0x000fe20003f26270 */
[----:B------:R-:W-:Y:S02]  /*05d0*/  VIADD R19, R7, 0x200 ;  /* 0x0000020007137836 */ /* 0x000fe40000000000 */
[----:B0-----:R-:W-:-:S10]  /*05e0*/  @!P0 FFMA R21, R6, R18, R21 ;  /* 0x0000001206158223 */ /* 0x001fd40000000015 */
[----:B------:R-:W0:Y:S01]  /*05f0*/  @!P1 LDC R18, c[0x0][0x38c] ;  /* 0x0000e300ff129b82 */ /* 0x000e220000000800 */
[----:B------:R1:W-:Y:S04]  /*0600*/  @!P0 STG.E desc[UR14][R16.64+0x200], R21 ;  /* 0x0002001510008986 */ /* 0x0003e8000c10190e */
[----:B------:R-:W0:Y:S04]  /*0610*/  @!P1 LDG.E R6, desc[UR14][R14.64+0x400] ;  /* 0x0004000e0e069981 */ /* 0x000e28000c1e1900 */
[----:B------:R-:W0:Y:S01]  /*0620*/  @!P1 LDG.E R11, desc[UR14][R12.64+0x400] ;  /* 0x0004000e0c0b9981 */ /* 0x000e22000c1e1900 */
[----:B------:R-:W-:-:S02]  /*0630*/  ISETP.GE.AND P0, PT, R19, R0, PT ;  /* 0x000000001300720c */ /* 0x000fc40003f06270 */
[----:B-1----:R-:W-:Y:S01]  /*0640*/  IADD3 R21, PT, PT, R7, 0x280, RZ ;  /* 0x0000028007157810 */ /* 0x002fe20007ffe0ff */
[----:B0-----:R-:W-:-:S10]  /*0650*/  @!P1 FFMA R11, R6, R18, R11 ;  /* 0x00000012060b9223 */ /* 0x001fd4000000000b */
[----:B------:R-:W0:Y:S01]  /*0660*/  @!P0 LDC R18, c[0x0][0x38c] ;  /* 0x0000e300ff128b82 */ /* 0x000e220000000800 */
[----:B------:R1:W-:Y:S04]  /*0670*/  @!P1 STG.E desc[UR14][R16.64+0x400], R11 ;  /* 0x0004000b10009986 */ /* 0x0003e8000c10190e */
[----:B------:R-:W0:Y:S04]  /*0680*/  @!P0 LDG.E R6, desc[UR14][R14.64+0x600] ;  /* 0x0006000e0e068981 */ /* 0x000e28000c1e1900 */
[----:B------:R-:W0:Y:S01]  /*0690*/  @!P0 LDG.E R19, desc[UR14][R12.64+0x600] ;  /* 0x0006000e0c138981 */ /* 0x000e22000c1e1900 */
[----:B------:R-:W-:Y:S01]  /*06a0*/  ISETP.GE.AND P1, PT, R21, R0, PT ;  /* 0x000000001500720c */ /* 0x000fe20003f26270 */
[----:B-1----:R-:W-:-:S02]  /*06b0*/  VIADD R11, R7, 0x300 ;  /* 0x00000300070b7836 */ /* 0x002fc40000000000 */
        /* <DEDUP_REMOVED lines=13> */
[----:B0-----:R-:W-:-:S12]  /*0790*/  @!P0 FFMA R11, R6, R18, R11 ;  /* 0x00000012060b8223 */ /* 0x001fd8000000000b */
[----:B------:R-:W0:Y:S01]  /*07a0*/  @!P1 LDC R18, c[0x0][0x38c] ;  /* 0x0000e300ff129b82 */ /* 0x000e220000000800 */
[----:B------:R1:W-:Y:S04]  /*07b0*/  @!P0 STG.E desc[UR14][R16.64+0xa00], R11 ;  /* 0x000a000b10008986 */ /* 0x0003e8000c10190e */
[----:B------:R-:W0:Y:S04]  /*07c0*/  @!P1 LDG.E R6, desc[UR14][R14.64+0xc00] ;  /* 0x000c000e0e069981 */ /* 0x000e28000c1e1900 */
[----:B------:R-:W0:Y:S02]  /*07d0*/  @!P1 LDG.E R19, desc[UR14][R12.64+0xc00] ;  /* 0x000c000e0c139981 */ /* 0x000e24000c1e1900 */
[----:B0-----:R-:W-:Y:S01]  /*07e0*/  @!P1 FFMA R19, R6, R18, R19 ;  /* 0x0000001206139223 */ /* 0x001fe20000000013 */
[----:B------:R-:W-:-:S04]  /*07f0*/  LOP3.LUT R6, R10, 0x7ffffff8, RZ, 0xc0, !PT ;  /* 0x7ffffff80a067812 */ /* 0x000fc800078ec0ff */
[----:B------:R1:W-:Y:S01]  /*0800*/  @!P1 STG.E desc[UR14][R16.64+0xc00], R19 ;  /* 0x000c001310009986 */ /* 0x0003e2000c10190e */
[----:B------:R-:W-:-:S13]  /*0810*/  ISETP.NE.AND P0, PT, R6, 0x8, PT ;  /* 0x000000080600780c */ /* 0x000fda0003f05270 */
[----:B-1----:R-:W-:Y:S05]  /*0820*/  @!P0 BRA `(.L_x_349) ;  /* 0x0000000400148947 */ /* 0x002fea0003800000 */
[----:B------:R-:W-:Y:S01]  /*0830*/  IMAD.MOV.U32 R16, RZ, RZ, 0x8 ;  /* 0x00000008ff107424 */ /* 0x000fe200078e00ff */
[----:B------:R-:W0:Y:S06]  /*0840*/  LDCU UR4, c[0x0][0x38c] ;  /* 0x00007180ff0477ac */ /* 0x000e2c0008000800 */
.L_x_352:
[----:B-1----:R-:W-:-:S04]  /*0850*/  LEA R17, R16, R7, 0x7 ;  /* 0x0000000710117211 */ /* 0x002fc800078e38ff */
[----:B------:R-:W-:-:S13]  /*0860*/  ISETP.GE.AND P0, PT, R17, R0, PT ;  /* 0x000000001100720c */ /* 0x000fda0003f06270 */
[C---:B------:R-:W-:Y:S01]  /*0870*/  @!P0 IMAD.WIDE.U32 R10, R17.reuse, 0x4, R4 ;  /* 0x00000004110a8825 */ /* 0x040fe200078e0004 */
[----:B------:R-:W1:Y:S03]  /*0880*/  @!P0 LDC R27, c[0x0][0x38c] ;  /* 0x0000e300ff1b8b82 */ /* 0x000e660000000800 */
[C---:B------:R-:W-:Y:S02]  /*0890*/  @!P0 IMAD.WIDE.U32 R22, R17.reuse, 0x4, R2 ;  /* 0x0000000411168825 */ /* 0x040fe400078e0002 */
[----:B------:R-:W1:Y:S04]  /*08a0*/  @!P0 LDG.E R10, desc[UR14][R10.64] ;  /* 0x0000000e0a0a8981 */ /* 0x000e68000c1e1900 */
[----:B------:R2:W1:Y:S01]  /*08b0*/  @!P0 LDG.E R23, desc[UR14][R22.64] ;  /* 0x0000000e16178981 */ /* 0x000462000c1e1900 */
[----:B------:R-:W-:-:S02]  /*08c0*/  VIADD R25, R17, 0x80 ;  /* 0x0000008011197836 */ /* 0x000fc40000000000 */
[----:B------:R-:W-:-:S03]  /*08d0*/  @!P0 IMAD.WIDE.U32 R18, R17, 0x4, R8 ;  /* 0x0000000411128825 */ /* 0x000fc600078e0008 */
[C---:B------:R-:W-:Y:S01]  /*08e0*/  ISETP.GE.AND P1, PT, R25.reuse, R0, PT ;  /* 0x000000001900720c */ /* 0x040fe20003f26270 */
[----:B------:R-:W-:-:S04]  /*08f0*/  IMAD.WIDE R14, R25, 0x4, R4 ;  /* 0x00000004190e7825 */ /* 0x000fc800078e0204 */
[----:B------:R-:W-:-:S08]  /*0900*/  IMAD.WIDE R12, R25, 0x4, R2 ;  /* 0x00000004190c7825 */ /* 0x000fd000078e0202 */
[----:B--2---:R-:W2:Y:S01]  /*0910*/  @!P1 LDC R22, c[0x0][0x38c] ;  /* 0x0000e300ff169b82 */ /* 0x004ea20000000800 */
[----:B-1----:R-:W-:-:S05]  /*0920*/  @!P0 FFMA R27, R10, R27, R23 ;  /* 0x0000001b0a1b8223 */ /* 0x002fca0000000017 */
[----:B------:R1:W-:Y:S04]  /*0930*/  @!P0 STG.E desc[UR14][R18.64], R27 ;  /* 0x0000001b12008986 */ /* 0x0003e8000c10190e */
[----:B------:R-:W2:Y:S04]  /*0940*/  @!P1 LDG.E R21, desc[UR14][R14.64] ;  /* 0x0000000e0e159981 */ /* 0x000ea8000c1e1900 */
[----:B------:R-:W2:Y:S01]  /*0950*/  @!P1 LDG.E R24, desc[UR14][R12.64] ;  /* 0x0000000e0c189981 */ /* 0x000ea2000c1e1900 */
[----:B------:R-:W-:-:S04]  /*0960*/  IADD3 R11, PT, PT, R17, 0x100, RZ ;  /* 0x00000100110b7810 */ /* 0x000fc80007ffe0ff */
[----:B------:R-:W-:Y:S01]  /*0970*/  ISETP.GE.AND P0, PT, R11, R0, PT ;  /* 0x000000000b00720c */ /* 0x000fe20003f06270 */
[----:B------:R-:W-:-:S12]  /*0980*/  IMAD.WIDE R10, R25, 0x4, R8 ;  /* 0x00000004190a7825 */ /* 0x000fd800078e0208 */
[----:B------:R-:W3:Y:S01]  /*0990*/  @!P0 LDC R23, c[0x0][0x38c] ;  /* 0x0000e300ff178b82 */ /* 0x000ee20000000800 */
[----:B--2---:R-:W-:-:S05]  /*09a0*/  @!P1 FFMA R25, R21, R22, R24 ;  /* 0x0000001615199223 */ /* 0x004fca0000000018 */
[----:B------:R2:W-:Y:S04]  /*09b0*/  @!P1 STG.E desc[UR14][R10.64], R25 ;  /* 0x000000190a009986 */ /* 0x0005e8000c10190e */
[----:B------:R-:W3:Y:S04]  /*09c0*/  @!P0 LDG.E R21, desc[UR14][R14.64+0x200] ;  /* 0x0002000e0e158981 */ /* 0x000ee8000c1e1900 */
[----:B------:R-:W3:Y:S01]  /*09d0*/  @!P0 LDG.E R22, desc[UR14][R12.64+0x200] ;  /* 0x0002000e0c168981 */ /* 0x000ee2000c1e1900 */
[----:B-1----:R-:W-:-:S05]  /*09e0*/  VIADD R19, R17, 0x180 ;  /* 0x0000018011137836 */ /* 0x002fca0000000000 */
[----:B------:R-:W-:Y:S01]  /*09f0*/  ISETP.GE.AND P1, PT, R19, R0, PT ;  /* 0x000000001300720c */ /* 0x000fe20003f26270 */
[----:B---3--:R-:W-:-:S12]  /*0a00*/  @!P0 FFMA R23, R21, R23, R22 ;  /* 0x0000001715178223 */ /* 0x008fd80000000016 */
[----:B------:R-:W2:Y:S01]  /*0a10*/  @!P1 LDC R22, c[0x0][0x38c] ;  /* 0x0000e300ff169b82 */ /* 0x000ea20000000800 */
[----:B------:R1:W-:Y:S04]  /*0a20*/  @!P0 STG.E desc[UR14][R10.64+0x200], R23 ;  /* 0x000200170a008986 */ /* 0x0003e8000c10190e */
[----:B------:R-:W2:Y:S04]  /*0a30*/  @!P1 LDG.E R18, desc[UR14][R14.64+0x400] ;  /* 0x0004000e0e129981 */ /* 0x000ea8000c1e1900 */
[----:B------:R-:W2:Y:S01]  /*0a40*/  @!P1 LDG.E R21, desc[UR14][R12.64+0x400] ;  /* 0x0004000e0c159981 */ /* 0x000ea2000c1e1900 */
[----:B------:R-:W-:-:S04]  /*0a50*/  IADD3 R19, PT, PT, R17, 0x200, RZ ;  /* 0x0000020011137810 */ /* 0x000fc80007ffe0ff */
[----:B------:R-:W-:Y:S01]  /*0a60*/  ISETP.GE.AND P0, PT, R19, R0, PT ;  /* 0x000000001300720c */ /* 0x000fe20003f06270 */
[----:B------:R-:W-:Y:S02]  /*0a70*/  VIADD R19, R17, 0x280 ;  /* 0x0000028011137836 */ /* 0x000fe40000000000 */
[----:B--2---:R-:W-:-:S10]  /*0a80*/  @!P1 FFMA R25, R18, R22, R21 ;  /* 0x0000001612199223 */ /* 0x004fd40000000015 */
[----:B------:R-:W1:Y:S01]  /*0a90*/  @!P0 LDC R22, c[0x0][0x38c] ;  /* 0x0000e300ff168b82 */ /* 0x000e620000000800 */
[----:B------:R2:W-:Y:S04]  /*0aa0*/  @!P1 STG.E desc[UR14][R10.64+0x400], R25 ;  /* 0x000400190a009986 */ /* 0x0005e8000c10190e */
[----:B------:R-:W1:Y:S04]  /*0ab0*/  @!P0 LDG.E R18, desc[UR14][R14.64+0x600] ;  /* 0x0006000e0e128981 */ /* 0x000e68000c1e1900 */
[----:B------:R-:W1:Y:S01]  /*0ac0*/  @!P0 LDG.E R21, desc[UR14][R12.64+0x600] ;  /* 0x0006000e0c158981 */ /* 0x000e62000c1e1900 */
[----:B------:R-:W-:-:S02]  /*0ad0*/  ISETP.GE.AND P1, PT, R19, R0, PT ;  /* 0x000000001300720c */ /* 0x000fc40003f26270 */
[----:B------:R-:W-:Y:S01]  /*0ae0*/  IADD3 R19, PT, PT, R17, 0x300, RZ ;  /* 0x0000030011137810 */ /* 0x000fe20007ffe0ff */
[----:B-1----:R-:W-:-:S10]  /*0af0*/  @!P0 FFMA R23, R18, R22, R21 ;  /* 0x0000001612178223 */ /* 0x002fd40000000015 */
[----:B------:R-:W1:Y:S01]  /*0b00*/  @!P1 LDC R22, c[0x0][0x38c] ;  /* 0x0000e300ff169b82 */ /* 0x000e620000000800 */
[----:B------:R2:W-:Y:S04]  /*0b10*/  @!P0 STG.E desc[UR14][R10.64+0x600], R23 ;  /* 0x000600170a008986 */ /* 0x0005e8000c10190e */
[----:B------:R-:W1:Y:S04]  /*0b20*/  @!P1 LDG.E R18, desc[UR14][R14.64+0x800] ;  /* 0x0008000e0e129981 */ /* 0x000e68000c1e1900 */
[----:B------:R-:W1:Y:S01]  /*0b30*/  @!P1 LDG.E R21, desc[UR14][R12.64+0x800] ;  /* 0x0008000e0c159981 */ /* 0x000e62000c1e1900 */
[----:B------:R-:W-:Y:S01]  /*0b40*/  ISETP.GE.AND P0, PT, R19, R0, PT ;  /* 0x000000001300720c */ /* 0x000fe20003f06270 */
[----:B-1----:R-:W-:-:S12]  /*0b50*/  @!P1 FFMA R21, R18, R22, R21 ;  /* 0x0000001612159223 */ /* 0x002fd80000000015 */
[----:B------:R-:W1:Y:S01]  /*0b60*/  @!P0 LDC R22, c[0x0][0x38c] ;  /* 0x0000e300ff168b82 */ /* 0x000e620000000800 */
[----:B------:R2:W-:Y:S04]  /*0b70*/  @!P1 STG.E desc[UR14][R10.64+0x800], R21 ;  /* 0x000800150a009986 */ /* 0x0005e8000c10190e */
[----:B------:R-:W1:Y:S04]  /*0b80*/  @!P0 LDG.E R18, desc[UR14][R14.64+0xa00] ;  /* 0x000a000e0e128981 */ /* 0x000e68000c1e1900 */
[----:B------:R-:W1:Y:S01]  /*0b90*/  @!P0 LDG.E R19, desc[UR14][R12.64+0xa00] ;  /* 0x000a000e0c138981 */ /* 0x000e62000c1e1900 */
[----:B------:R-:W-:Y:S01]  /*0ba0*/  VIADD R17, R17, 0x380 ;  /* 0x0000038011117836 */ /* 0x000fe20000000000 */
[----:B------:R-:W-:Y:S01]  /*0bb0*/  IADD3 R16, PT, PT, R16, 0x8, RZ ;  /* 0x0000000810107810 */ /* 0x000fe20007ffe0ff */
[----:B------:R-:W-:Y:S03]  /*0bc0*/  BSSY.RECONVERGENT B0, `(.L_x_350) ;  /* 0x000000a000007945 */ /* 0x000fe60003800200 */
[----:B------:R-:W-:Y:S01]  /*0bd0*/  ISETP.NE.AND P1, PT, R16, R6, PT ;  /* 0x000000061000720c */ /* 0x000fe20003f25270 */
[----:B-1----:R-:W-:-:S05]  /*0be0*/  @!P0 FFMA R19, R18, R22, R19 ;  /* 0x0000001612138223 */ /* 0x002fca0000000013 */
[----:B------:R2:W-:Y:S01]  /*0bf0*/  @!P0 STG.E desc[UR14][R10.64+0xa00], R19 ;  /* 0x000a00130a008986 */ /* 0x0005e2000c10190e */
[----:B------:R-:W-:-:S13]  /*0c00*/  ISETP.GE.AND P0, PT, R17, R0, PT ;  /* 0x000000001100720c */ /* 0x000fda0003f06270 */
[----:B--2---:R-:W-:Y:S05]  /*0c10*/  @P0 BRA `(.L_x_351) ;  /* 0x0000000000100947 */ /* 0x004fea0003800000 */
[----:B------:R-:W0:Y:S04]  /*0c20*/  LDG.E R14, desc[UR14][R14.64+0xc00] ;  /* 0x000c000e0e0e7981 */ /* 0x000e28000c1e1900 */
[----:B------:R-:W0:Y:S02]  /*0c30*/  LDG.E R13, desc[UR14][R12.64+0xc00] ;  /* 0x000c000e0c0d7981 */ /* 0x000e24000c1e1900 */
[----:B0-----:R-:W-:-:S05]  /*0c40*/  FFMA R17, R14, UR4, R13 ;  /* 0x000000040e117c23 */ /* 0x001fca000800000d */
[----:B------:R1:W-:Y:S02]  /*0c50*/  STG.E desc[UR14][R10.64+0xc00], R17 ;  /* 0x000c00110a007986 */ /* 0x0003e4000c10190e */
.L_x_351:
[----:B0-----:R-:W-:Y:S05]  /*0c60*/  BSYNC.RECONVERGENT B0 ;  /* 0x0000000000007941 */ /* 0x001fea0003800200 */
.L_x_350:
[----:B------:R-:W-:Y:S05]  /*0c70*/  @P1 BRA `(.L_x_352) ;  /* 0xfffffff800f41947 */ /* 0x000fea000383ffff */
.L_x_349:
[----:B------:R-:W-:-:S13]  /*0c80*/  ISETP.NE.AND P0, PT, R20, RZ, PT ;  /* 0x000000ff1400720c */ /* 0x000fda0003f05270 */
[----:B------:R-:W-:Y:S05]  /*0c90*/  @!P0 EXIT ;  /* 0x000000000000894d */ /* 0x000fea0003800000 */
[----:B-1----:R-:W0:Y:S01]  /*0ca0*/  LDC R10, c[0x0][0x388] ;  /* 0x0000e200ff0a7b82 */ /* 0x002e220000000800 */
[----:B------:R-:W-:Y:S02]  /*0cb0*/  ISETP.GE.U32.AND P1, PT, R20, 0x4, PT ;  /* 0x000000041400780c */ /* 0x000fe40003f26070 */
[----:B0-----:R-:W-:-:S04]  /*0cc0*/  LOP3.LUT R22, R10, 0x3, RZ, 0xc0, !PT ;  /* 0x000000030a167812 */ /* 0x001fc800078ec0ff */
[----:B------:R-:W-:-:S07]  /*0cd0*/  ISETP.NE.AND P0, PT, R22, RZ, PT ;  /* 0x000000ff1600720c */ /* 0x000fce0003f05270 */
[----:B------:R-:W-:Y:S06]  /*0ce0*/  @!P1 BRA `(.L_x_353) ;  /* 0x0000000000a49947 */ /* 0x000fec0003800000 */
[----:B------:R-:W-:-:S05]  /*0cf0*/  IMAD R11, R6, 0x80, R7 ;  /* 0x00000080060b7824 */ /* 0x000fca00078e0207 */
[----:B------:R-:W-:-:S13]  /*0d00*/  ISETP.GE.AND P1, PT, R11, R0, PT ;  /* 0x000000000b00720c */ /* 0x000fda0003f26270 */
[C---:B------:R-:W-:Y:S01]  /*0d10*/  @!P1 IMAD.WIDE R14, R11.reuse, 0x4, R4 ;  /* 0x000000040b0e9825 */ /* 0x040fe200078e0204 */
[----:B------:R-:W0:Y:S03]  /*0d20*/  @!P1 LDC R23, c[0x0][0x38c] ;  /* 0x0000e300ff179b82 */ /* 0x000e260000000800 */
[C---:B------:R-:W-:Y:S02]  /*0d30*/  @!P1 IMAD.WIDE R18, R11.reuse, 0x4, R2 ;  /* 0x000000040b129825 */ /* 0x040fe400078e0202 */
[----:B------:R-:W0:Y:S04]  /*0d40*/  @!P1 LDG.E R14, desc[UR14][R14.64] ;  /* 0x0000000e0e0e9981 */ /* 0x000e28000c1e1900 */
[----:B------:R-:W0:Y:S01]  /*0d50*/  @!P1 LDG.E R19, desc[UR14][R18.64] ;  /* 0x0000000e12139981 */ /* 0x000e22000c1e1900 */
[C---:B------:R-:W-:Y:S01]  /*0d60*/  IADD3 R25, PT, PT, R11.reuse, 0x80, RZ ;  /* 0x000000800b197810 */ /* 0x040fe20007ffe0ff */
[----:B------:R-:W-:-:S03]  /*0d70*/  @!P1 IMAD.WIDE R12, R11, 0x4, R8 ;  /* 0x000000040b0c9825 */ /* 0x000fc600078e0208 */
[----:B------:R-:W-:-:S13]  /*0d80*/  ISETP.GE.AND P2, PT, R25, R0, PT ;  /* 0x000000001900720c */ /* 0x000fda0003f46270 */
[C---:B------:R-:W-:Y:S01]  /*0d90*/  @!P2 IMAD.WIDE R20, R25.reuse, 0x4, R4 ;  /* 0x000000041914a825 */ /* 0x040fe200078e0204 */
[----:B------:R-:W1:Y:S03]  /*0da0*/  @!P2 LDC R27, c[0x0][0x38c] ;  /* 0x0000e300ff1bab82 */ /* 0x000e660000000800 */
[----:B------:R-:W-:-:S04]  /*0db0*/  @!P2 IMAD.WIDE R16, R25, 0x4, R2 ;  /* 0x000000041910a825 */ /* 0x000fc800078e0202 */
[----:B0-----:R-:W-:-:S05]  /*0dc0*/  @!P1 FFMA R23, R14, R23, R19 ;  /* 0x000000170e179223 */ /* 0x001fca0000000013 */
[----:B------:R0:W-:Y:S04]  /*0dd0*/  @!P1 STG.E desc[UR14][R12.64], R23 ;  /* 0x000000170c009986 */ /* 0x0001e8000c10190e */
[----:B------:R-:W1:Y:S04]  /*0de0*/  @!P2 LDG.E R20, desc[UR14][R20.64] ;  /* 0x0000000e1414a981 */ /* 0x000e68000c1e1900 */
[----:B------:R2:W1:Y:S01]  /*0df0*/  @!P2 LDG.E R17, desc[UR14][R16.64] ;  /* 0x0000000e1011a981 */ /* 0x000462000c1e1900 */
[----:B------:R-:W-:Y:S02]  /*0e00*/  VIADD R29, R11, 0x100 ;  /* 0x000001000b1d7836 */ /* 0x000fe40000000000 */
[----:B------:R-:W-:-:S03]  /*0e10*/  @!P2 IMAD.WIDE R14, R25, 0x4, R8 ;  /* 0x00000004190ea825 */ /* 0x000fc600078e0208 */
[----:B------:R-:W-:-:S13]  /*0e20*/  ISETP.GE.AND P1, PT, R29, R0, PT ;  /* 0x000000001d00720c */ /* 0x000fda0003f26270 */
[C---:B------:R-:W-:Y:S01]  /*0e30*/  @!P1 IMAD.WIDE R24, R29.reuse, 0x4, R4 ;  /* 0x000000041d189825 */ /* 0x040fe200078e0204 */
[----:B--2---:R-:W2:Y:S03]  /*0e40*/  @!P1 LDC R16, c[0x0][0x38c] ;  /* 0x0000e300ff109b82 */ /* 0x004ea60000000800 */
[----:B------:R-:W-:-:S04]  /*0e50*/  @!P1 IMAD.WIDE R18, R29, 0x4, R2 ;  /* 0x000000041d129825 */ /* 0x000fc800078e0202 */
[----:B-1----:R-:W-:-:S05]  /*0e60*/  @!P2 FFMA R27, R20, R27, R17 ;  /* 0x0000001b141ba223 */ /* 0x002fca0000000011 */
[----:B------:R1:W-:Y:S04]  /*0e70*/  @!P2 STG.E desc[UR14][R14.64], R27 ;  /* 0x0000001b0e00a986 */ /* 0x0003e8000c10190e */
[----:B------:R-:W2:Y:S04]  /*0e80*/  @!P1 LDG.E R24, desc[UR14][R24.64] ;  /* 0x0000000e18189981 */ /* 0x000ea8000c1e1900 */
[----:B------:R-:W2:Y:S01]  /*0e90*/  @!P1 LDG.E R19, desc[UR14][R18.64] ;  /* 0x0000000e12139981 */ /* 0x000ea2000c1e1900 */
[----:B0-----:R-:W-:Y:S01]  /*0ea0*/  IADD3 R23, PT, PT, R11, 0x180, RZ ;  /* 0x000001800b177810 */ /* 0x001fe20007ffe0ff */
[----:B------:R-:W-:-:S03]  /*0eb0*/  @!P1 IMAD.WIDE R12, R29, 0x4, R8 ;  /* 0x000000041d0c9825 */ /* 0x000fc600078e0208 */
[----:B------:R-:W-:-:S13]  /*0ec0*/  ISETP.GE.AND P2, PT, R23, R0, PT ;  /* 0x000000001700720c */ /* 0x000fda0003f46270 */
[----:B------:R-:W-:-:S04]  /*0ed0*/  @!P2 IMAD.WIDE R20, R23, 0x4, R2 ;  /* 0x000000041714a825 */ /* 0x000fc800078e0202 */
[----:B--2---:R-:W-:Y:S01]  /*0ee0*/  @!P1 FFMA R11, R24, R16, R19 ;  /* 0x00000010180b9223 */ /* 0x004fe20000000013 */
[C---:B------:R-:W-:Y:S01]  /*0ef0*/  @!P2 IMAD.WIDE R16, R23.reuse, 0x4, R4 ;  /* 0x000000041710a825 */ /* 0x040fe200078e0204 */
[----:B------:R-:W0:Y:S03]  /*0f00*/  @!P2 LDC R19, c[0x0][0x38c] ;  /* 0x0000e300ff13ab82 */ /* 0x000e260000000800 */
[----:B------:R2:W-:Y:S04]  /*0f10*/  @!P1 STG.E desc[UR14][R12.64], R11 ;  /* 0x0000000b0c009986 */ /* 0x0005e8000c10190e */
[----:B------:R-:W0:Y:S04]  /*0f20*/  @!P2 LDG.E R16, desc[UR14][R16.64] ;  /* 0x0000000e1010a981 */ /* 0x000e28000c1e1900 */
[----:B------:R-:W0:Y:S01]  /*0f30*/  @!P2 LDG.E R21, desc[UR14][R20.64] ;  /* 0x0000000e1415a981 */ /* 0x000e22000c1e1900 */
[----:B-1----:R-:W-:-:S04]  /*0f40*/  @!P2 IMAD.WIDE R14, R23, 0x4, R8 ;  /* 0x00000004170ea825 */ /* 0x002fc800078e0208 */
[----:B------:R-:W-:Y:S02]  /*0f50*/  VIADD R6, R6, 0x4 ;  /* 0x0000000406067836 */ /* 0x000fe40000000000 */
[----:B0-----:R-:W-:-:S05]  /*0f60*/  @!P2 FFMA R19, R16, R19, R21 ;  /* 0x000000131013a223 */ /* 0x001fca0000000015 */
[----:B------:R2:W-:Y:S02]  /*0f70*/  @!P2 STG.E desc[UR14][R14.64], R19 ;  /* 0x000000130e00a986 */ /* 0x0005e4000c10190e */
.L_x_353:
[----:B------:R-:W-:Y:S05]  /*0f80*/  @!P0 EXIT ;  /* 0x000000000000894d */ /* 0x000fea0003800000 */
[----:B------:R-:W-:Y:S02]  /*0f90*/  ISETP.NE.AND P0, PT, R22, 0x1, PT ;  /* 0x000000011600780c */ /* 0x000fe40003f05270 */
[----:B------:R-:W-:-:S04]  /*0fa0*/  LOP3.LUT R10, R10, 0x1, RZ, 0xc0, !PT ;  /* 0x000000010a0a7812 */ /* 0x000fc800078ec0ff */
[----:B------:R-:W-:-:S07]  /*0fb0*/  ISETP.NE.U32.AND P2, PT, R10, 0x1, PT ;  /* 0x000000010a00780c */ /* 0x000fce0003f45070 */
[----:B------:R-:W-:Y:S06]  /*0fc0*/  @!P0 BRA `(.L_x_354) ;  /* 0x0000000000548947 */ /* 0x000fec0003800000 */
[----:B--2---:R-:W-:-:S04]  /*0fd0*/  LEA R15, R6, R7, 0x7 ;  /* 0x00000007060f7211 */ /* 0x004fc800078e38ff */
        /* <DEDUP_REMOVED lines=9> */
[----:B------:R-:W-:-:S04]  /*1070*/  @!P1 IMAD.WIDE R16, R23, 0x4, R4 ;  /* 0x0000000417109825 */ /* 0x000fc800078e0204 */
[----:B------:R-:W-:-:S04]  /*1080*/  @!P1 IMAD.WIDE R18, R23, 0x4, R2 ;  /* 0x0000000417129825 */ /* 0x000fc800078e0202 */
[----:B0-----:R-:W-:Y:S02]  /*1090*/  @!P0 FFMA R21, R10, R21, R13 ;  /* 0x000000150a158223 */ /* 0x001fe4000000000d */
[----:B------:R-:W0:Y:S03]  /*10a0*/  @!P1 LDC R13, c[0x0][0x38c] ;  /* 0x0000e300ff0d9b82 */ /* 0x000e260000000800 */
[----:B------:R1:W-:Y:S04]  /*10b0*/  @!P0 STG.E desc[UR14][R14.64], R21 ;  /* 0x000000150e008986 */ /* 0x0003e8000c10190e */
[----:B------:R-:W0:Y:S04]  /*10c0*/  @!P1 LDG.E R16, desc[UR14][R16.64] ;  /* 0x0000000e10109981 */ /* 0x000e28000c1e1900 */
[----:B------:R-:W0:Y:S01]  /*10d0*/  @!P1 LDG.E R19, desc[UR14][R18.64] ;  /* 0x0000000e12139981 */ /* 0x000e22000c1e1900 */
[----:B------:R-:W-:-:S04]  /*10e0*/  @!P1 IMAD.WIDE R10, R23, 0x4, R8 ;  /* 0x00000004170a9825 */ /* 0x000fc800078e0208 */
[----:B------:R-:W-:Y:S02]  /*10f0*/  VIADD R6, R6, 0x2 ;  /* 0x0000000206067836 */ /* 0x000fe40000000000 */
[----:B0-----:R-:W-:-:S05]  /*1100*/  @!P1 FFMA R13, R16, R13, R19 ;  /* 0x0000000d100d9223 */ /* 0x001fca0000000013 */
[----:B------:R1:W-:Y:S02]  /*1110*/  @!P1 STG.E desc[UR14][R10.64], R13 ;  /* 0x0000000d0a009986 */ /* 0x0003e4000c10190e */
.L_x_354:
[----:B------:R-:W-:Y:S05]  /*1120*/  @P2 EXIT ;  /* 0x000000000000294d */ /* 0x000fea0003800000 */
[----:B------:R-:W-:-:S04]  /*1130*/  LEA R7, R6, R7, 0x7 ;  /* 0x0000000706077211 */ /* 0x000fc800078e38ff */
[----:B------:R-:W-:-:S13]  /*1140*/  ISETP.GE.AND P0, PT, R7, R0, PT ;  /* 0x000000000700720c */ /* 0x000fda0003f06270 */
[----:B------:R-:W-:Y:S05]  /*1150*/  @P0 EXIT ;  /* 0x000000000000094d */ /* 0x000fea0003800000 */
[C---:B------:R-:W-:Y:S01]  /*1160*/  IMAD.WIDE R4, R7.reuse, 0x4, R4 ;  /* 0x0000000407047825 */ /* 0x040fe200078e0204 */
[----:B------:R-:W0:Y:S03]  /*1170*/  LDCU UR4, c[0x0][0x38c] ;  /* 0x00007180ff0477ac */ /* 0x000e260008000800 */
[C---:B------:R-:W-:Y:S02]  /*1180*/  IMAD.WIDE R2, R7.reuse, 0x4, R2 ;  /* 0x0000000407027825 */ /* 0x040fe400078e0202 */
[----:B------:R-:W0:Y:S04]  /*1190*/  LDG.E R4, desc[UR14][R4.64] ;  /* 0x0000000e04047981 */ /* 0x000e28000c1e1900 */
[----:B------:R-:W0:Y:S01]  /*11a0*/  LDG.E R3, desc[UR14][R2.64] ;  /* 0x0000000e02037981 */ /* 0x000e22000c1e1900 */
[----:B------:R-:W-:-:S04]  /*11b0*/  IMAD.WIDE R8, R7, 0x4, R8 ;  /* 0x0000000407087825 */ /* 0x000fc800078e0208 */
[----:B0-----:R-:W-:-:S05]  /*11c0*/  FFMA R7, R4, UR4, R3 ;  /* 0x0000000404077c23 */ /* 0x001fca0008000003 */
[----:B------:R-:W-:Y:S01]  /*11d0*/  STG.E desc[UR14][R8.64], R7 ;  /* 0x0000000708007986 */ /* 0x000fe2000c10190e */
[----:B------:R-:W-:Y:S05]  /*11e0*/  EXIT ;  /* 0x000000000000794d */ /* 0x000fea0003800000 */
.L_x_348:
[----:B------:R-:W-:-:S13]  /*11f0*/  ISETP.GE.AND P0, PT, R10, 0x1, PT ;  /* 0x000000010a00780c */ /* 0x000fda0003f06270 */
[----:B------:R-:W-:Y:S05]  /*1200*/  @!P0 EXIT ;  /* 0x000000000000894d */ /* 0x000fea0003800000 */
[----:B------:R-:W-:Y:S01]  /*1210*/  ISETP.GE.U32.AND P0, PT, R10, 0x8, PT ;  /* 0x000000080a00780c */ /* 0x000fe20003f06070 */
[----:B------:R-:W-:-:S12]  /*1220*/  HFMA2 R0, -RZ, RZ, 0, 0 ;  /* 0x00000000ff007431 */ /* 0x000fd800000001ff */
[----:B------:R-:W-:Y:S05]  /*1230*/  @!P0 BRA `(.L_x_355) ;  /* 0x00000004001c8947 */ /* 0x000fea0003800000 */
[----:B------:R-:W0:Y:S01]  /*1240*/  LDC.64 R12, c[0x0][0x398] ;  /* 0x0000e600ff0c7b82 */ /* 0x000e220000000a00 */
[----:B------:R-:W-:Y:S01]  /*1250*/  UIADD3 UR4, UP2, UPT, UR13, 0x600, URZ ;  /* 0x000006000d047890 */ /* 0x000fe2000ff5e0ff */
[----:B------:R-:W-:Y:S01]  /*1260*/  LOP3.LUT R0, R10, 0x7ffffff8, RZ, 0xc0, !PT ;  /* 0x7ffffff80a007812 */ /* 0x000fe200078ec0ff */
[----:B------:R-:W1:Y:S03]  /*1270*/  LDCU UR17, c[0x0][0x38c] ;  /* 0x00007180ff1177ac */ /* 0x000e660008000800 */
[----:B------:R-:W-:Y:S01]  /*1280*/  IADD3 R6, PT, PT, -R0, RZ, RZ ;  /* 0x000000ff00067210 */ /* 0x000fe20007ffe1ff */
[----:B------:R-:W-:Y:S01]  /*1290*/  UIADD3 UR10, UP1, UPT, UR4, UR10, URZ ;  /* 0x0000000a040a7290 */ /* 0x000fe2000ff3e0ff */
[----:B------:R-:W2:Y:S01]  /*12a0*/  LDC.64 R8, c[0x0][0x390] ;  /* 0x0000e400ff087b82 */ /* 0x000ea20000000a00 */
[----:B------:R-:W-:Y:S02]  /*12b0*/  UIADD3 UR8, UP0, UPT, UR4, UR8, URZ ;  /* 0x0000000804087290 */ /* 0x000fe4000ff1e0ff */
[----:B------:R-:W-:-:S02]  /*12c0*/  UIADD3.X UR5, UPT, UPT, URZ, UR16, URZ, UP2, !UPT ;  /* 0x00000010ff057290 */ /* 0x000fc400097fe4ff */
[----:B------:R-:W-:Y:S02]  /*12d0*/  UIADD3 UR4, UP2, UPT, UR4, UR6, URZ ;  /* 0x0000000604047290 */ /* 0x000fe4000ff5e0ff */
[----:B------:R-:W-:Y:S01]  /*12e0*/  UIADD3.X UR11, UPT, UPT, UR5, UR11, URZ, UP1, !UPT ;  /* 0x0000000b050b7290 */ /* 0x000fe20008ffe4ff */
[----:B------:R-:W3:Y:S01]  /*12f0*/  LDC.64 R14, c[0x0][0x3a8] ;  /* 0x0000ea00ff0e7b82 */ /* 0x000ee20000000a00 */
[----:B------:R-:W-:Y:S02]  /*1300*/  UIADD3.X UR9, UPT, UPT, UR5, UR9, URZ, UP0, !UPT ;  /* 0x0000000905097290 */ /* 0x000fe400087fe4ff */
[----:B------:R-:W-:Y:S01]  /*1310*/  UIADD3.X UR5, UPT, UPT, UR5, UR7, URZ, UP2, !UPT ;  /* 0x0000000705057290 */ /* 0x000fe200097fe4ff */
[----:B0-----:R-:W-:-:S04]  /*1320*/  IMAD.WIDE.U32 R10, R7, 0x4, R12 ;  /* 0x00000004070a7825 */ /* 0x001fc800078e000c */
[----:B--2---:R-:W-:-:S04]  /*1330*/  IMAD.WIDE.U32 R8, R7, 0x4, R8 ;  /* 0x0000000407087825 */ /* 0x004fc800078e0008 */
[----:B---3--:R-:W-:-:S04]  /*1340*/  IMAD.WIDE.U32 R12, R7, 0x4, R14 ;  /* 0x00000004070c7825 */ /* 0x008fc800078e000e */
[----:B-1----:R-:W-:-:S07]  /*1350*/  VIADD R7, R7, 0x80 ;  /* 0x0000008007077836 */ /* 0x002fce0000000000 */
.L_x_356:
[----:B------:R-:W-:Y:S02]  /*1360*/  IADD3 R22, P1, PT, R12, UR13, RZ ;  /* 0x0000000d0c167c10 */ /* 0x000fe4000ff3e0ff */
[----:B---3--:R-:W-:Y:S02]  /*1370*/  IADD3 R20, P0, PT, R10, UR13, RZ ;  /* 0x0000000d0a147c10 */ /* 0x008fe4000ff1e0ff */
[----:B------:R-:W-:Y:S02]  /*1380*/  IADD3.X R23, PT, PT, R13, UR16, RZ, P1, !PT ;  /* 0x000000100d177c10 */ /* 0x000fe40008ffe4ff */
[----:B------:R-:W-:-:S04]  /*1390*/  IADD3.X R21, PT, PT, R11, UR16, RZ, P0, !PT ;  /* 0x000000100b157c10 */ /* 0x000fc800087fe4ff */
[----:B------:R-:W2:Y:S04]  /*13a0*/  LDG.E R23, desc[UR14][R22.64] ;  /* 0x0000000e16177981 */ /* 0x000ea8000c1e1900 */
[----:B------:R-:W2:Y:S01]  /*13b0*/  LDG.E R20, desc[UR14][R20.64] ;  /* 0x0000000e14147981 */ /* 0x000ea2000c1e1900 */
[----:B------:R-:W-:Y:S01]  /*13c0*/  IADD3 R14, P0, PT, R8, UR13, RZ ;  /* 0x0000000d080e7c10 */ /* 0x000fe2000ff1e0ff */
[----:B------:R-:W-:Y:S01]  /*13d0*/  IMAD.U32 R19, RZ, RZ, UR11 ;  /* 0x0000000bff137e24 */ /* 0x000fe2000f8e00ff */
[----:B------:R-:W-:Y:S02]  /*13e0*/  MOV R18, UR10 ;  /* 0x0000000a00127c02 */ /* 0x000fe40008000f00 */
[----:B------:R-:W-:Y:S02]  /*13f0*/  MOV R16, UR4 ;  /* 0x0000000400107c02 */ /* 0x000fe40008000f00 */
[----:B------:R-:W-:Y:S01]  /*1400*/  MOV R17, UR5 ;  /* 0x0000000500117c02 */ /* 0x000fe20008000f00 */
[----:B------:R-:W-:Y:S01]  /*1410*/  IMAD.WIDE R18, R7, 0x4, R18 ;  /* 0x0000000407127825 */ /* 0x000fe200078e0212 */
[----:B------:R-:W-:-:S03]  /*1420*/  IADD3.X R15, PT, PT, R9, UR16, RZ, P0, !PT ;  /* 0x00000010090f7c10 */ /* 0x000fc600087fe4ff */
[----:B------:R-:W-:-:S04]  /*1430*/  IMAD.WIDE R16, R7, 0x4, R16 ;  /* 0x0000000407107825 */ /* 0x000fc800078e0210 */
[----:B--2---:R-:W-:-:S05]  /*1440*/  FFMA R25, R20, UR17, R23 ;  /* 0x0000001114197c23 */ /* 0x004fca0008000017 */
[----:B------:R0:W-:Y:S04]  /*1450*/  STG.E desc[UR14][R14.64], R25 ;  /* 0x000000190e007986 */ /* 0x0001e8000c10190e */
[----:B------:R-:W2:Y:S04]  /*1460*/  LDG.E R22, desc[UR14][R18.64+-0x600] ;  /* 0xfffa000e12167981 */ /* 0x000ea8000c1e1900 */
[----:B------:R-:W2:Y:S01]  /*1470*/  LDG.E R23, desc[UR14][R16.64+-0x600] ;  /* 0xfffa000e10177981 */ /* 0x000ea2000c1e1900 */
[----:B------:R-:W-:Y:S01]  /*1480*/  MOV R21, UR9 ;  /* 0x0000000900157c02 */ /* 0x000fe20008000f00 */
[----:B------:R-:W-:-:S04]  /*1490*/  IMAD.U32 R20, RZ, RZ, UR8 ;  /* 0x00000008ff147e24 */ /* 0x000fc8000f8e00ff */
[----:B------:R-:W-:-:S04]  /*14a0*/  IMAD.WIDE R20, R7, 0x4, R20 ;  /* 0x0000000407147825 */ /* 0x000fc800078e0214 */
[----:B--2---:R-:W-:-:S05]  /*14b0*/  FFMA R23, R22, UR17, R23 ;  /* 0x0000001116177c23 */ /* 0x004fca0008000017 */
[----:B------:R1:W-:Y:S04]  /*14c0*/  STG.E desc[UR14][R20.64+-0x600], R23 ;  /* 0xfffa001714007986 */ /* 0x0003e8000c10190e */
[----:B------:R-:W2:Y:S04]  /*14d0*/  LDG.E R22, desc[UR14][R18.64+-0x400] ;  /* 0xfffc000e12167981 */ /* 0x000ea8000c1e1900 */
[----:B------:R-:W2:Y:S02]  /*14e0*/  LDG.E R27, desc[UR14][R16.64+-0x400] ;  /* 0xfffc000e101b7981 */ /* 0x000ea4000c1e1900 */
[----:B--2---:R-:W-:-:S05]  /*14f0*/  FFMA R27, R22, UR17, R27 ;  /* 0x00000011161b7c23 */ /* 0x004fca000800001b */
[----:B------:R2:W-:Y:S04]  /*1500*/  STG.E desc[UR14][R20.64+-0x400], R27 ;  /* 0xfffc001b14007986 */ /* 0x0005e8000c10190e */
[----:B0-----:R-:W3:Y:S04]  /*1510*/  LDG.E R14, desc[UR14][R18.64+-0x200] ;  /* 0xfffe000e120e7981 */ /* 0x001ee8000c1e1900 */
[----:B------:R-:W3:Y:S02]  /*1520*/  LDG.E R15, desc[UR14][R16.64+-0x200] ;  /* 0xfffe000e100f7981 */ /* 0x000ee4000c1e1900 */
[----:B---3--:R-:W-:-:S05]  /*1530*/  FFMA R15, R14, UR17, R15 ;  /* 0x000000110e0f7c23 */ /* 0x008fca000800000f */
[----:B------:R0:W-:Y:S04]  /*1540*/  STG.E desc[UR14][R20.64+-0x200], R15 ;  /* 0xfffe000f14007986 */ /* 0x0001e8000c10190e */
[----:B------:R-:W3:Y:S04]  /*1550*/  LDG.E R14, desc[UR14][R18.64] ;  /* 0x0000000e120e7981 */ /* 0x000ee8000c1e1900 */
[----:B------:R-:W3:Y:S02]  /*1560*/  LDG.E R25, desc[UR14][R16.64] ;  /* 0x0000000e10197981 */ /* 0x000ee4000c1e1900 */
[----:B---3--:R-:W-:-:S05]  /*1570*/  FFMA R25, R14, UR17, R25 ;  /* 0x000000110e197c23 */ /* 0x008fca0008000019 */
[----:B------:R3:W-:Y:S04]  /*1580*/  STG.E desc[UR14][R20.64], R25 ;  /* 0x0000001914007986 */ /* 0x0007e8000c10190e */
[----:B------:R-:W4:Y:S04]  /*1590*/  LDG.E R14, desc[UR14][R18.64+0x200] ;  /* 0x0002000e120e7981 */ /* 0x000f28000c1e1900 */
[----:B-1----:R-:W4:Y:S02]  /*15a0*/  LDG.E R23, desc[UR14][R16.64+0x200] ;  /* 0x0002000e10177981 */ /* 0x002f24000c1e1900 */
[----:B----4-:R-:W-:-:S05]  /*15b0*/  FFMA R23, R14, UR17, R23 ;  /* 0x000000110e177c23 */ /* 0x010fca0008000017 */
[----:B------:R3:W-:Y:S04]  /*15c0*/  STG.E desc[UR14][R20.64+0x200], R23 ;  /* 0x0002001714007986 */ /* 0x0007e8000c10190e */
[----:B------:R-:W4:Y:S04]  /*15d0*/  LDG.E R14, desc[UR14][R18.64+0x400] ;  /* 0x0004000e120e7981 */ /* 0x000f28000c1e1900 */
[----:B--2---:R-:W4:Y:S02]  /*15e0*/  LDG.E R27, desc[UR14][R16.64+0x400] ;  /* 0x0004000e101b7981 */ /* 0x004f24000c1e1900 */
[----:B----4-:R-:W-:-:S05]  /*15f0*/  FFMA R27, R14, UR17, R27 ;  /* 0x000000110e1b7c23 */ /* 0x010fca000800001b */
[----:B------:R3:W-:Y:S04]  /*1600*/  STG.E desc[UR14][R20.64+0x400], R27 ;  /* 0x0004001b14007986 */ /* 0x0007e8000c10190e */
[----:B------:R-:W2:Y:S04]  /*1610*/  LDG.E R14, desc[UR14][R18.64+0x600] ;  /* 0x0006000e120e7981 */ /* 0x000ea8000c1e1900 */
[----:B0-----:R-:W2:Y:S01]  /*1620*/  LDG.E R15, desc[UR14][R16.64+0x600] ;  /* 0x0006000e100f7981 */ /* 0x001ea2000c1e1900 */
[----:B------:R-:W-:-:S04]  /*1630*/  IADD3 R6, PT, PT, R6, 0x8, RZ ;  /* 0x0000000806067810 */ /* 0x000fc80007ffe0ff */
[----:B------:R-:W-:Y:S01]  /*1640*/  ISETP.NE.AND P0, PT, R6, RZ, PT ;  /* 0x000000ff0600720c */ /* 0x000fe20003f05270 */
[----:B------:R-:W-:Y:S01]  /*1650*/  UIADD3 UR13, UP0, UPT, UR13, 0x1000, URZ ;  /* 0x000010000d0d7890 */ /* 0x000fe2000ff1e0ff */
[----:B------:R-:W-:-:S03]  /*1660*/  VIADD R7, R7, 0x400 ;  /* 0x0000040007077836 */ /* 0x000fc60000000000 */
[----:B------:R-:W-:Y:S01]  /*1670*/  UIADD3.X UR16, UPT, UPT, URZ, UR16, URZ, UP0, !UPT ;  /* 0x00000010ff107290 */ /* 0x000fe200087fe4ff */
[----:B--2---:R-:W-:-:S05]  /*1680*/  FFMA R15, R14, UR17, R15 ;  /* 0x000000110e0f7c23 */ /* 0x004fca000800000f */
[----:B------:R3:W-:Y:S02]  /*1690*/  STG.E desc[UR14][R20.64+0x600], R15 ;  /* 0x0006000f14007986 */ /* 0x0007e4000c10190e */
[----:B------:R-:W-:Y:S05]  /*16a0*/  @P0 BRA `(.L_x_356) ;  /* 0xfffffffc002c0947 */ /* 0x000fea000383ffff */
.L_x_355:
[----:B------:R-:W0:Y:S02]  /*16b0*/  LDC R14, c[0x0][0x388] ;  /* 0x0000e200ff0e7b82 */ /* 0x000e240000000800 */
[----:B0-----:R-:W-:-:S13]  /*16c0*/  LOP3.LUT P0, R10, R14, 0x7, RZ, 0xc0, !PT ;  /* 0x000000070e0a7812 */ /* 0x001fda000780c0ff */
[----:B------:R-:W-:Y:S05]  /*16d0*/  @!P0 EXIT ;  /* 0x000000000000894d */ /* 0x000fea0003800000 */
[----:B------:R-:W0:Y:S01]  /*16e0*/  LDCU.64 UR4, c[0x0][0x390] ;  /* 0x00007200ff0477ac */ /* 0x000e220008000a00 */
[----:B------:R-:W-:Y:S01]  /*16f0*/  SHF.L.U32 R8, R14, 0x7, RZ ;  /* 0x000000070e087819 */ /* 0x000fe200000006ff */
[----:B---3--:R-:W1:Y:S01]  /*1700*/  S2R R15, SR_TID.X ;  /* 0x00000000000f7919 */ /* 0x008e620000002100 */
[----:B------:R-:W-:Y:S02]  /*1710*/  ISETP.GE.U32.AND P0, PT, R10, 0x4, PT ;  /* 0x000000040a00780c */ /* 0x000fe40003f06070 */
[----:B------:R-:W-:Y:S01]  /*1720*/  SHF.R.S32.HI R6, RZ, 0x1f, R8 ;  /* 0x0000001fff067819 */ /* 0x000fe20000011408 */
[----:B------:R-:W-:Y:S01]  /*1730*/  IMAD.WIDE.U32 R8, R8, UR12, RZ ;  /* 0x0000000c08087c25 */ /* 0x000fe2000f8e00ff */
[----:B------:R-:W-:-:S03]  /*1740*/  LOP3.LUT R18, R14, 0x3, RZ, 0xc0, !PT ;  /* 0x000000030e127812 */ /* 0x000fc600078ec0ff */
[----:B------:R-:W-:Y:S01]  /*1750*/  IMAD R7, R6, UR12, RZ ;  /* 0x0000000c06077c24 */ /* 0x000fe2000f8e02ff */
[----:B------:R-:W-:Y:S02]  /*1760*/  SHF.L.U32 R6, R8, 0x2, RZ ;  /* 0x0000000208067819 */ /* 0x000fe400000006ff */
[----:B------:R-:W-:Y:S01]  /*1770*/  ISETP.NE.AND P1, PT, R18, RZ, PT ;  /* 0x000000ff1200720c */ /* 0x000fe20003f25270 */
[----:B------:R-:W-:Y:S01]  /*1780*/  IMAD.IADD R7, R9, 0x1, R7 ;  /* 0x0000000109077824 */ /* 0x000fe200078e0207 */
[----:B0-----:R-:W-:-:S04]  /*1790*/  IADD3 R6, P2, PT, R6, UR4, RZ ;  /* 0x0000000406067c10 */ /* 0x001fc8000ff5e0ff */
[----:B------:R-:W-:-:S04]  /*17a0*/  SHF.L.U64.HI R7, R8, 0x2, R7 ;  /* 0x0000000208077819 */ /* 0x000fc80000010207 */
[----:B------:R-:W-:Y:S01]  /*17b0*/  IADD3.X R7, PT, PT, R7, UR5, RZ, P2, !PT ;  /* 0x0000000507077c10 */ /* 0x000fe200097fe4ff */
[----:B------:R-:W-:Y:S06]  /*17c0*/  @!P0 BRA `(.L_x_357) ;  /* 0x0000000000588947 */ /* 0x000fec0003800000 */
[----:B-1----:R-:W-:Y:S01]  /*17d0*/  LEA R13, R0, R15, 0x7 ;  /* 0x0000000f000d7211 */ /* 0x002fe200078e38ff */
[----:B------:R-:W0:Y:S04]  /*17e0*/  LDCU UR4, c[0x0][0x38c] ;  /* 0x00007180ff0477ac */ /* 0x000e280008000800 */
[----:B------:R-:W-:-:S04]  /*17f0*/  IMAD.WIDE R10, R13, 0x4, R4 ;  /* 0x000000040d0a7825 */ /* 0x000fc800078e0204 */
[C---:B------:R-:W-:Y:S01]  /*1800*/  IMAD.WIDE R8, R13.reuse, 0x4, R2 ;  /* 0x000000040d087825 */ /* 0x040fe200078e0202 */
[----:B------:R-:W0:Y:S04]  /*1810*/  LDG.E R16, desc[UR14][R10.64] ;  /* 0x0000000e0a107981 */ /* 0x000e28000c1e1900 */
[----:B------:R-:W0:Y:S01]  /*1820*/  LDG.E R17, desc[UR14][R8.64] ;  /* 0x0000000e08117981 */ /* 0x000e22000c1e1900 */
[----:B------:R-:W-:-:S04]  /*1830*/  IMAD.WIDE R12, R13, 0x4, R6 ;  /* 0x000000040d0c7825 */ /* 0x000fc800078e0206 */
[----:B0-----:R-:W-:-:S05]  /*1840*/  FFMA R17, R16, UR4, R17 ;  /* 0x0000000410117c23 */ /* 0x001fca0008000011 */
[----:B------:R0:W-:Y:S04]  /*1850*/  STG.E desc[UR14][R12.64], R17 ;  /* 0x000000110c007986 */ /* 0x0001e8000c10190e */
[----:B------:R-:W2:Y:S04]  /*1860*/  LDG.E R16, desc[UR14][R10.64+0x200] ;  /* 0x0002000e0a107981 */ /* 0x000ea8000c1e1900 */
[----:B------:R-:W2:Y:S02]  /*1870*/  LDG.E R19, desc[UR14][R8.64+0x200] ;  /* 0x0002000e08137981 */ /* 0x000ea4000c1e1900 */
[----:B--2---:R-:W-:-:S05]  /*1880*/  FFMA R19, R16, UR4, R19 ;  /* 0x0000000410137c23 */ /* 0x004fca0008000013 */
[----:B------:R0:W-:Y:S04]  /*1890*/  STG.E desc[UR14][R12.64+0x200], R19 ;  /* 0x000200130c007986 */ /* 0x0001e8000c10190e */
[----:B------:R-:W2:Y:S04]  /*18a0*/  LDG.E R16, desc[UR14][R10.64+0x400] ;  /* 0x0004000e0a107981 */ /* 0x000ea8000c1e1900 */
[----:B------:R-:W2:Y:S02]  /*18b0*/  LDG.E R21, desc[UR14][R8.64+0x400] ;  /* 0x0004000e08157981 */ /* 0x000ea4000c1e1900 */
[----:B--2---:R-:W-:-:S05]  /*18c0*/  FFMA R21, R16, UR4, R21 ;  /* 0x0000000410157c23 */ /* 0x004fca0008000015 */
[----:B------:R0:W-:Y:S04]  /*18d0*/  STG.E desc[UR14][R12.64+0x400], R21 ;  /* 0x000400150c007986 */ /* 0x0001e8000c10190e */
[----:B------:R-:W2:Y:S04]  /*18e0*/  LDG.E R16, desc[UR14][R10.64+0x600] ;  /* 0x0006000e0a107981 */ /* 0x000ea8000c1e1900 */
[----:B------:R-:W2:Y:S01]  /*18f0*/  LDG.E R23, desc[UR14][R8.64+0x600] ;  /* 0x0006000e08177981 */ /* 0x000ea2000c1e1900 */
[----:B------:R-:W-:Y:S01]  /*1900*/  IADD3 R0, PT, PT, R0, 0x4, RZ ;  /* 0x0000000400007810 */ /* 0x000fe20007ffe0ff */
[----:B--2---:R-:W-:-:S05]  /*1910*/  FFMA R23, R16, UR4, R23 ;  /* 0x0000000410177c23 */ /* 0x004fca0008000017 */
[----:B------:R0:W-:Y:S02]  /*1920*/  STG.E desc[UR14][R12.64+0x600], R23 ;  /* 0x000600170c007986 */ /* 0x0001e4000c10190e */
.L_x_357:
[----:B------:R-:W-:Y:S05]  /*1930*/  @!P1 EXIT ;  /* 0x000000000000994d */ /* 0x000fea0003800000 */
[----:B------:R-:W-:Y:S02]  /*1940*/  ISETP.NE.AND P0, PT, R18, 0x1, PT ;  /* 0x000000011200780c */ /* 0x000fe40003f05270 */
[----:B------:R-:W-:-:S04]  /*1950*/  LOP3.LUT R14, R14, 0x1, RZ, 0xc0, !PT ;  /* 0x000000010e0e7812 */ /* 0x000fc800078ec0ff */
[----:B------:R-:W-:-:S07]  /*1960*/  ISETP.NE.U32.AND P1, PT, R14, 0x1, PT ;  /* 0x000000010e00780c */ /* 0x000fce0003f25070 */
[----:B------:R-:W-:Y:S06]  /*1970*/  @!P0 BRA `(.L_x_358) ;  /* 0x0000000000388947 */ /* 0x000fec0003800000 */
[----:B01----:R-:W-:Y:S01]  /*1980*/  IMAD R13, R0, 0x80, R15 ;  /* 0x00000080000d7824 */ /* 0x003fe200078e020f */
[----:B------:R-:W0:Y:S03]  /*1990*/  LDCU UR4, c[0x0][0x38c] ;  /* 0x00007180ff0477ac */ /* 0x000e260008000800 */
[----:B------:R-:W-:-:S04]  /*19a0*/  IMAD.WIDE R8, R13, 0x4, R4 ;  /* 0x000000040d087825 */ /* 0x000fc800078e0204 */
[C---:B------:R-:W-:Y:S01]  /*19b0*/  IMAD.WIDE R10, R13.reuse, 0x4, R2 ;  /* 0x000000040d0a7825 */ /* 0x040fe200078e0202 */
[----:B------:R-:W0:Y:S04]  /*19c0*/  LDG.E R14, desc[UR14][R8.64] ;  /* 0x0000000e080e7981 */ /* 0x000e28000c1e1900 */
[----:B------:R-:W0:Y:S01]  /*19d0*/  LDG.E R17, desc[UR14][R10.64] ;  /* 0x0000000e0a117981 */ /* 0x000e22000c1e1900 */
[----:B------:R-:W-:-:S04]  /*19e0*/  IMAD.WIDE R12, R13, 0x4, R6 ;  /* 0x000000040d0c7825 */ /* 0x000fc800078e0206 */
[----:B0-----:R-:W-:-:S05]  /*19f0*/  FFMA R17, R14, UR4, R17 ;  /* 0x000000040e117c23 */ /* 0x001fca0008000011 */
[----:B------:R2:W-:Y:S04]  /*1a00*/  STG.E desc[UR14][R12.64], R17 ;  /* 0x000000110c007986 */ /* 0x0005e8000c10190e */
[----:B------:R-:W3:Y:S04]  /*1a10*/  LDG.E R14, desc[UR14][R8.64+0x200] ;  /* 0x0002000e080e7981 */ /* 0x000ee8000c1e1900 */
[----:B------:R-:W3:Y:S01]  /*1a20*/  LDG.E R19, desc[UR14][R10.64+0x200] ;  /* 0x0002000e0a137981 */ /* 0x000ee2000c1e1900 */
[----:B------:R-:W-:Y:S01]  /*1a30*/  IADD3 R0, PT, PT, R0, 0x2, RZ ;  /* 0x0000000200007810 */ /* 0x000fe20007ffe0ff */
[----:B---3--:R-:W-:-:S05]  /*1a40*/  FFMA R19, R14, UR4, R19 ;  /* 0x000000040e137c23 */ /* 0x008fca0008000013 */
[----:B------:R2:W-:Y:S02]  /*1a50*/  STG.E desc[UR14][R12.64+0x200], R19 ;  /* 0x000200130c007986 */ /* 0x0005e4000c10190e */
.L_x_358:
[----:B------:R-:W-:Y:S05]  /*1a60*/  @P1 EXIT ;  /* 0x000000000000194d */ /* 0x000fea0003800000 */
[----:B-1----:R-:W-:Y:S01]  /*1a70*/  LEA R15, R0, R15, 0x7 ;  /* 0x0000000f000f7211 */ /* 0x002fe200078e38ff */
[----:B------:R-:W1:Y:S04]  /*1a80*/  LDCU UR4, c[0x0][0x38c] ;  /* 0x00007180ff0477ac */ /* 0x000e680008000800 */
[----:B------:R-:W-:-:S04]  /*1a90*/  IMAD.WIDE R4, R15, 0x4, R4 ;  /* 0x000000040f047825 */ /* 0x000fc800078e0204 */
[C---:B------:R-:W-:Y:S02]  /*1aa0*/  IMAD.WIDE R2, R15.reuse, 0x4, R2 ;  /* 0x000000040f027825 */ /* 0x040fe400078e0202 */
[----:B------:R-:W1:Y:S04]  /*1ab0*/  LDG.E R4, desc[UR14][R4.64] ;  /* 0x0000000e04047981 */ /* 0x000e68000c1e1900 */
[----:B------:R-:W1:Y:S01]  /*1ac0*/  LDG.E R3, desc[UR14][R2.64] ;  /* 0x0000000e02037981 */ /* 0x000e62000c1e1900 */
[----:B------:R-:W-:-:S04]  /*1ad0*/  IMAD.WIDE R6, R15, 0x4, R6 ;  /* 0x000000040f067825 */ /* 0x000fc800078e0206 */
[----:B-1----:R-:W-:-:S05]  /*1ae0*/  FFMA R9, R4, UR4, R3 ;  /* 0x0000000404097c23 */ /* 0x002fca0008000003 */
[----:B------:R-:W-:Y:S01]  /*1af0*/  STG.E desc[UR14][R6.64], R9 ;  /* 0x0000000906007986 */ /* 0x000fe2000c10190e */
[----:B------:R-:W-:Y:S05]  /*1b00*/  EXIT ;  /* 0x000000000000794d */ /* 0x000fea0003800000 */
.L_x_359:
        /* <DEDUP_REMOVED lines=15> */
.L_x_402:


//--------------------- .text._ZN3cub18CUB_300001_SM_10006detail9transform16transform_kernelINS2_10policy_hubILb1EN4cuda3std3__45tupleIJN6thrust24THRUST_300001_SM_1000_NS6detail15normal_iteratorINSA_10device_ptrIfEEEESF_EEEE10policy1000Ei13saxpy_functorSF_JPfSK_EEEvT0_iT1_T2_DpNS2_10kernel_argIT3_EE --------------------------
	.section	.text._ZN3cub18CUB_300001_SM_10006detail9transform16transform_kernelINS2_10policy_hubILb1EN4cuda3std3__45tupleIJN6thrust24THRUST_300001_SM_1000_NS6detail15normal_iteratorINSA_10device_ptrIfEEEESF_EEEE10policy1000Ei13saxpy_functorSF_JPfSK_EEEvT0_iT1_T2_DpNS2_10kernel_argIT3_EE,"ax",@progbits
	.align	128
        .global         _ZN3cub18CUB_300001_SM_10006detail9transform16transform_kernelINS2_10policy_hubILb1EN4cuda3std3__45tupleIJN6thrust24THRUST_300001_SM_1000_NS6detail15normal_iteratorINSA_10device_ptrIfEEEESF_EEEE10policy1000Ei13saxpy_functorSF_JPfSK_EEEvT0_iT1_T2_DpNS2_10kernel_argIT3_EE
        .type           _ZN3cub18CUB_300001_SM_10006detail9transform16transform_kernelINS2_10policy_hubILb1EN4cuda3std3__45tupleIJN6thrust24THRUST_300001_SM_1000_NS6detail15normal_iteratorINSA_10device_ptrIfEEEESF_EEEE10policy1000Ei13saxpy_functorSF_JPfSK_EEEvT0_iT1_T2_DpNS2_10kernel_argIT3_EE,@function
        .size           _ZN3cub18CUB_300001_SM_10006detail9transform16transform_kernelINS2_10policy_hubILb1EN4cuda3std3__45tupleIJN6thrust24THRUST_300001_SM_1000_NS6detail15normal_iteratorINSA_10device_ptrIfEEEESF_EEEE10policy1000Ei13saxpy_functorSF_JPfSK_EEEvT0_iT1_T2_DpNS2_10kernel_argIT3_EE,(.L_x_403 - _ZN3cub18CUB_300001_SM_10006detail9transform16transform_kernelINS2_10policy_hubILb1EN4cuda3std3__45tupleIJN6thrust24THRUST_300001_SM_1000_NS6detail15normal_iteratorINSA_10device_ptrIfEEEESF_EEEE10policy1000Ei13saxpy_functorSF_JPfSK_EEEvT0_iT1_T2_DpNS2_10kernel_argIT3_EE)
        .other          _ZN3cub18CUB_300001_SM_10006detail9transform16transform_kernelINS2_10policy_hubILb1EN4cuda3std3__45tupleIJN6thrust24THRUST_300001_SM_1000_NS6detail15normal_iteratorINSA_10device_ptrIfEEEESF_EEEE10policy1000Ei13saxpy_functorSF_JPfSK_EEEvT0_iT1_T2_DpNS2_10kernel_argIT3_EE,@"STO_CUDA_ENTRY STV_DEFAULT"
_ZN3cub18CUB_300001_SM_10006detail9transform16transform_kernelINS2_10policy_hubILb1EN4cuda3std3__45tupleIJN6thrust24THRUST_300001_SM_1000_NS6detail15normal_iteratorINSA_10device_ptrIfEEEESF_EEEE10policy1000Ei13saxpy_functorSF_JPfSK_EEEvT0_iT1_T2_DpNS2_10kernel_argIT3_EE:
.text._ZN3cub18CUB_300001_SM_10006detail9transform16transform_kernelINS2_10policy_hubILb1EN4cuda3std3__45tupleIJN6thrust24THRUST_300001_SM_1000_NS6detail15normal_iteratorINSA_10device_ptrIfEEEESF_EEEE10policy1000Ei13saxpy_functorSF_JPfSK_EEEvT0_iT1_T2_DpNS2_10kernel_argIT3_EE:
[----:B------:R-:W-:Y:S08]  /*0000*/  LDC R1, c[0x0][0x37c] ;  /* 0x0000df00ff017b82 */ /* 0x000ff00000000800 */
[----:B------:R-:W0:Y:S01]  /*0010*/  S2UR UR18, SR_CTAID.X ;  /* 0x00000000001279c3 */ /* 0x000e220000002500 */
[----:B------:R-:W1:Y:S01]  /*0020*/  LDCU.64 UR12, c[0x0][0x380] ;  /* 0x00007000ff0c77ac */ /* 0x000e620008000a00 */
[----:B------:R-:W2:Y:S01]  /*0030*/  S2R R0, SR_TID.X ;  /* 0x0000000000007919 */ /* 0x000ea20000002100 */
[----:B------:R-:W-:Y:S01]  /*0040*/  BSSY.RECONVERGENT B0, `(.L_x_360) ;  /* 0x0000020000007945 */ /* 0x000fe20003800200 */
[----:B-1----:R-:W-:-:S04]  /*0050*/  USHF.L.U32 UR11, UR13, 0x7, URZ ;  /* 0x000000070d0b7899 */ /* 0x002fc800080006ff */
[----:B0-----:R-:W-:-:S04]  /*0060*/  UIMAD UR8, UR11, UR18, URZ ;  /* 0x000000120b0872a4 */ /* 0x001fc8000f8e02ff */
[----:B------:R-:W-:-:S04]  /*0070*/  UIADD3 UR10, UPT, UPT, -UR8, UR12, URZ ;  /* 0x0000000c080a7290 */ /* 0x000fc8000fffe1ff */
[----:B------:R-:W-:Y:S01]  /*0080*/  UISETP.LT.AND UP0, UPT, UR11, UR10, UPT ;  /* 0x0000000a0b00728c */ /* 0x000fe2000bf01270 */
[----:B--2---:R-:W-:-:S03]  /*0090*/  SHF.L.U32 R4, R0, 0x7, RZ ;  /* 0x0000000700047819 */ /* 0x004fc600000006ff */
[----:B------:R-:W-:-:S04]  /*00a0*/  USEL UR12, UR11, UR10, UP0 ;  /* 0x0000000a0b0c7287 */ /* 0x000fc80008000000 */
[----:B------:R-:W-:-:S06]  /*00b0*/  USHF.L.U32 UR4, UR12, 0x2, URZ ;  /* 0x000000020c047899 */ /* 0x000fcc00080006ff */
[----:B------:R-:W-:-:S13]  /*00c0*/  ISETP.GE.AND P0, PT, R4, UR4, PT ;  /* 0x0000000404007c0c */ /* 0x000fda000bf06270 */
[----:B------:R-:W-:Y:S05]  /*00d0*/  @P0 BRA `(.L_x_361) ;  /* 0x0000000000580947 */ /* 0x000fea0003800000 */
[----:B------:R-:W0:Y:S01]  /*00e0*/  LDC.64 R2, c[0x0][0x398] ;  /* 0x0000e600ff027b82 */ /* 0x000e220000000a00 */
[----:B------:R-:W-:Y:S01]  /*00f0*/  MOV R7, UR8 ;  /* 0x0000000800077c02 */ /* 0x000fe20008000f00 */
[----:B------:R-:W-:Y:S01]  /*0100*/  BSSY.RECONVERGENT B1, `(.L_x_362) ;  /* 0x000000a000017945 */ /* 0x000fe20003800200 */
[----:B------:R-:W-:Y:S02]  /*0110*/  IMAD.MOV.U32 R5, RZ, RZ, R4 ;  /* 0x000000ffff057224 */ /* 0x000fe400078e0004 */
[----:B0-----:R-:W-:-:S04]  /*0120*/  IMAD.WIDE.U32 R2, R0, 0x80, R2 ;  /* 0x0000008000027825 */ /* 0x001fc800078e0002 */
[----:B------:R-:W-:-:S07]  /*0130*/  IMAD.WIDE R2, R7, 0x4, R2 ;  /* 0x0000000407027825 */ /* 0x000fce00078e0202 */
.L_x_363:
[----:B------:R-:W-:Y:S01]  /*0140*/  IADD3 R5, PT, PT, R5, 0x4000, RZ ;  /* 0x0000400005057810 */ /* 0x000fe20007ffe0ff */
[----:B------:R0:W-:Y:S03]  /*0150*/  CCTL.E.PF2 [R2] ;  /* 0x000000000200798f */ /* 0x0001e60000800100 */
[----:B------:R-:W-:Y:S02]  /*0160*/  ISETP.GE.AND P0, PT, R5, UR4, PT ;  /* 0x0000000405007c0c */ /* 0x000fe4000bf06270 */
[----:B0-----:R-:W-:-:S04]  /*0170*/  IADD3 R2, P1, PT, R2, 0x4000, RZ ;  /* 0x0000400002027810 */ /* 0x001fc80007f3e0ff */
[----:B------:R-:W-:-:S07]  /*0180*/  IADD3.X R3, PT, PT, RZ, R3, RZ, P1, !PT ;  /* 0x00000003ff037210 */ /* 0x000fce0000ffe4ff */
[----:B------:R-:W-:Y:S05]  /*0190*/  @!P0 BRA `(.L_x_363) ;  /* 0xfffffffc00e88947 */ /* 0x000fea000383ffff */
[----:B------:R-:W-:Y:S05]  /*01a0*/  BSYNC.RECONVERGENT B1 ;  /* 0x0000000000017941 */ /* 0x000fea0003800200 */
.L_x_362:
[----:B------:R-:W0:Y:S02]  /*01b0*/  LDC.64 R2, c[0x0][0x3a8] ;  /* 0x0000ea00ff027b82 */ /* 0x000e240000000a00 */
[----:B0-----:R-:W-:-:S04]  /*01c0*/  IMAD.WIDE.U32 R2, R0, 0x80, R2 ;  /* 0x0000008000027825 */ /* 0x001fc800078e0002 */
[----:B------:R-:W-:-:S07]  /*01d0*/  IMAD.WIDE R2, R7, 0x4, R2 ;  /* 0x0000000407027825 */ /* 0x000fce00078e0202 */
.L_x_364:
[----:B------:R-:W-:Y:S01]  /*01e0*/  VIADD R4, R4, 0x4000 ;  /* 0x0000400004047836 */ /* 0x000fe20000000000 */
[----:B------:R0:W-:Y:S04]  /*01f0*/  CCTL.E.PF2 [R2] ;  /* 0x000000000200798f */ /* 0x0001e80000800100 */
[----:B------:R-:W-:Y:S02]  /*0200*/  ISETP.GE.AND P0, PT, R4, UR4, PT ;  /* 0x0000000404007c0c */ /* 0x000fe4000bf06270 */
[----:B0-----:R-:W-:-:S04]  /*0210*/  IADD3 R2, P1, PT, R2, 0x4000, RZ ;  /* 0x0000400002027810 */ /* 0x001fc80007f3e0ff */
[----:B------:R-:W-:-:S07]  /*0220*/  IADD3.X R3, PT, PT, RZ, R3, RZ, P1, !PT ;  /* 0x00000003ff037210 */ /* 0x000fce0000ffe4ff */
[----:B------:R-:W-:Y:S05]  /*0230*/  @!P0 BRA `(.L_x_364) ;  /* 0xfffffffc00e88947 */ /* 0x000fea000383ffff */
.L_x_361:
[----:B------:R-:W-:Y:S05]  /*0240*/  BSYNC.RECONVERGENT B0 ;  /* 0x0000000000007941 */ /* 0x000fea0003800200 */
.L_x_360:
[----:B------:R-:W0:Y:S01]  /*0250*/  LDCU.128 UR4, c[0x0][0x390] ;  /* 0x00007200ff0477ac */ /* 0x000e220008000c00 */
[----:B------:R-:W-:Y:S01]  /*0260*/  UIMAD.WIDE UR8, UR8, 0x4, URZ ;  /* 0x00000004080878a5 */ /* 0x000fe2000f8e02ff */
[----:B------:R-:W1:Y:S01]  /*0270*/  LDCU.64 UR20, c[0x0][0x358] ;  /* 0x00006b00ff1477ac */ /* 0x000e620008000a00 */
[----:B------:R-:W2:Y:S02]  /*0280*/  LDCU.64 UR14, c[0x0][0x3a8] ;  /* 0x00007500ff0e77ac */ /* 0x000ea40008000a00 */
[----:B0-----:R-:W-:-:S04]  /*0290*/  UIADD3 UR16, UP0, UPT, UR8, UR4, URZ ;  /* 0x0000000408107290 */ /* 0x001fc8000ff1e0ff */
[----:B------:R-:W-:Y:S02]  /*02a0*/  UIADD3.X UR17, UPT, UPT, UR9, UR5, URZ, UP0, !UPT ;  /* 0x0000000509117290 */ /* 0x000fe400087fe4ff */
[----:B------:R-:W-:-:S09]  /*02b0*/  UISETP.GT.AND UP0, UPT, UR11, UR10, UPT ;  /* 0x0000000a0b00728c */ /* 0x000fd2000bf04270 */
[----:B-12---:R-:W-:Y:S05]  /*02c0*/  BRA.U UP0, `(.L_x_365) ;  /* 0x0000000900647547 */ /* 0x006fea000b800000 */
[----:B------:R-:W-:-:S06]  /*02d0*/  UISETP.GE.AND UP0, UPT, UR13, 0x1, UPT ;  /* 0x000000010d00788c */ /* 0x000fcc000bf06270 */
[----:B------:R-:W-:-:S13]  /*02e0*/  PLOP3.LUT P0, PT, PT, PT, UP0, 0x80, 0x8 ;  /* 0x000000000008781c */ /* 0x000fda0003f0f008 */
[----:B------:R-:W-:Y:S05]  /*02f0*/  @!P0 EXIT ;  /* 0x000000000000894d */ /* 0x000fea0003800000 */
[----:B------:R-:W-:Y:S01]  /*0300*/  UISETP.GE.U32.AND UP0, UPT, UR13, 0x8, UPT ;  /* 0x000000080d00788c */ /* 0x000fe2000bf06070 */
[----:B------:R-:W-:-:S08]  /*0310*/  HFMA2 R10, -RZ, RZ, 0, 0 ;  /* 0x00000000ff0a7431 */ /* 0x000fd000000001ff */
[----:B------:R-:W-:Y:S05]  /*0320*/  BRA.U !UP0, `(.L_x_366) ;  /* 0x00000005082c7547 */ /* 0x000fea000b800000 */
[----:B------:R-:W0:Y:S01]  /*0330*/  LDC.64 R2, c[0x0][0x390] ;  /* 0x0000e400ff027b82 */ /* 0x000e220000000a00 */
[----:B------:R-:W-:Y:S01]  /*0340*/  UMOV UR10, UR8 ;  /* 0x00000008000a7c82 */ /* 0x000fe20008000000 */
[----:B------:R-:W-:Y:S01]  /*0350*/  UMOV UR11, UR9 ;  /* 0x00000009000b7c82 */ /* 0x000fe20008000000 */
[----:B------:R-:W-:Y:S02]  /*0360*/  UIADD3 UR9, UP2, UPT, UR10, 0x600, URZ ;  /* 0x000006000a097890 */ /* 0x000fe4000ff5e0ff */
[----:B------:R-:W-:Y:S02]  /*0370*/  ULOP3.LUT UR8, UR13, 0x7ffffff8, URZ, 0xc0, !UPT ;  /* 0x7ffffff80d087892 */ /* 0x000fe4000f8ec0ff */
[----:B------:R-:W-:Y:S01]  /*0380*/  UIADD3 UR12, UP0, UPT, UR9, UR4, URZ ;  /* 0x00000004090c7290 */ /* 0x000fe2000ff1e0ff */
[----:B------:R-:W1:Y:S01]  /*0390*/  LDC.64 R4, c[0x0][0x398] ;  /* 0x0000e600ff047b82 */ /* 0x000e620000000a00 */
[----:B------:R-:W-:Y:S02]  /*03a0*/  UIADD3.X UR4, UPT, UPT, URZ, UR11, URZ, UP2, !UPT ;  /* 0x0000000bff047290 */ /* 0x000fe400097fe4ff */
[----:B------:R-:W-:-:S02]  /*03b0*/  UIADD3 UR6, UP1, UPT, UR9, UR6, URZ ;  /* 0x0000000609067290 */ /* 0x000fc4000ff3e0ff */
[----:B------:R-:W-:Y:S01]  /*03c0*/  UIADD3 UR14, UP2, UPT, UR9, UR14, URZ ;  /* 0x0000000e090e7290 */ /* 0x000fe2000ff5e0ff */
[----:B------:R-:W2:Y:S02]  /*03d0*/  LDCU UR19, c[0x0][0x388] ;  /* 0x00007100ff1377ac */ /* 0x000ea40008000800 */
[----:B------:R-:W3:Y:S01]  /*03e0*/  LDC.64 R6, c[0x0][0x3a8] ;  /* 0x0000ea00ff067b82 */ /* 0x000ee20000000a00 */
[----:B------:R-:W-:Y:S02]  /*03f0*/  UIADD3.X UR7, UPT, UPT, UR4, UR7, URZ, UP1, !UPT ;  /* 0x0000000704077290 */ /* 0x000fe40008ffe4ff */
[----:B------:R-:W-:Y:S02]  /*0400*/  UIADD3.X UR5, UPT, UPT, UR4, UR5, URZ, UP0, !UPT ;  /* 0x0000000504057290 */ /* 0x000fe400087fe4ff */
[----:B------:R-:W-:Y:S01]  /*0410*/  UIADD3.X UR15, UPT, UPT, UR4, UR15, URZ, UP2, !UPT ;  /* 0x0000000f040f7290 */ /* 0x000fe200097fe4ff */
[----:B0-----:R-:W-:Y:S01]  /*0420*/  IMAD.WIDE.U32 R2, R0, 0x4, R2 ;  /* 0x0000000400027825 */ /* 0x001fe200078e0002 */
[----:B------:R-:W-:-:S03]  /*0430*/  UIADD3 UR8, UPT, UPT, -UR8, URZ, URZ ;  /* 0x000000ff08087290 */ /* 0x000fc6000fffe1ff */
[----:B-1----:R-:W-:-:S04]  /*0440*/  IMAD.WIDE.U32 R4, R0, 0x4, R4 ;  /* 0x0000000400047825 */ /* 0x002fc800078e0004 */
[----:B---3--:R-:W-:-:S04]  /*0450*/  IMAD.WIDE.U32 R6, R0, 0x4, R6 ;  /* 0x0000000400067825 */ /* 0x008fc800078e0006 */
[----:B--2---:R-:W-:-:S07]  /*0460*/  VIADD R0, R0, 0x80 ;  /* 0x0000008000007836 */ /* 0x004fce0000000000 */
.L_x_367:
        /* <DEDUP_REMOVED lines=10> */
[----:B------:R-:W-:-:S02]  /*0510*/  MOV R11, UR15 ;  /* 0x0000000f000b7c02 */ /* 0x000fc40008000f00 */
[----:B------:R-:W-:Y:S01]  /*0520*/  IADD3.X R17, PT, PT, R3, UR11, RZ, P0, !PT ;  /* 0x0000000b03117c10 */ /* 0x000fe200087fe4ff */
[----:B------:R-:W-:-:S04]  /*0530*/  IMAD.WIDE R8, R0, 0x4, R8 ;  /* 0x0000000400087825 */ /* 0x000fc800078e0208 */
        /* <DEDUP_REMOVED lines=14> */
[----:B------:R-:W3:Y:S04]  /*0620*/  LDG.E R14, desc[UR20][R8.64+-0x200] ;  /* 0xfffe0014080e7981 */ /* 0x000ee8000c1e1900 */
[----:B0-----:R-:W3:Y:S02]  /*0630*/  LDG.E R17, desc[UR20][R10.64+-0x200] ;  /* 0xfffe00140a117981 */ /* 0x001ee4000c1e1900 */
        /* <DEDUP_REMOVED lines=16> */
[----:B------:R-:W-:Y:S02]  /*0740*/  UIADD3 UR10, UP0, UPT, UR10, 0x1000, URZ ;  /* 0x000010000a0a7890 */ /* 0x000fe4000ff1e0ff */
[----:B------:R-:W-:-:S02]  /*0750*/  UIADD3 UR8, UPT, UPT, UR8, 0x8, URZ ;  /* 0x0000000808087890 */ /* 0x000fc4000fffe0ff */
[----:B------:R-:W-:Y:S02]  /*0760*/  UIADD3.X UR11, UPT, UPT, URZ, UR11, URZ, UP0, !UPT ;  /* 0x0000000bff0b7290 */ /* 0x000fe400087fe4ff */
[----:B------:R-:W-:Y:S01]  /*0770*/  UISETP.NE.AND UP0, UPT, UR8, URZ, UPT ;  /* 0x000000ff0800728c */ /* 0x000fe2000bf05270 */
[----:B------:R-:W-:Y:S01]  /*0780*/  IADD3 R0, PT, PT, R0, 0x400, RZ ;  /* 0x0000040000007810 */ /* 0x000fe20007ffe0ff */
[----:B--2---:R-:W-:-:S05]  /*0790*/  FFMA R17, R14, UR19, R17 ;  /* 0x000000130e117c23 */ /* 0x004fca0008000011 */
[----:B------:R3:W-:Y:S02]  /*07a0*/  STG.E desc[UR20][R12.64+0x600], R17 ;  /* 0x000600110c007986 */ /* 0x0007e4000c101914 */
[----:B------:R-:W-:Y:S05]  /*07b0*/  BRA.U UP0, `(.L_x_367) ;  /* 0xfffffffd002c7547 */ /* 0x000fea000b83ffff */
[----:B------:R-:W0:Y:S02]  /*07c0*/  LDC R10, c[0x0][0x384] ;  /* 0x0000e100ff0a7b82 */ /* 0x000e240000000800 */
[----:B0-----:R-:W-:-:S07]  /*07d0*/  LOP3.LUT R10, R10, 0x7ffffff8, RZ, 0xc0, !PT ;  /* 0x7ffffff80a0a7812 */ /* 0x001fce00078ec0ff */
.L_x_366:
[----:B------:R-:W0:Y:S02]  /*07e0*/  LDC R0, c[0x0][0x384] ;  /* 0x0000e100ff007b82 */ /* 0x000e240000000800 */
[----:B0-----:R-:W-:-:S13]  /*07f0*/  LOP3.LUT P0, R3, R0, 0x7, RZ, 0xc0, !PT ;  /* 0x0000000700037812 */ /* 0x001fda000780c0ff */
[----:B------:R-:W-:Y:S05]  /*0800*/  @!P0 EXIT ;  /* 0x000000000000894d */ /* 0x000fea0003800000 */
[----:B------:R-:W0:Y:S01]  /*0810*/  LDCU.64 UR4, c[0x0][0x3a8] ;  /* 0x00007500ff0477ac */ /* 0x000e220008000a00 */
[C---:B------:R-:W-:Y:S01]  /*0820*/  SHF.L.U32 R2, R0.reuse, 0x7, RZ ;  /* 0x0000000700027819 */ /* 0x040fe200000006ff */
[----:B------:R-:W1:Y:S01]  /*0830*/  S2R R11, SR_TID.X ;  /* 0x00000000000b7919 */ /* 0x000e620000002100 */
[----:B------:R-:W-:Y:S01]  /*0840*/  ISETP.GE.U32.AND P0, PT, R3, 0x4, PT ;  /* 0x000000040300780c */ /* 0x000fe20003f06070 */
[----:B------:R-:W2:Y:S01]  /*0850*/  LDCU.64 UR6, c[0x0][0x398] ;  /* 0x00007300ff0677ac */ /* 0x000ea20008000a00 */
[----:B------:R-:W-:Y:S01]  /*0860*/  LOP3.LUT R16, R0, 0x3, RZ, 0xc0, !PT ;  /* 0x0000000300107812 */ /* 0x000fe200078ec0ff */
[----:B------:R-:W-:-:S03]  /*0870*/  IMAD R2, R2, UR18, RZ ;  /* 0x0000001202027c24 */ /* 0x000fc6000f8e02ff */
[----:B------:R-:W-:Y:S01]  /*0880*/  ISETP.NE.AND P1, PT, R16, RZ, PT ;  /* 0x000000ff1000720c */ /* 0x000fe20003f25270 */
[----:B------:R-:W-:-:S03]  /*0890*/  IMAD.WIDE R4, R2, 0x4, RZ ;  /* 0x0000000402047825 */ /* 0x000fc600078e02ff */
[C---:B0-----:R-:W-:Y:S02]  /*08a0*/  IADD3 R2, P2, PT, R4.reuse, UR4, RZ ;  /* 0x0000000404027c10 */ /* 0x041fe4000ff5e0ff */
[----:B--2---:R-:W-:Y:S02]  /*08b0*/  IADD3 R4, P3, PT, R4, UR6, RZ ;  /* 0x0000000604047c10 */ /* 0x004fe4000ff7e0ff */
[C---:B------:R-:W-:Y:S02]  /*08c0*/  IADD3.X R3, PT, PT, R5.reuse, UR5, RZ, P2, !PT ;  /* 0x0000000505037c10 */ /* 0x040fe400097fe4ff */
[----:B------:R-:W-:Y:S01]  /*08d0*/  IADD3.X R5, PT, PT, R5, UR7, RZ, P3, !PT ;  /* 0x0000000705057c10 */ /* 0x000fe20009ffe4ff */
[----:B------:R-:W-:Y:S08]  /*08e0*/  @!P0 BRA `(.L_x_368) ;  /* 0x00000000005c8947 */ /* 0x000ff00003800000 */
[----:B-1-3--:R-:W-:Y:S01]  /*08f0*/  IMAD R13, R10, 0x80, R11 ;  /* 0x000000800a0d7824 */ /* 0x00afe200078e020b */
[----:B------:R-:W0:Y:S03]  /*0900*/  LDCU UR4, c[0x0][0x388] ;  /* 0x00007100ff0477ac */ /* 0x000e260008000800 */
[----:B------:R-:W-:-:S04]  /*0910*/  IMAD.WIDE R8, R13, 0x4, R4 ;  /* 0x000000040d087825 */ /* 0x000fc800078e0204 */
[----:B------:R-:W-:Y:S01]  /*0920*/  IMAD.WIDE R6, R13, 0x4, R2 ;  /* 0x000000040d067825 */ /* 0x000fe200078e0202 */
[----:B------:R-:W0:Y:S04]  /*0930*/  LDG.E R14, desc[UR20][R8.64] ;  /* 0x00000014080e7981 */ /* 0x000e28000c1e1900 */
[----:B------:R-:W0:Y:S01]  /*0940*/  LDG.E R15, desc[UR20][R6.64] ;  /* 0x00000014060f7981 */ /* 0x000e22000c1e1900 */
[----:B------:R-:W-:-:S05]  /*0950*/  MOV R12, 0x4 ;  /* 0x00000004000c7802 */ /* 0x000fca0000000f00 */
[----:B------:R-:W-:-:S04]  /*0960*/  IMAD.WIDE R12, R13, R12, UR16 ;  /* 0x000000100d0c7e25 */ /* 0x000fc8000f8e020c */
        /* <DEDUP_REMOVED lines=15> */
.L_x_368:
[----:B------:R-:W-:Y:S05]  /*0a60*/  @!P1 EXIT ;  /* 0x000000000000994d */ /* 0x000fea0003800000 */
[----:B------:R-:W-:Y:S02]  /*0a70*/  ISETP.NE.AND P0, PT, R16, 0x1, PT ;  /* 0x000000011000780c */ /* 0x000fe40003f05270 */
[----:B------:R-:W-:-:S04]  /*0a80*/  LOP3.LUT R0, R0, 0x1, RZ, 0xc0, !PT ;  /* 0x0000000100007812 */ /* 0x000fc800078ec0ff */
[----:B------:R-:W-:-:S07]  /*0a90*/  ISETP.NE.U32.AND P1, PT, R0, 0x1, PT ;  /* 0x000000010000780c */ /* 0x000fce0003f25070 */
[----:B------:R-:W-:Y:S06]  /*0aa0*/  @!P0 BRA `(.L_x_369) ;  /* 0x00000000003c8947 */ /* 0x000fec0003800000 */
[----:B01-3--:R-:W-:Y:S01]  /*0ab0*/  IMAD R13, R10, 0x80, R11 ;  /* 0x000000800a0d7824 */ /* 0x00bfe200078e020b */
[----:B------:R-:W0:Y:S03]  /*0ac0*/  LDCU UR4, c[0x0][0x388] ;  /* 0x00007100ff0477ac */ /* 0x000e260008000800 */
[----:B------:R-:W-:-:S04]  /*0ad0*/  IMAD.WIDE R6, R13, 0x4, R4 ;  /* 0x000000040d067825 */ /* 0x000fc800078e0204 */
[----:B------:R-:W-:Y:S01]  /*0ae0*/  IMAD.WIDE R8, R13, 0x4, R2 ;  /* 0x000000040d087825 */ /* 0x000fe200078e0202 */
[----:B------:R-:W0:Y:S04]  /*0af0*/  LDG.E R0, desc[UR20][R6.64] ;  /* 0x0000001406007981 */ /* 0x000e28000c1e1900 */
[----:B------:R-:W0:Y:S01]  /*0b00*/  LDG.E R15, desc[UR20][R8.64] ;  /* 0x00000014080f7981 */ /* 0x000e22000c1e1900 */
[----:B------:R-:W-:-:S05]  /*0b10*/  HFMA2 R12, -RZ, RZ, 0, 2.384185791015625e-07 ;  /* 0x00000004ff0c7431 */ /* 0x000fca00000001ff */
[----:B------:R-:W-:-:S04]  /*0b20*/  IMAD.WIDE R12, R13, R12, UR16 ;  /* 0x000000100d0c7e25 */ /* 0x000fc8000f8e020c */
[----:B0-----:R-:W-:-:S05]  /*0b30*/  FFMA R15, R0, UR4, R15 ;  /* 0x00000004000f7c23 */ /* 0x001fca000800000f */
[----:B------:R2:W-:Y:S04]  /*0b40*/  STG.E desc[UR20][R12.64], R15 ;  /* 0x0000000f0c007986 */ /* 0x0005e8000c101914 */
[----:B------:R-:W3:Y:S04]  /*0b50*/  LDG.E R0, desc[UR20][R6.64+0x200] ;  /* 0x0002001406007981 */ /* 0x000ee8000c1e1900 */
[----:B------:R-:W3:Y:S01]  /*0b60*/  LDG.E R17, desc[UR20][R8.64+0x200] ;  /* 0x0002001408117981 */ /* 0x000ee2000c1e1900 */
[----:B------:R-:W-:Y:S01]  /*0b70*/  IADD3 R10, PT, PT, R10, 0x2, RZ ;  /* 0x000000020a0a7810 */ /* 0x000fe20007ffe0ff */
[----:B---3--:R-:W-:-:S05]  /*0b80*/  FFMA R17, R0, UR4, R17 ;  /* 0x0000000400117c23 */ /* 0x008fca0008000011 */
[----:B------:R2:W-:Y:S02]  /*0b90*/  STG.E desc[UR20][R12.64+0x200], R17 ;  /* 0x000200110c007986 */ /* 0x0005e4000c101914 */
.L_x_369:
[----:B------:R-:W-:Y:S05]  /*0ba0*/  @P1 EXIT ;  /* 0x000000000000194d */ /* 0x000fea0003800000 */
[----:B-1----:R-:W-:Y:S01]  /*0bb0*/  IMAD R7, R10, 0x80, R11 ;  /* 0x000000800a077824 */ /* 0x002fe200078e020b */
[----:B------:R-:W1:Y:S03]  /*0bc0*/  LDCU UR4, c[0x0][0x388] ;  /* 0x00007100ff0477ac */ /* 0x000e660008000800 */
[----:B------:R-:W-:-:S04]  /*0bd0*/  IMAD.WIDE R4, R7, 0x4, R4 ;  /* 0x0000000407047825 */ /* 0x000fc800078e0204 */
[----:B------:R-:W-:Y:S02]  /*0be0*/  IMAD.WIDE R2, R7, 0x4, R2 ;  /* 0x0000000407027825 */ /* 0x000fe400078e0202 */
[----:B------:R-:W1:Y:S04]  /*0bf0*/  LDG.E R4, desc[UR20][R4.64] ;  /* 0x0000001404047981 */ /* 0x000e68000c1e1900 */
[----:B------:R-:W1:Y:S01]  /*0c00*/  LDG.E R3, desc[UR20][R2.64] ;  /* 0x0000001402037981 */ /* 0x000e62000c1e1900 */
[----:B------:R-:W-:-:S05]  /*0c10*/  MOV R6, 0x4 ;  /* 0x0000000400067802 */ /* 0x000fca0000000f00 */
[----:B------:R-:W-:-:S04]  /*0c20*/  IMAD.WIDE R6, R7, R6, UR16 ;  /* 0x0000001007067e25 */ /* 0x000fc8000f8e0206 */
[----:B-1----:R-:W-:-:S05]  /*0c30*/  FFMA R9, R4, UR4, R3 ;  /* 0x0000000404097c23 */ /* 0x002fca0008000003 */
[----:B------:R-:W-:Y:S01]  /*0c40*/  STG.E desc[UR20][R6.64], R9 ;  /* 0x0000000906007986 */ /* 0x000fe2000c101914 */
[----:B------:R-:W-:Y:S05]  /*0c50*/  EXIT ;  /* 0x000000000000794d */ /* 0x000fea0003800000 */
.L_x_365:
[----:B------:R-:W0:Y:S02]  /*0c60*/  LDC R6, c[0x0][0x384] ;  /* 0x0000e100ff067b82 */ /* 0x000e240000000800 */
[----:B0-----:R-:W-:-:S13]  /*0c70*/  ISETP.GE.AND P0, PT, R6, 0x1, PT ;  /* 0x000000010600780c */ /* 0x001fda0003f06270 */
[----:B------:R-:W-:Y:S05]  /*0c80*/  @!P0 EXIT ;  /* 0x000000000000894d */ /* 0x000fea0003800000 */
[----:B------:R-:W0:Y:S01]  /*0c90*/  LDCU.64 UR4, c[0x0][0x398] ;  /* 0x00007300ff0477ac */ /* 0x000e220008000a00 */
[C---:B------:R-:W-:Y:S01]  /*0ca0*/  SHF.L.U32 R2, R6.reuse, 0x7, RZ ;  /* 0x0000000706027819 */ /* 0x040fe200000006ff */
[----:B------:R-:W1:Y:S01]  /*0cb0*/  S2R R0, SR_TID.X ;  /* 0x0000000000007919 */ /* 0x000e620000002100 */
[----:B------:R-:W-:Y:S01]  /*0cc0*/  HFMA2 R7, -RZ, RZ, 0, 0 ;  /* 0x00000000ff077431 */ /* 0x000fe200000001ff */
[----:B------:R-:W2:Y:S01]  /*0cd0*/  LDCU.64 UR6, c[0x0][0x3a8] ;  /* 0x00007500ff0677ac */ /* 0x000ea20008000a00 */
[----:B------:R-:W-:Y:S01]  /*0ce0*/  LOP3.LUT R20, R6, 0x7, RZ, 0xc0, !PT ;  /* 0x0000000706147812 */ /* 0x000fe200078ec0ff */
[----:B------:R-:W-:-:S04]  /*0cf0*/  IMAD R2, R2, UR18, RZ ;  /* 0x0000001202027c24 */ /* 0x000fc8000f8e02ff */
[----:B------:R-:W-:-:S03]  /*0d00*/  IMAD.WIDE R4, R2, 0x4, RZ ;  /* 0x0000000402047825 */ /* 0x000fc600078e02ff */
[----:B0-----:R-:W-:-:S04]  /*0d10*/  IADD3 R2, P0, PT, R4, UR4, RZ ;  /* 0x0000000404027c10 */ /* 0x001fc8000ff1e0ff */
[----:B------:R-:W-:Y:S02]  /*0d20*/  IADD3.X R3, PT, PT, R5, UR5, RZ, P0, !PT ;  /* 0x0000000505037c10 */ /* 0x000fe400087fe4ff */
[----:B------:R-:W-:Y:S02]  /*0d30*/  ISETP.GE.U32.AND P0, PT, R6, 0x8, PT ;  /* 0x000000080600780c */ /* 0x000fe40003f06070 */
[----:B--2---:R-:W-:-:S04]  /*0d40*/  IADD3 R4, P1, PT, R4, UR6, RZ ;  /* 0x0000000604047c10 */ /* 0x004fc8000ff3e0ff */
[----:B------:R-:W-:-:S07]  /*0d50*/  IADD3.X R5, PT, PT, R5, UR7, RZ, P1, !PT ;  /* 0x0000000705057c10 */ /* 0x000fce0008ffe4ff */
[----:B-1----:R-:W-:Y:S05]  /*0d60*/  @!P0 BRA `(.L_x_370) ;  /* 0x0000000400208947 */ /* 0x002fea0003800000 */
[----:B------:R-:W-:Y:S01]  /*0d70*/  LOP3.LUT R7, R6, 0x7ffffff8, RZ, 0xc0, !PT ;  /* 0x7ffffff806077812 */ /* 0x000fe200078ec0ff */
[----:B------:R-:W-:Y:S01]  /*0d80*/  IMAD.MOV.U32 R6, RZ, RZ, RZ ;  /* 0x000000ffff067224 */ /* 0x000fe200078e00ff */
[----:B------:R-:W0:Y:S06]  /*0d90*/  LDCU UR4, c[0x0][0x388] ;  /* 0x00007100ff0477ac */ /* 0x000e2c0008000800 */
.L_x_373:
[----:B-1----:R-:W-:-:S04]  /*0da0*/  LEA R13, R6, R0, 0x7 ;  /* 0x00000000060d7211 */ /* 0x002fc800078e38ff */
[----:B------:R-:W-:-:S13]  /*0db0*/  ISETP.GE.AND P0, PT, R13, UR12, PT ;  /* 0x0000000c0d007c0c */ /* 0x000fda000bf06270 */
[C---:B------:R-:W-:Y:S01]  /*0dc0*/  @!P0 IMAD.WIDE.U32 R14, R13.reuse, 0x4, R2 ;  /* 0x000000040d0e8825 */ /* 0x040fe200078e0002 */
[----:B------:R-:W1:Y:S03]  /*0dd0*/  @!P0 LDC R21, c[0x0][0x388] ;  /* 0x0000e200ff158b82 */ /* 0x000e660000000800 */
[C---:B------:R-:W-:Y:S02]  /*0de0*/  @!P0 IMAD.WIDE.U32 R18, R13.reuse, 0x4, R4 ;  /* 0x000000040d128825 */ /* 0x040fe400078e0004 */
[----:B------:R-:W1:Y:S04]  /*0df0*/  @!P0 LDG.E R14, desc[UR20][R14.64] ;  /* 0x000000140e0e8981 */ /* 0x000e68000c1e1900 */
[----:B------:R2:W1:Y:S01]  /*0e00*/  @!P0 LDG.E R19, desc[UR20][R18.64] ;  /* 0x0000001412138981 */ /* 0x000462000c1e1900 */
[----:B------:R-:W-:-:S02]  /*0e10*/  IADD3 R23, PT, PT, R13, 0x80, RZ ;  /* 0x000000800d177810 */ /* 0x000fc40007ffe0ff */
[----:B------:R-:W-:Y:S02]  /*0e20*/  MOV R16, 0x4 ;  /* 0x0000000400107802 */ /* 0x000fe40000000f00 */
[C---:B------:R-:W-:Y:S01]  /*0e30*/  ISETP.GE.AND P1, PT, R23.reuse, UR12, PT ;  /* 0x0000000c17007c0c */ /* 0x040fe2000bf26270 */
[----:B------:R-:W-:-:S04]  /*0e40*/  IMAD.WIDE R8, R23, 0x4, R2 ;  /* 0x0000000417087825 */ /* 0x000fc800078e0202 */
[----:B------:R-:W-:-:S04]  /*0e50*/  @!P0 IMAD.WIDE.U32 R16, R13, R16, UR16 ;  /* 0x000000100d108e25 */ /* 0x000fc8000f8e0010 */
[----:B------:R-:W-:-:S04]  /*0e60*/  IMAD.WIDE R10, R23, 0x4, R4 ;  /* 0x00000004170a7825 */ /* 0x000fc800078e0204 */
[----:B--2---:R-:W2:Y:S01]  /*0e70*/  @!P1 LDC R18, c[0x0][0x388] ;  /* 0x0000e200ff129b82 */ /* 0x004ea20000000800 */
[----:B-1----:R-:W-:-:S05]  /*0e80*/  @!P0 FFMA R21, R14, R21, R19 ;  /* 0x000000150e158223 */ /* 0x002fca0000000013 */
[----:B------:R1:W-:Y:S04]  /*0e90*/  @!P0 STG.E desc[UR20][R16.64], R21 ;  /* 0x0000001510008986 */ /* 0x0003e8000c101914 */
[----:B------:R-:W2:Y:S04]  /*0ea0*/  @!P1 LDG.E R12, desc[UR20][R8.64] ;  /* 0x00000014080c9981 */ /* 0x000ea8000c1e1900 */
[----:B------:R-:W2:Y:S01]  /*0eb0*/  @!P1 LDG.E R19, desc[UR20][R10.64] ;  /* 0x000000140a139981 */ /* 0x000ea2000c1e1900 */
[----:B------:R-:W-:-:S05]  /*0ec0*/  VIADD R14, R13, 0x100 ;  /* 0x000001000d0e7836 */ /* 0x000fca0000000000 */
[----:B------:R-:W-:Y:S01]  /*0ed0*/  ISETP.GE.AND P0, PT, R14, UR12, PT ;  /* 0x0000000c0e007c0c */ /* 0x000fe2000bf06270 */
[----:B------:R-:W-:-:S05]  /*0ee0*/  HFMA2 R14, -RZ, RZ, 0, 2.384185791015625e-07 ;  /* 0x00000004ff0e7431 */ /* 0x000fca00000001ff */
[----:B------:R-:W-:-:S04]  /*0ef0*/  IMAD.WIDE R14, R23, R14, UR16 ;  /* 0x00000010170e7e25 */ /* 0x000fc8000f8e020e */
[----:B--2---:R-:W-:-:S03]  /*0f00*/  @!P1 FFMA R19, R12, R18, R19 ;  /* 0x000000120c139223 */ /* 0x004fc60000000013 */
[----:B------:R-:W2:Y:S02]  /*0f10*/  @!P0 LDC R18, c[0x0][0x388] ;  /* 0x0000e200ff128b82 */ /* 0x000ea40000000800 */
[----:B------:R3:W-:Y:S04]  /*0f20*/  @!P1 STG.E desc[UR20][R14.64], R19 ;  /* 0x000000130e009986 */ /* 0x0007e8000c101914 */
[----:B------:R-:W2:Y:S04]  /*0f30*/  @!P0 LDG.E R12, desc[UR20][R8.64+0x200] ;  /* 0x00020014080c8981 */ /* 0x000ea8000c1e1900 */
[----:B-1----:R-:W2:Y:S01]  /*0f40*/  @!P0 LDG.E R17, desc[UR20][R10.64+0x200] ;  /* 0x000200140a118981 */ /* 0x002ea2000c1e1900 */
[----:B------:R-:W-:-:S04]  /*0f50*/  IADD3 R16, PT, PT, R13, 0x180, RZ ;  /* 0x000001800d107810 */ /* 0x000fc80007ffe0ff */
[----:B------:R-:W-:Y:S01]  /*0f60*/  ISETP.GE.AND P1, PT, R16, UR12, PT ;  /* 0x0000000c10007c0c */ /* 0x000fe2000bf26270 */
[----:B--2---:R-:W-:-:S12]  /*0f70*/  @!P0 FFMA R17, R12, R18, R17 ;  /* 0x000000120c118223 */ /* 0x004fd80000000011 */
[----:B------:R-:W1:Y:S01]  /*0f80*/  @!P1 LDC R18, c[0x0][0x388] ;  /* 0x0000e200ff129b82 */ /* 0x000e620000000800 */
[----:B------:R2:W-:Y:S04]  /*0f90*/  @!P0 STG.E desc[UR20][R14.64+0x200], R17 ;  /* 0x000200110e008986 */ /* 0x0005e8000c101914 */
[----:B------:R-:W1:Y:S04]  /*0fa0*/  @!P1 LDG.E R12, desc[UR20][R8.64+0x400] ;  /* 0x00040014080c9981 */ /* 0x000e68000c1e1900 */
[----:B------:R-:W1:Y:S01]  /*0fb0*/  @!P1 LDG.E R21, desc[UR20][R10.64+0x400] ;  /* 0x000400140a159981 */ /* 0x000e62000c1e1900 */
[----:B------:R-:W-:-:S04]  /*0fc0*/  IADD3 R16, PT, PT, R13, 0x200, RZ ;  /* 0x000002000d107810 */ /* 0x000fc80007ffe0ff */
[----:B------:R-:W-:Y:S01]  /*0fd0*/  ISETP.GE.AND P0, PT, R16, UR12, PT ;  /* 0x0000000c10007c0c */ /* 0x000fe2000bf06270 */
[----:B------:R-:W-:Y:S02]  /*0fe0*/  VIADD R16, R13, 0x280 ;  /* 0x000002800d107836 */ /* 0x000fe40000000000 */
[----:B-1----:R-:W-:-:S10]  /*0ff0*/  @!P1 FFMA R21, R12, R18, R21 ;  /* 0x000000120c159223 */ /* 0x002fd40000000015 */
[----:B------:R-:W1:Y:S01]  /*1000*/  @!P0 LDC R18, c[0x0][0x388] ;  /* 0x0000e200ff128b82 */ /* 0x000e620000000800 */
[----:B------:R4:W-:Y:S04]  /*1010*/  @!P1 STG.E desc[UR20][R14.64+0x400], R21 ;  /* 0x000400150e009986 */ /* 0x0009e8000c101914 */
[----:B------:R-:W1:Y:S04]  /*1020*/  @!P0 LDG.E R12, desc[UR20][R8.64+0x600] ;  /* 0x00060014080c8981 */ /* 0x000e68000c1e1900 */
[----:B---3--:R-:W1:Y:S01]  /*1030*/  @!P0 LDG.E R19, desc[UR20][R10.64+0x600] ;  /* 0x000600140a138981 */ /* 0x008e62000c1e1900 */
[----:B------:R-:W-:-:S02]  /*1040*/  ISETP.GE.AND P1, PT, R16, UR12, PT ;  /* 0x0000000c10007c0c */ /* 0x000fc4000bf26270 */
[----:B------:R-:W-:Y:S01]  /*1050*/  IADD3 R16, PT, PT, R13, 0x300, RZ ;  /* 0x000003000d107810 */ /* 0x000fe20007ffe0ff */
[----:B-1----:R-:W-:-:S10]  /*1060*/  @!P0 FFMA R19, R12, R18, R19 ;  /* 0x000000120c138223 */ /* 0x002fd40000000013 */
[----:B------:R-:W1:Y:S01]  /*1070*/  @!P1 LDC R18, c[0x0][0x388] ;  /* 0x0000e200ff129b82 */ /* 0x000e620000000800 */
[----:B------:R3:W-:Y:S04]  /*1080*/  @!P0 STG.E desc[UR20][R14.64+0x600], R19 ;  /* 0x000600130e008986 */ /* 0x0007e8000c101914 */
[----:B------:R-:W1:Y:S04]  /*1090*/  @!P1 LDG.E R12, desc[UR20][R8.64+0x800] ;  /* 0x00080014080c9981 */ /* 0x000e68000c1e1900 */
[----:B--2---:R-:W1:Y:S01]  /*10a0*/  @!P1 LDG.E R17, desc[UR20][R10.64+0x800] ;  /* 0x000800140a119981 */ /* 0x004e62000c1e1900 */
[----:B------:R-:W-:-:S13]  /*10b0*/  ISETP.GE.AND P0, PT, R16, UR12, PT ;  /* 0x0000000c10007c0c */ /* 0x000fda000bf06270 */
[----:B------:R-:W2:Y:S01]  /*10c0*/  @!P0 LDC R16, c[0x0][0x388] ;  /* 0x0000e200ff108b82 */ /* 0x000ea20000000800 */
[----:B-1----:R-:W-:-:S05]  /*10d0*/  @!P1 FFMA R17, R12, R18, R17 ;  /* 0x000000120c119223 */ /* 0x002fca0000000011 */
[----:B------:R3:W-:Y:S04]  /*10e0*/  @!P1 STG.E desc[UR20][R14.64+0x800], R17 ;  /* 0x000800110e009986 */ /* 0x0007e8000c101914 */
[----:B------:R-:W2:Y:S04]  /*10f0*/  @!P0 LDG.E R12, desc[UR20][R8.64+0xa00] ;  /* 0x000a0014080c8981 */ /* 0x000ea8000c1e1900 */
[----:B----4-:R-:W2:Y:S01]  /*1100*/  @!P0 LDG.E R21, desc[UR20][R10.64+0xa00] ;  /* 0x000a00140a158981 */ /* 0x010ea2000c1e1900 */
[----:B------:R-:W-:Y:S01]  /*1110*/  IADD3 R13, PT, PT, R13, 0x380, RZ ;  /* 0x000003800d0d7810 */ /* 0x000fe20007ffe0ff */
[----:B------:R-:W-:Y:S01]  /*1120*/  BSSY.RECONVERGENT B0, `(.L_x_371) ;  /* 0x000000b000007945 */ /* 0x000fe20003800200 */
[----:B------:R-:W-:-:S04]  /*1130*/  IADD3 R6, PT, PT, R6, 0x8, RZ ;  /* 0x0000000806067810 */ /* 0x000fc80007ffe0ff */
[----:B------:R-:W-:Y:S01]  /*1140*/  ISETP.NE.AND P1, PT, R6, R7, PT ;  /* 0x000000070600720c */ /* 0x000fe20003f25270 */
[----:B--2---:R-:W-:-:S05]  /*1150*/  @!P0 FFMA R21, R12, R16, R21 ;  /* 0x000000100c158223 */ /* 0x004fca0000000015 */
[----:B------:R3:W-:Y:S01]  /*1160*/  @!P0 STG.E desc[UR20][R14.64+0xa00], R21 ;  /* 0x000a00150e008986 */ /* 0x0007e2000c101914 */
[----:B------:R-:W-:-:S13]  /*1170*/  ISETP.GE.AND P0, PT, R13, UR12, PT ;  /* 0x0000000c0d007c0c */ /* 0x000fda000bf06270 */
[----:B---3--:R-:W-:Y:S05]  /*1180*/  @P0 BRA `(.L_x_372) ;  /* 0x0000000000100947 */ /* 0x008fea0003800000 */
[----:B------:R-:W0:Y:S04]  /*1190*/  LDG.E R8, desc[UR20][R8.64+0xc00] ;  /* 0x000c001408087981 */ /* 0x000e28000c1e1900 */
[----:B------:R-:W0:Y:S02]  /*11a0*/  LDG.E R11, desc[UR20][R10.64+0xc00] ;  /* 0x000c00140a0b7981 */ /* 0x000e24000c1e1900 */
[----:B0-----:R-:W-:-:S05]  /*11b0*/  FFMA R13, R8, UR4, R11 ;  /* 0x00000004080d7c23 */ /* 0x001fca000800000b */
[----:B------:R1:W-:Y:S02]  /*11c0*/  STG.E desc[UR20][R14.64+0xc00], R13 ;  /* 0x000c000d0e007986 */ /* 0x0003e4000c101914 */
.L_x_372:
[----:B0-----:R-:W-:Y:S05]  /*11d0*/  BSYNC.RECONVERGENT B0 ;  /* 0x0000000000007941 */ /* 0x001fea0003800200 */
.L_x_371:
[----:B------:R-:W-:Y:S05]  /*11e0*/  @P1 BRA `(.L_x_373) ;  /* 0xfffffff800ec1947 */ /* 0x000fea000383ffff */
.L_x_370:
[----:B------:R-:W-:-:S13]  /*11f0*/  ISETP.NE.AND P0, PT, R20, RZ, PT ;  /* 0x000000ff1400720c */ /* 0x000fda0003f05270 */
[----:B------:R-:W-:Y:S05]  /*1200*/  @!P0 EXIT ;  /* 0x000000000000894d */ /* 0x000fea0003800000 */
[----:B------:R-:W0:Y:S01]  /*1210*/  LDC R6, c[0x0][0x384] ;  /* 0x0000e100ff067b82 */ /* 0x000e220000000800 */
[----:B------:R-:W-:Y:S02]  /*1220*/  ISETP.GE.U32.AND P1, PT, R20, 0x4, PT ;  /* 0x000000041400780c */ /* 0x000fe40003f26070 */
[----:B0-----:R-:W-:-:S04]  /*1230*/  LOP3.LUT R22, R6, 0x3, RZ, 0xc0, !PT ;  /* 0x0000000306167812 */ /* 0x001fc800078ec0ff */
[----:B------:R-:W-:-:S07]  /*1240*/  ISETP.NE.AND P0, PT, R22, RZ, PT ;  /* 0x000000ff1600720c */ /* 0x000fce0003f05270 */
[----:B------:R-:W-:Y:S06]  /*1250*/  @!P1 BRA `(.L_x_374) ;  /* 0x0000000000b49947 */ /* 0x000fec0003800000 */
[----:B------:R-:W-:-:S05]  /*1260*/  IMAD R9, R7, 0x80, R0 ;  /* 0x0000008007097824 */ /* 0x000fca00078e0200 */
[----:B------:R-:W-:-:S13]  /*1270*/  ISETP.GE.AND P1, PT, R9, UR12, PT ;  /* 0x0000000c09007c0c */ /* 0x000fda000bf26270 */
[C---:B-1----:R-:W-:Y:S01]  /*1280*/  @!P1 IMAD.WIDE R12, R9.reuse, 0x4, R2 ;  /* 0x00000004090c9825 */ /* 0x042fe200078e0202 */
[----:B------:R-:W0:Y:S03]  /*1290*/  @!P1 LDC R23, c[0x0][0x388] ;  /* 0x0000e200ff179b82 */ /* 0x000e260000000800 */
[C---:B------:R-:W-:Y:S02]  /*12a0*/  @!P1 IMAD.WIDE R14, R9.reuse, 0x4, R4 ;  /* 0x00000004090e9825 */ /* 0x040fe400078e0204 */
[----:B------:R-:W0:Y:S04]  /*12b0*/  @!P1 LDG.E R12, desc[UR20][R12.64] ;  /* 0x000000140c0c9981 */ /* 0x000e28000c1e1900 */
[----:B------:R-:W0:Y:S01]  /*12c0*/  @!P1 LDG.E R15, desc[UR20][R14.64] ;  /* 0x000000140e0f9981 */ /* 0x000e22000c1e1900 */
[----:B------:R-:W-:-:S02]  /*12d0*/  IADD3 R21, PT, PT, R9, 0x80, RZ ;  /* 0x0000008009157810 */ /* 0x000fc40007ffe0ff */
[----:B------:R-:W-:Y:S02]  /*12e0*/  MOV R10, 0x4 ;  /* 0x00000004000a7802 */ /* 0x000fe40000000f00 */
[----:B------:R-:W-:-:S03]  /*12f0*/  ISETP.GE.AND P2, PT, R21, UR12, PT ;  /* 0x0000000c15007c0c */ /* 0x000fc6000bf46270 */
[----:B------:R-:W-:-:S10]  /*1300*/  @!P1 IMAD.WIDE R10, R9, R10, UR16 ;  /* 0x00000010090a9e25 */ /* 0x000fd4000f8e020a */
[C---:B------:R-:W-:Y:S01]  /*1310*/  @!P2 IMAD.WIDE R16, R21.reuse, 0x4, R2 ;  /* 0x000000041510a825 */ /* 0x040fe200078e0202 */
[----:B------:R-:W1:Y:S03]  /*1320*/  @!P2 LDC R25, c[0x0][0x388] ;  /* 0x0000e200ff19ab82 */ /* 0x000e660000000800 */
[----:B------:R-:W-:-:S04]  /*1330*/  @!P2 IMAD.WIDE R18, R21, 0x4, R4 ;  /* 0x000000041512a825 */ /* 0x000fc800078e0204 */
[----:B0-----:R-:W-:-:S05]  /*1340*/  @!P1 FFMA R23, R12, R23, R15 ;  /* 0x000000170c179223 */ /* 0x001fca000000000f */
[----:B------:R0:W-:Y:S04]  /*1350*/  @!P1 STG.E desc[UR20][R10.64], R23 ;  /* 0x000000170a009986 */ /* 0x0001e8000c101914 */
[----:B------:R-:W1:Y:S04]  /*1360*/  @!P2 LDG.E R16, desc[UR20][R16.64] ;  /* 0x000000141010a981 */ /* 0x000e68000c1e1900 */
[----:B------:R-:W1:Y:S01]  /*1370*/  @!P2 LDG.E R19, desc[UR20][R18.64] ;  /* 0x000000141213a981 */ /* 0x000e62000c1e1900 */
[----:B------:R-:W-:Y:S01]  /*1380*/  IADD3 R27, PT, PT, R9, 0x100, RZ ;  /* 0x00000100091b7810 */ /* 0x000fe20007ffe0ff */
[----:B------:R-:W-:-:S03]  /*1390*/  IMAD.MOV.U32 R12, RZ, RZ, 0x4 ;  /* 0x00000004ff0c7424 */ /* 0x000fc600078e00ff */
[----:B------:R-:W-:Y:S01]  /*13a0*/  ISETP.GE.AND P1, PT, R27, UR12, PT ;  /* 0x0000000c1b007c0c */ /* 0x000fe2000bf26270 */
[----:B------:R-:W-:-:S12]  /*13b0*/  @!P2 IMAD.WIDE R12, R21, R12, UR16 ;  /* 0x00000010150cae25 */ /* 0x000fd8000f8e020c */
[----:B------:R-:W-:-:S04]  /*13c0*/  @!P1 IMAD.WIDE R14, R27, 0x4, R2 ;  /* 0x000000041b0e9825 */ /* 0x000fc800078e0202 */
[----:B------:R-:W-:-:S04]  /*13d0*/  @!P1 IMAD.WIDE R20, R27, 0x4, R4 ;  /* 0x000000041b149825 */ /* 0x000fc800078e0204 */
[----:B-1----:R-:W-:Y:S02]  /*13e0*/  @!P2 FFMA R25, R16, R25, R19 ;  /* 0x000000191019a223 */ /* 0x002fe40000000013 */
[----:B------:R-:W1:Y:S03]  /*13f0*/  @!P1 LDC R19, c[0x0][0x388] ;  /* 0x0000e200ff139b82 */ /* 0x000e660000000800 */
[----:B------:R2:W-:Y:S04]  /*1400*/  @!P2 STG.E desc[UR20][R12.64], R25 ;  /* 0x000000190c00a986 */ /* 0x0005e8000c101914 */
[----:B------:R3:W1:Y:S04]  /*1410*/  @!P1 LDG.E R14, desc[UR20][R14.64] ;  /* 0x000000140e0e9981 */ /* 0x000668000c1e1900 */
[----:B------:R-:W1:Y:S01]  /*1420*/  @!P1 LDG.E R21, desc[UR20][R20.64] ;  /* 0x0000001414159981 */ /* 0x000e62000c1e1900 */
[----:B0-----:R-:W-:Y:S01]  /*1430*/  IADD3 R23, PT, PT, R9, 0x180, RZ ;  /* 0x0000018009177810 */ /* 0x001fe20007ffe0ff */
[----:B------:R-:W-:-:S03]  /*1440*/  HFMA2 R8, -RZ, RZ, 0, 2.384185791015625e-07 ;  /* 0x00000004ff087431 */ /* 0x000fc600000001ff */
[----:B------:R-:W-:Y:S02]  /*1450*/  ISETP.GE.AND P2, PT, R23, UR12, PT ;  /* 0x0000000c17007c0c */ /* 0x000fe4000bf46270 */
[----:B------:R-:W-:-:S11]  /*1460*/  @!P1 IMAD.WIDE R8, R27, R8, UR16 ;  /* 0x000000101b089e25 */ /* 0x000fd6000f8e0208 */
[C---:B------:R-:W-:Y:S01]  /*1470*/  @!P2 IMAD.WIDE R10, R23.reuse, 0x4, R2 ;  /* 0x00000004170aa825 */ /* 0x040fe200078e0202 */
[----:B---3--:R-:W0:Y:S03]  /*1480*/  @!P2 LDC R15, c[0x0][0x388] ;  /* 0x0000e200ff0fab82 */ /* 0x008e260000000800 */
[----:B------:R-:W-:-:S04]  /*1490*/  @!P2 IMAD.WIDE R16, R23, 0x4, R4 ;  /* 0x000000041710a825 */ /* 0x000fc800078e0204 */
[----:B-1----:R-:W-:-:S05]  /*14a0*/  @!P1 FFMA R19, R14, R19, R21 ;  /* 0x000000130e139223 */ /* 0x002fca0000000015 */
[----:B------:R3:W-:Y:S04]  /*14b0*/  @!P1 STG.E desc[UR20][R8.64], R19 ;  /* 0x0000001308009986 */ /* 0x0007e8000c101914 */
[----:B------:R-:W0:Y:S04]  /*14c0*/  @!P2 LDG.E R10, desc[UR20][R10.64] ;  /* 0x000000140a0aa981 */ /* 0x000e28000c1e1900 */
[----:B------:R-:W0:Y:S01]  /*14d0*/  @!P2 LDG.E R17, desc[UR20][R16.64] ;  /* 0x000000141011a981 */ /* 0x000e22000c1e1900 */
[----:B--2---:R-:W-:Y:S01]  /*14e0*/  MOV R12, 0x4 ;  /* 0x00000004000c7802 */ /* 0x004fe20000000f00 */
[----:B------:R-:W-:-:S04]  /*14f0*/  VIADD R7, R7, 0x4 ;  /* 0x0000000407077836 */ /* 0x000fc80000000000 */
[----:B------:R-:W-:-:S04]  /*1500*/  @!P2 IMAD.WIDE R12, R23, R12, UR16 ;  /* 0x00000010170cae25 */ /* 0x000fc8000f8e020c */
[----:B0-----:R-:W-:-:S05]  /*1510*/  @!P2 FFMA R15, R10, R15, R17 ;  /* 0x0000000f0a0fa223 */ /* 0x001fca0000000011 */
[----:B------:R3:W-:Y:S02]  /*1520*/  @!P2 STG.E desc[UR20][R12.64], R15 ;  /* 0x0000000f0c00a986 */ /* 0x0007e4000c101914 */
.L_x_374:
[----:B------:R-:W-:Y:S05]  /*1530*/  @!P0 EXIT ;  /* 0x000000000000894d */ /* 0x000fea0003800000 */
[----:B------:R-:W-:Y:S02]  /*1540*/  ISETP.NE.AND P0, PT, R22, 0x1, PT ;  /* 0x000000011600780c */ /* 0x000fe40003f05270 */
[----:B------:R-:W-:-:S04]  /*1550*/  LOP3.LUT R6, R6, 0x1, RZ, 0xc0, !PT ;  /* 0x0000000106067812 */ /* 0x000fc800078ec0ff */
[----:B------:R-:W-:-:S07]  /*1560*/  ISETP.NE.U32.AND P2, PT, R6, 0x1, PT ;  /* 0x000000010600780c */ /* 0x000fce0003f45070 */
[----:B------:R-:W-:Y:S06]  /*1570*/  @!P0 BRA `(.L_x_375) ;  /* 0x00000000005c8947 */ /* 0x000fec0003800000 */
[----:B-1-3--:R-:W-:-:S04]  /*1580*/  LEA R13, R7, R0, 0x7 ;  /* 0x00000000070d7211 */ /* 0x00afc800078e38ff */
[----:B------:R-:W-:-:S13]  /*1590*/  ISETP.GE.AND P0, PT, R13, UR12, PT ;  /* 0x0000000c0d007c0c */ /* 0x000fda000bf06270 */
[C---:B------:R-:W-:Y:S01]  /*15a0*/  @!P0 IMAD.WIDE R8, R13.reuse, 0x4, R2 ;  /* 0x000000040d088825 */ /* 0x040fe200078e0202 */
[----:B------:R-:W0:Y:S03]  /*15b0*/  @!P0 LDC R19, c[0x0][0x388] ;  /* 0x0000e200ff138b82 */ /* 0x000e260000000800 */
[C---:B------:R-:W-:Y:S02]  /*15c0*/  @!P0 IMAD.WIDE R10, R13.reuse, 0x4, R4 ;  /* 0x000000040d0a8825 */ /* 0x040fe400078e0204 */
[----:B------:R-:W0:Y:S04]  /*15d0*/  @!P0 LDG.E R8, desc[UR20][R8.64] ;  /* 0x0000001408088981 */ /* 0x000e28000c1e1900 */
[----:B------:R-:W0:Y:S01]  /*15e0*/  @!P0 LDG.E R11, desc[UR20][R10.64] ;  /* 0x000000140a0b8981 */ /* 0x000e22000c1e1900 */
[----:B------:R-:W-:Y:S01]  /*15f0*/  IADD3 R21, PT, PT, R13, 0x80, RZ ;  /* 0x000000800d157810 */ /* 0x000fe20007ffe0ff */
[----:B------:R-:W-:-:S03]  /*1600*/  HFMA2 R12, -RZ, RZ, 0, 2.384185791015625e-07 ;  /* 0x00000004ff0c7431 */ /* 0x000fc600000001ff */
[----:B------:R-:W-:Y:S02]  /*1610*/  ISETP.GE.AND P1, PT, R21, UR12, PT ;  /* 0x0000000c15007c0c */ /* 0x000fe4000bf26270 */
[----:B------:R-:W-:-:S11]  /*1620*/  @!P0 IMAD.WIDE R12, R13, R12, UR16 ;  /* 0x000000100d0c8e25 */ /* 0x000fd6000f8e020c */
[----:B------:R-:W-:-:S04]  /*1630*/  @!P1 IMAD.WIDE R14, R21, 0x4, R2 ;  /* 0x00000004150e9825 */ /* 0x000fc800078e0202 */
[----:B------:R-:W-:-:S04]  /*1640*/  @!P1 IMAD.WIDE R16, R21, 0x4, R4 ;  /* 0x0000000415109825 */ /* 0x000fc800078e0204 */
[----:B0-----:R-:W-:Y:S02]  /*1650*/  @!P0 FFMA R19, R8, R19, R11 ;  /* 0x0000001308138223 */ /* 0x001fe4000000000b */
[----:B------:R-:W0:Y:S03]  /*1660*/  @!P1 LDC R11, c[0x0][0x388] ;  /* 0x0000e200ff0b9b82 */ /* 0x000e260000000800 */
[----:B------:R2:W-:Y:S04]  /*1670*/  @!P0 STG.E desc[UR20][R12.64], R19 ;  /* 0x000000130c008986 */ /* 0x0005e8000c101914 */
[----:B------:R-:W0:Y:S04]  /*1680*/  @!P1 LDG.E R14, desc[UR20][R14.64] ;  /* 0x000000140e0e9981 */ /* 0x000e28000c1e1900 */
[----:B------:R-:W0:Y:S01]  /*1690*/  @!P1 LDG.E R17, desc[UR20][R16.64] ;  /* 0x0000001410119981 */ /* 0x000e22000c1e1900 */
[----:B------:R-:W-:Y:S01]  /*16a0*/  IMAD.MOV.U32 R8, RZ, RZ, 0x4 ;  /* 0x00000004ff087424 */ /* 0x000fe200078e00ff */
[----:B------:R-:W-:-:S03]  /*16b0*/  IADD3 R7, PT, PT, R7, 0x2, RZ ;  /* 0x0000000207077810 */ /* 0x000fc60007ffe0ff */
[----:B------:R-:W-:-:S04]  /*16c0*/  @!P1 IMAD.WIDE R8, R21, R8, UR16 ;  /* 0x0000001015089e25 */ /* 0x000fc8000f8e0208 */
[----:B0-----:R-:W-:-:S05]  /*16d0*/  @!P1 FFMA R11, R14, R11, R17 ;  /* 0x0000000b0e0b9223 */ /* 0x001fca0000000011 */
[----:B------:R2:W-:Y:S02]  /*16e0*/  @!P1 STG.E desc[UR20][R8.64], R11 ;  /* 0x0000000b08009986 */ /* 0x0005e4000c101914 */
.L_x_375:
[----:B------:R-:W-:Y:S05]  /*16f0*/  @P2 EXIT ;  /* 0x000000000000294d */ /* 0x000fea0003800000 */
[----:B------:R-:W-:-:S04]  /*1700*/  LEA R7, R7, R0, 0x7 ;  /* 0x0000000007077211 */ /* 0x000fc800078e38ff */
[----:B------:R-:W-:-:S13]  /*1710*/  ISETP.GE.AND P0, PT, R7, UR12, PT ;  /* 0x0000000c07007c0c */ /* 0x000fda000bf06270 */
[----:B------:R-:W-:Y:S05]  /*1720*/  @P0 EXIT ;  /* 0x000000000000094d */ /* 0x000fea0003800000 */
[C---:B------:R-:W-:Y:S01]  /*1730*/  IMAD.WIDE R2, R7.reuse, 0x4, R2 ;  /* 0x0000000407027825 */ /* 0x040fe200078e0202 */
[----:B------:R-:W2:Y:S03]  /*1740*/  LDCU UR4, c[0x0][0x388] ;  /* 0x00007100ff0477ac */ /* 0x000ea60008000800 */
[----:B------:R-:W-:Y:S02]  /*1750*/  IMAD.WIDE R4, R7, 0x4, R4 ;  /* 0x0000000407047825 */ /* 0x000fe400078e0204 */
[----:B------:R-:W2:Y:S04]  /*1760*/  LDG.E R2, desc[UR20][R2.64] ;  /* 0x0000001402027981 */ /* 0x000ea8000c1e1900 */
[----:B------:R-:W2:Y:S01]  /*1770*/  LDG.E R5, desc[UR20][R4.64] ;  /* 0x0000001404057981 */ /* 0x000ea2000c1e1900 */
[----:B------:R-:W-:-:S05]  /*1780*/  MOV R6, 0x4 ;  /* 0x0000000400067802 */ /* 0x000fca0000000f00 */
[----:B------:R-:W-:-:S04]  /*1790*/  IMAD.WIDE R6, R7, R6, UR16 ;  /* 0x0000001007067e25 */ /* 0x000fc8000f8e0206 */
[----:B--23--:R-:W-:-:S05]  /*17a0*/  FFMA R9, R2, UR4, R5 ;  /* 0x0000000402097c23 */ /* 0x00cfca0008000005 */
[----:B------:R-:W-:Y:S01]  /*17b0*/  STG.E desc[UR20][R6.64], R9 ;  /* 0x0000000906007986 */ /* 0x000fe2000c101914 */
[----:B------:R-:W-:Y:S05]  /*17c0*/  EXIT ;  /* 0x000000000000794d */ /* 0x000fea0003800000 */
.L_x_376:
        /* <DEDUP_REMOVED lines=11> */
.L_x_403:


//--------------------- .text._ZN3cub18CUB_300001_SM_10006detail8for_each13static_kernelINS2_12policy_hub_t12policy_500_tElN6thrust24THRUST_300001_SM_1000_NS8cuda_cub6__fill7functorINS7_6detail15normal_iteratorINS7_10device_ptrIfEEEEiEEEEvT0_T1_ --------------------------
	.section	.text._ZN3cub18CUB_300001_SM_10006detail8for_each13static_kernelINS2_12policy_hub_t12policy_500_tElN6thrust24THRUST_300001_SM_1000_NS8cuda_cub6__fill7functorINS7_6detail15normal_iteratorINS7_10device_ptrIfEEEEiEEEEvT0_T1_,"ax",@progbits
	.align	128
        .global         _ZN3cub18CUB_300001_SM_10006detail8for_each13static_kernelINS2_12policy_hub_t12policy_500_tElN6thrust24THRUST_300001_SM_1000_NS8cuda_cub6__fill7functorINS7_6detail15normal_iteratorINS7_10device_ptrIfEEEEiEEEEvT0_T1_
        .type           _ZN3cub18CUB_300001_SM_10006detail8for_each13static_kernelINS2_12policy_hub_t12policy_500_tElN6thrust24THRUST_300001_SM_1000_NS8cuda_cub6__fill7functorINS7_6detail15normal_iteratorINS7_10device_ptrIfEEEEiEEEEvT0_T1_,@function
        .size           _ZN3cub18CUB_300001_SM_10006detail8for_each13static_kernelINS2_12policy_hub_t12policy_500_tElN6thrust24THRUST_300001_SM_1000_NS8cuda_cub6__fill7functorINS7_6detail15normal_iteratorINS7_10device_ptrIfEEEEiEEEEvT0_T1_,(.L_x_404 - _ZN3cub18CUB_300001_SM_10006detail8for_each13static_kernelINS2_12policy_hub_t12policy_500_tElN6thrust24THRUST_300001_SM_1000_NS8cuda_cub6__fill7functorINS7_6detail15normal_iteratorINS7_10device_ptrIfEEEEiEEEEvT0_T1_)
        .other          _ZN3cub18CUB_300001_SM_10006detail8for_each13static_kernelINS2_12policy_hub_t12policy_500_tElN6thrust24THRUST_300001_SM_1000_NS8cuda_cub6__fill7functorINS7_6detail15normal_iteratorINS7_10device_ptrIfEEEEiEEEEvT0_T1_,@"STO_CUDA_ENTRY STV_DEFAULT"
_ZN3cub18CUB_300001_SM_10006detail8for_each13static_kernelINS2_12policy_hub_t12policy_500_tElN6thrust24THRUST_300001_SM_1000_NS8cuda_cub6__fill7functorINS7_6detail15normal_iteratorINS7_10device_ptrIfEEEEiEEEEvT0_T1_:
.text._ZN3cub18CUB_300001_SM_10006detail8for_each13static_kernelINS2_12policy_hub_t12policy_500_tElN6thrust24THRUST_300001_SM_1000_NS8cuda_cub6__fill7functorINS7_6detail15normal_iteratorINS7_10device_ptrIfEEEEiEEEEvT0_T1_:
[----:B------:R-:W-:Y:S08]  /*0000*/  LDC R1, c[0x0][0x37c] ;  /* 0x0000df00ff017b82 */ /* 0x000ff00000000800 */
[----:B------:R-:W0:Y:S01]  /*0010*/  S2UR UR4, SR_CTAID.X ;  /* 0x00000000000479c3 */ /* 0x000e220000002500 */
[----:B------:R-:W1:Y:S01]  /*0020*/  LDCU.64 UR6, c[0x0][0x380] ;  /* 0x00007000ff0677ac */ /* 0x000e620008000a00 */
[----:B------:R-:W2:Y:S01]  /*0030*/  LDCU.64 UR8, c[0x0][0x358] ;  /* 0x00006b00ff0877ac */ /* 0x000ea20008000a00 */
[----:B0-----:R-:W-:-:S04]  /*0040*/  UIMAD.WIDE.U32 UR4, UR4, 0x200, URZ ;  /* 0x00000200040478a5 */ /* 0x001fc8000f8e00ff */
[----:B-1----:R-:W-:-:S04]  /*0050*/  UIADD3 UR6, UP0, UPT, -UR4, UR6, URZ ;  /* 0x0000000604067290 */ /* 0x002fc8000ff1e1ff */
[----:B------:R-:W-:Y:S02]  /*0060*/  UIADD3.X UR7, UPT, UPT, ~UR5, UR7, URZ, UP0, !UPT ;  /* 0x0000000705077290 */ /* 0x000fe400087fe5ff */
[----:B------:R-:W-:-:S04]  /*0070*/  UISETP.GE.U32.AND UP0, UPT, UR6, 0x200, UPT ;  /* 0x000002000600788c */ /* 0x000fc8000bf06070 */
[----:B------:R-:W-:-:S09]  /*0080*/  UISETP.GE.AND.EX UP0, UPT, UR7, URZ, UPT, UP0 ;  /* 0x000000ff0700728c */ /* 0x000fd2000bf06300 */
[----:B--2---:R-:W-:Y:S05]  /*0090*/  BRA.U !UP0, `(.L_x_377) ;  /* 0x00000001082c7547 */ /* 0x004fea000b800000 */
[----:B------:R-:W0:Y:S01]  /*00a0*/  S2R R0, SR_TID.X ;  /* 0x0000000000007919 */ /* 0x000e220000002100 */
[----:B------:R-:W1:Y:S01]  /*00b0*/  LDCU.64 UR10, c[0x0][0x388] ;  /* 0x00007100ff0a77ac */ /* 0x000e620008000a00 */
[----:B------:R-:W2:Y:S02]  /*00c0*/  LDCU UR6, c[0x0][0x390] ;  /* 0x00007200ff0677ac */ /* 0x000ea40008000800 */
[----:B--2---:R-:W-:Y:S02]  /*00d0*/  I2FP.F32.S32 R5, UR6 ;  /* 0x0000000600057c45 */ /* 0x004fe40008201400 */
[----:B0-----:R-:W-:-:S05]  /*00e0*/  IADD3 R0, P0, PT, R0, UR4, RZ ;  /* 0x0000000400007c10 */ /* 0x001fca000ff1e0ff */
[----:B------:R-:W-:Y:S01]  /*00f0*/  IMAD.X R3, RZ, RZ, UR5, P0 ;  /* 0x00000005ff037e24 */ /* 0x000fe200080e06ff */
[----:B-1----:R-:W-:-:S04]  /*0100*/  LEA R2, P0, R0, UR10, 0x2 ;  /* 0x0000000a00027c11 */ /* 0x002fc8000f8010ff */
[----:B------:R-:W-:-:S05]  /*0110*/  LEA.HI.X R3, R0, UR11, R3, 0x2, P0 ;  /* 0x0000000b00037c11 */ /* 0x000fca00080f1403 */
[----:B------:R-:W-:Y:S04]  /*0120*/  STG.E desc[UR8][R2.64], R5 ;  /* 0x0000000502007986 */ /* 0x000fe8000c101908 */
[----:B------:R-:W-:Y:S01]  /*0130*/  STG.E desc[UR8][R2.64+0x400], R5 ;  /* 0x0004000502007986 */ /* 0x000fe2000c101908 */
[----:B------:R-:W-:Y:S05]  /*0140*/  EXIT ;  /* 0x000000000000794d */ /* 0x000fea0003800000 */
.L_x_377:
[----:B------:R-:W0:Y:S01]  /*0150*/  S2R R0, SR_TID.X ;  /* 0x0000000000007919 */ /* 0x000e220000002100 */
[----:B------:R-:W1:Y:S01]  /*0160*/  LDCU.64 UR12, c[0x0][0x388] ;  /* 0x00007100ff0c77ac */ /* 0x000e620008000a00 */
[----:B------:R-:W-:Y:S01]  /*0170*/  USHF.R.S32.HI UR7, URZ, 0x1f, UR6 ;  /* 0x0000001fff077899 */ /* 0x000fe20008011406 */
[----:B------:R-:W2:Y:S05]  /*0180*/  LDCU UR10, c[0x0][0x390] ;  /* 0x00007200ff0a77ac */ /* 0x000eaa0008000800 */
[----:B------:R-:W-:Y:S02]  /*0190*/  IMAD.U32 R3, RZ, RZ, UR7 ;  /* 0x00000007ff037e24 */ /* 0x000fe4000f8e00ff */
[----:B------:R-:W-:Y:S01]  /*01a0*/  IMAD.U32 R4, RZ, RZ, UR7 ;  /* 0x00000007ff047e24 */ /* 0x000fe2000f8e00ff */
[----:B--2---:R-:W-:Y:S01]  /*01b0*/  I2FP.F32.S32 R5, UR10 ;  /* 0x0000000a00057c45 */ /* 0x004fe20008201400 */
[C---:B0-----:R-:W-:Y:S01]  /*01c0*/  VIADD R2, R0.reuse, 0x100 ;  /* 0x0000010000027836 */ /* 0x041fe20000000000 */
[----:B------:R-:W-:-:S02]  /*01d0*/  ISETP.LT.U32.AND P0, PT, R0, UR6, PT ;  /* 0x0000000600007c0c */ /* 0x000fc4000bf01070 */
[----:B------:R-:W-:Y:S02]  /*01e0*/  IADD3 R0, P2, PT, R0, UR4, RZ ;  /* 0x0000000400007c10 */ /* 0x000fe4000ff5e0ff */
[----:B------:R-:W-:Y:S02]  /*01f0*/  ISETP.LT.U32.AND P1, PT, R2, UR6, PT ;  /* 0x0000000602007c0c */ /* 0x000fe4000bf21070 */
[----:B------:R-:W-:Y:S01]  /*0200*/  ISETP.GT.AND.EX P0, PT, R3, RZ, PT, P0 ;  /* 0x000000ff0300720c */ /* 0x000fe20003f04300 */
[----:B------:R-:W-:Y:S01]  /*0210*/  IMAD.X R3, RZ, RZ, UR5, P2 ;  /* 0x00000005ff037e24 */ /* 0x000fe200090e06ff */
[----:B------:R-:W-:Y:S02]  /*0220*/  ISETP.GT.AND.EX P1, PT, R4, RZ, PT, P1 ;  /* 0x000000ff0400720c */ /* 0x000fe40003f24310 */
[----:B-1----:R-:W-:-:S04]  /*0230*/  LEA R2, P2, R0, UR12, 0x2 ;  /* 0x0000000c00027c11 */ /* 0x002fc8000f8410ff */
[----:B------:R-:W-:-:S05]  /*0240*/  LEA.HI.X R3, R0, UR13, R3, 0x2, P2 ;  /* 0x0000000d00037c11 */ /* 0x000fca00090f1403 */
[----:B------:R0:W-:Y:S02]  /*0250*/  @P0 STG.E desc[UR8][R2.64], R5 ;  /* 0x0000000502000986 */ /* 0x0001e4000c101908 */
[----:B------:R-:W-:Y:S05]  /*0260*/  @!P1 EXIT ;  /* 0x000000000000994d */ /* 0x000fea0003800000 */
[----:B------:R-:W-:Y:S01]  /*0270*/  STG.E desc[UR8][R2.64+0x400], R5 ;  /* 0x0004000502007986 */ /* 0x000fe2000c101908 */
[----:B------:R-:W-:Y:S05]  /*0280*/  EXIT ;  /* 0x000000000000794d */ /* 0x000fea0003800000 */
.L_x_378:
        /* <DEDUP_REMOVED lines=15> */
.L_x_404:


//--------------------- .text._ZN3cub18CUB_300001_SM_10006detail8for_each13static_kernelINS2_12policy_hub_t12policy_500_tElN6thrust24THRUST_300001_SM_1000_NS8cuda_cub10__tabulate7functorINS7_6detail15normal_iteratorINS7_10device_ptrIfEEEENS7_6system6detail7generic6detail22compute_sequence_valueIivEElEEEEvT0_T1_ --------------------------
	.section	.text._ZN3cub18CUB_300001_SM_10006detail8for_each13static_kernelINS2_12policy_hub_t12policy_500_tElN6thrust24THRUST_300001_SM_1000_NS8cuda_cub10__tabulate7functorINS7_6detail15normal_iteratorINS7_10device_ptrIfEEEENS7_6system6detail7generic6detail22compute_sequence_valueIivEElEEEEvT0_T1_,"ax",@progbits
	.align	128
        .global         _ZN3cub18CUB_300001_SM_10006detail8for_each13static_kernelINS2_12policy_hub_t12policy_500_tElN6thrust24THRUST_300001_SM_1000_NS8cuda_cub10__tabulate7functorINS7_6detail15normal_iteratorINS7_10device_ptrIfEEEENS7_6system6detail7generic6detail22compute_sequence_valueIivEElEEEEvT0_T1_
        .type           _ZN3cub18CUB_300001_SM_10006detail8for_each13static_kernelINS2_12policy_hub_t12policy_500_tElN6thrust24THRUST_300001_SM_1000_NS8cuda_cub10__tabulate7functorINS7_6detail15normal_iteratorINS7_10device_ptrIfEEEENS7_6system6detail7generic6detail22compute_sequence_valueIivEElEEEEvT0_T1_,@function
        .size           _ZN3cub18CUB_300001_SM_10006detail8for_each13static_kernelINS2_12policy_hub_t12policy_500_tElN6thrust24THRUST_300001_SM_1000_NS8cuda_cub10__tabulate7functorINS7_6detail15normal_iteratorINS7_10device_ptrIfEEEENS7_6system6detail7generic6detail22compute_sequence_valueIivEElEEEEvT0_T1_,(.L_x_405 - _ZN3cub18CUB_300001_SM_10006detail8for_each13static_kernelINS2_12policy_hub_t12policy_500_tElN6thrust24THRUST_300001_SM_1000_NS8cuda_cub10__tabulate7functorINS7_6detail15normal_iteratorINS7_10device_ptrIfEEEENS7_6system6detail7generic6detail22compute_sequence_valueIivEElEEEEvT0_T1_)
        .other          _ZN3cub18CUB_300001_SM_10006detail8for_each13static_kernelINS2_12policy_hub_t12policy_500_tElN6thrust24THRUST_300001_SM_1000_NS8cuda_cub10__tabulate7functorINS7_6detail15normal_iteratorINS7_10device_ptrIfEEEENS7_6system6detail7generic6detail22compute_sequence_valueIivEElEEEEvT0_T1_,@"STO_CUDA_ENTRY STV_DEFAULT"
_ZN3cub18CUB_300001_SM_10006detail8for_each13static_kernelINS2_12policy_hub_t12policy_500_tElN6thrust24THRUST_300001_SM_1000_NS8cuda_cub10__tabulate7functorINS7_6detail15normal_iteratorINS7_10device_ptrIfEEEENS7_6system6detail7generic6detail22compute_sequence_valueIivEElEEEEvT0_T1_:
.text._ZN3cub18CUB_300001_SM_10006detail8for_each13static_kernelINS2_12policy_hub_t12policy_500_tElN6thrust24THRUST_300001_SM_1000_NS8cuda_cub10__tabulate7functorINS7_6detail15normal_iteratorINS7_10device_ptrIfEEEENS7_6system6detail7generic6detail22compute_sequence_valueIivEElEEEEvT0_T1_:
        /* <DEDUP_REMOVED lines=11> */
[----:B------:R-:W1:Y:S01]  /*00b0*/  LDC.64 R8, c[0x0][0x390] ;  /* 0x0000e400ff087b82 */ /* 0x000e620000000a00 */
[----:B------:R-:W2:Y:S01]  /*00c0*/  LDCU.64 UR10, c[0x0][0x388] ;  /* 0x00007100ff0a77ac */ /* 0x000ea20008000a00 */
[----:B0-----:R-:W-:-:S05]  /*00d0*/  IADD3 R5, P0, PT, R0, UR4, RZ ;  /* 0x0000000400057c10 */ /* 0x001fca000ff1e0ff */
[C---:B------:R-:W-:Y:S02]  /*00e0*/  VIADD R3, R5.reuse, 0x100 ;  /* 0x0000010005037836 */ /* 0x040fe40000000000 */
[----:B------:R-:W-:Y:S01]  /*00f0*/  IMAD.X R6, RZ, RZ, UR5, P0 ;  /* 0x00000005ff067e24 */ /* 0x000fe200080e06ff */
[C---:B--2---:R-:W-:Y:S01]  /*0100*/  LEA R2, P0, R5.reuse, UR10, 0x2 ;  /* 0x0000000a05027c11 */ /* 0x044fe2000f8010ff */
[-CC-:B-1----:R-:W-:Y:S02]  /*0110*/  IMAD R0, R5, R9.reuse, R8.reuse ;  /* 0x0000000905007224 */ /* 0x182fe400078e0208 */
[----:B------:R-:W-:Y:S01]  /*0120*/  IMAD R4, R3, R9, R8 ;  /* 0x0000000903047224 */ /* 0x000fe200078e0208 */
[----:B------:R-:W-:Y:S02]  /*0130*/  LEA.HI.X R3, R5, UR11, R6, 0x2, P0 ;  /* 0x0000000b05037c11 */ /* 0x000fe400080f1406 */
[----:B------:R-:W-:Y:S02]  /*0140*/  I2FP.F32.S32 R5, R0 ;  /* 0x0000000000057245 */ /* 0x000fe40000201400 */
[----:B------:R-:W-:-:S03]  /*0150*/  I2FP.F32.S32 R7, R4 ;  /* 0x0000000400077245 */ /* 0x000fc60000201400 */
[----:B------:R-:W-:Y:S04]  /*0160*/  STG.E desc[UR8][R2.64], R5 ;  /* 0x0000000502007986 */ /* 0x000fe8000c101908 */
[----:B------:R-:W-:Y:S01]  /*0170*/  STG.E desc[UR8][R2.64+0x400], R7 ;  /* 0x0004000702007986 */ /* 0x000fe2000c101908 */
[----:B------:R-:W-:Y:S05]  /*0180*/  EXIT ;  /* 0x000000000000794d */ /* 0x000fea0003800000 */
.L_x_379:
[----:B------:R-:W0:Y:S01]  /*0190*/  S2R R2, SR_TID.X ;  /* 0x0000000000027919 */ /* 0x000e220000002100 */
[----:B------:R-:W-:Y:S01]  /*01a0*/  USHF.R.S32.HI UR7, URZ, 0x1f, UR6 ;  /* 0x0000001fff077899 */ /* 0x000fe20008011406 */
[----:B------:R-:W-:Y:S05]  /*01b0*/  BSSY.RECONVERGENT B0, `(.L_x_380) ;  /* 0x0000012000007945 */ /* 0x000fea0003800200 */
[----:B------:R-:W-:Y:S02]  /*01c0*/  IMAD.U32 R3, RZ, RZ, UR7 ;  /* 0x00000007ff037e24 */ /* 0x000fe4000f8e00ff */
[----:B------:R-:W-:Y:S01]  /*01d0*/  IMAD.U32 R4, RZ, RZ, UR7 ;  /* 0x00000007ff047e24 */ /* 0x000fe2000f8e00ff */
[C---:B0-----:R-:W-:Y:S01]  /*01e0*/  ISETP.LT.U32.AND P0, PT, R2.reuse, UR6, PT ;  /* 0x0000000602007c0c */ /* 0x041fe2000bf01070 */
[----:B------:R-:W-:-:S03]  /*01f0*/  VIADD R0, R2, 0x100 ;  /* 0x0000010002007836 */ /* 0x000fc60000000000 */
[----:B------:R-:W-:Y:S02]  /*0200*/  ISETP.GT.AND.EX P0, PT, R3, RZ, PT, P0 ;  /* 0x000000ff0300720c */ /* 0x000fe40003f04300 */
[----:B------:R-:W-:-:S04]  /*0210*/  ISETP.LT.U32.AND P1, PT, R0, UR6, PT ;  /* 0x0000000600007c0c */ /* 0x000fc8000bf21070 */
[----:B------:R-:W-:-:S07]  /*0220*/  ISETP.GT.AND.EX P1, PT, R4, RZ, PT, P1 ;  /* 0x000000ff0400720c */ /* 0x000fce0003f24310 */
[----:B------:R-:W-:Y:S06]  /*0230*/  @!P0 BRA `(.L_x_381) ;  /* 0x0000000000248947 */ /* 0x000fec0003800000 */
[----:B------:R-:W0:Y:S01]  /*0240*/  LDC.64 R4, c[0x0][0x390] ;  /* 0x0000e400ff047b82 */ /* 0x000e220000000a00 */
[----:B------:R-:W1:Y:S01]  /*0250*/  LDCU.64 UR10, c[0x0][0x388] ;  /* 0x00007100ff0a77ac */ /* 0x000e620008000a00 */
[----:B------:R-:W-:-:S05]  /*0260*/  IADD3 R3, P0, PT, R2, UR4, RZ ;  /* 0x0000000402037c10 */ /* 0x000fca000ff1e0ff */
[C---:B0-----:R-:W-:Y:S02]  /*0270*/  IMAD R5, R3.reuse, R5, R4 ;  /* 0x0000000503057224 */ /* 0x041fe400078e0204 */
[----:B------:R-:W-:Y:S01]  /*0280*/  IMAD.X R4, RZ, RZ, UR5, P0 ;  /* 0x00000005ff047e24 */ /* 0x000fe200080e06ff */
[C---:B-1----:R-:W-:Y:S02]  /*0290*/  LEA R2, P0, R3.reuse, UR10, 0x2 ;  /* 0x0000000a03027c11 */ /* 0x042fe4000f8010ff */
[----:B------:R-:W-:Y:S02]  /*02a0*/  I2FP.F32.S32 R5, R5 ;  /* 0x0000000500057245 */ /* 0x000fe40000201400 */
[----:B------:R-:W-:-:S05]  /*02b0*/  LEA.HI.X R3, R3, UR11, R4, 0x2, P0 ;  /* 0x0000000b03037c11 */ /* 0x000fca00080f1404 */
[----:B------:R0:W-:Y:S04]  /*02c0*/  STG.E desc[UR8][R2.64], R5 ;  /* 0x0000000502007986 */ /* 0x0001e8000c101908 */
.L_x_381:
[----:B------:R-:W-:Y:S05]  /*02d0*/  BSYNC.RECONVERGENT B0 ;  /* 0x0000000000007941 */ /* 0x000fea0003800200 */
.L_x_380:
[----:B------:R-:W-:Y:S05]  /*02e0*/  @!P1 EXIT ;  /* 0x000000000000994d */ /* 0x000fea0003800000 */
[----:B0-----:R-:W0:Y:S01]  /*02f0*/  LDC.64 R4, c[0x0][0x390] ;  /* 0x0000e400ff047b82 */ /* 0x001e220000000a00 */
[----:B------:R-:W1:Y:S01]  /*0300*/  LDCU.64 UR6, c[0x0][0x388] ;  /* 0x00007100ff0677ac */ /* 0x000e620008000a00 */
[----:B------:R-:W-:-:S05]  /*0310*/  IADD3 R3, P0, PT, R0, UR4, RZ ;  /* 0x0000000400037c10 */ /* 0x000fca000ff1e0ff */
[C---:B0-----:R-:W-:Y:S02]  /*0320*/  IMAD R0, R3.reuse, R5, R4 ;  /* 0x0000000503007224 */ /* 0x041fe400078e0204 */
[----:B------:R-:W-:Y:S01]  /*0330*/  IMAD.X R4, RZ, RZ, UR5, P0 ;  /* 0x00000005ff047e24 */ /* 0x000fe200080e06ff */
[C---:B-1----:R-:W-:Y:S02]  /*0340*/  LEA R2, P0, R3.reuse, UR6, 0x2 ;  /* 0x0000000603027c11 */ /* 0x042fe4000f8010ff */
[----:B------:R-:W-:Y:S02]  /*0350*/  I2FP.F32.S32 R5, R0 ;  /* 0x0000000000057245 */ /* 0x000fe40000201400 */
[----:B------:R-:W-:-:S05]  /*0360*/  LEA.HI.X R3, R3, UR7, R4, 0x2, P0 ;  /* 0x0000000703037c11 */ /* 0x000fca00080f1404 */
[----:B------:R-:W-:Y:S01]  /*0370*/  STG.E desc[UR8][R2.64], R5 ;  /* 0x0000000502007986 */ /* 0x000fe2000c101908 */
[----:B------:R-:W-:Y:S05]  /*0380*/  EXIT ;  /* 0x000000000000794d */ /* 0x000fea0003800000 */
.L_x_382:
        /* <DEDUP_REMOVED lines=15> */
.L_x_405:


//--------------------- .text._ZN3cub18CUB_300001_SM_10006detail8for_each13static_kernelINS2_12policy_hub_t12policy_500_tElN6thrust24THRUST_300001_SM_1000_NS8cuda_cub6__fill7functorINS7_6detail15normal_iteratorINS7_10device_ptrIfEEEEfEEEEvT0_T1_ --------------------------
	.section	.text._ZN3cub18CUB_300001_SM_10006detail8for_each13static_kernelINS2_12policy_hub_t12policy_500_tElN6thrust24THRUST_300001_SM_1000_NS8cuda_cub6__fill7functorINS7_6detail15normal_iteratorINS7_10device_ptrIfEEEEfEEEEvT0_T1_,"ax",@progbits
	.align	128
        .global         _ZN3cub18CUB_300001_SM_10006detail8for_each13static_kernelINS2_12policy_hub_t12policy_500_tElN6thrust24THRUST_300001_SM_1000_NS8cuda_cub6__fill7functorINS7_6detail15normal_iteratorINS7_10device_ptrIfEEEEfEEEEvT0_T1_
        .type           _ZN3cub18CUB_300001_SM_10006detail8for_each13static_kernelINS2_12policy_hub_t12policy_500_tElN6thrust24THRUST_300001_SM_1000_NS8cuda_cub6__fill7functorINS7_6detail15normal_iteratorINS7_10device_ptrIfEEEEfEEEEvT0_T1_,@function
        .size           _ZN3cub18CUB_300001_SM_10006detail8for_each13static_kernelINS2_12policy_hub_t12policy_500_tElN6thrust24THRUST_300001_SM_1000_NS8cuda_cub6__fill7functorINS7_6detail15normal_iteratorINS7_10device_ptrIfEEEEfEEEEvT0_T1_,(.L_x_406 - _ZN3cub18CUB_300001_SM_10006detail8for_each13static_kernelINS2_12policy_hub_t12policy_500_tElN6thrust24THRUST_300001_SM_1000_NS8cuda_cub6__fill7functorINS7_6detail15normal_iteratorINS7_10device_ptrIfEEEEfEEEEvT0_T1_)
        .other          _ZN3cub18CUB_300001_SM_10006detail8for_each13static_kernelINS2_12policy_hub_t12policy_500_tElN6thrust24THRUST_300001_SM_1000_NS8cuda_cub6__fill7functorINS7_6detail15normal_iteratorINS7_10device_ptrIfEEEEfEEEEvT0_T1_,@"STO_CUDA_ENTRY STV_DEFAULT"
_ZN3cub18CUB_300001_SM_10006detail8for_each13static_kernelINS2_12policy_hub_t12policy_500_tElN6thrust24THRUST_300001_SM_1000_NS8cuda_cub6__fill7functorINS7_6detail15normal_iteratorINS7_10device_ptrIfEEEEfEEEEvT0_T1_:
.text._ZN3cub18CUB_300001_SM_10006detail8for_each13static_kernelINS2_12policy_hub_t12policy_500_tElN6thrust24THRUST_300001_SM_1000_NS8cuda_cub6__fill7functorINS7_6detail15normal_iteratorINS7_10device_ptrIfEEEEfEEEEvT0_T1_:
        /* <DEDUP_REMOVED lines=12> */
[----:B------:R-:W2:Y:S01]  /*00c0*/  LDC R5, c[0x0][0x390] ;  /* 0x0000e400ff057b82 */ /* 0x000ea20000000800 */
[----:B0-----:R-:W-:-:S05]  /*00d0*/  IADD3 R0, P0, PT, R0, UR4, RZ ;  /* 0x0000000400007c10 */ /* 0x001fca000ff1e0ff */
[----:B------:R-:W-:Y:S01]  /*00e0*/  IMAD.X R3, RZ, RZ, UR5, P0 ;  /* 0x00000005ff037e24 */ /* 0x000fe200080e06ff */
[----:B-1----:R-:W-:-:S04]  /*00f0*/  LEA R2, P0, R0, UR6, 0x2 ;  /* 0x0000000600027c11 */ /* 0x002fc8000f8010ff */
[----:B------:R-:W-:-:S05]  /*0100*/  LEA.HI.X R3, R0, UR7, R3, 0x2, P0 ;  /* 0x0000000700037c11 */ /* 0x000fca00080f1403 */
[----:B--2---:R-:W-:Y:S04]  /*0110*/  STG.E desc[UR8][R2.64], R5 ;  /* 0x0000000502007986 */ /* 0x004fe8000c101908 */
[----:B------:R-:W-:Y:S01]  /*0120*/  STG.E desc[UR8][R2.64+0x400], R5 ;  /* 0x0004000502007986 */ /* 0x000fe2000c101908 */
[----:B------:R-:W-:Y:S05]  /*0130*/  EXIT ;  /* 0x000000000000794d */ /* 0x000fea0003800000 */
.L_x_383:
[----:B------:R-:W0:Y:S01]  /*0140*/  S2R R0, SR_TID.X ;  /* 0x0000000000007919 */ /* 0x000e220000002100 */
[----:B------:R-:W-:Y:S01]  /*0150*/  USHF.R.S32.HI UR7, URZ, 0x1f, UR6 ;  /* 0x0000001fff077899 */ /* 0x000fe20008011406 */
[----:B------:R-:W1:Y:S05]  /*0160*/  LDCU.64 UR10, c[0x0][0x388] ;  /* 0x00007100ff0a77ac */ /* 0x000e6a0008000a00 */
[----:B------:R-:W-:Y:S02]  /*0170*/  IMAD.U32 R2, RZ, RZ, UR7 ;  /* 0x00000007ff027e24 */ /* 0x000fe4000f8e00ff */
[----:B------:R-:W-:Y:S01]  /*0180*/  IMAD.U32 R4, RZ, RZ, UR7 ;  /* 0x00000007ff047e24 */ /* 0x000fe2000f8e00ff */
[----:B0-----:R-:W-:-:S04]  /*0190*/  ISETP.LT.U32.AND P0, PT, R0, UR6, PT ;  /* 0x0000000600007c0c */ /* 0x001fc8000bf01070 */
[----:B------:R-:W-:Y:S01]  /*01a0*/  ISETP.GT.AND.EX P0, PT, R2, RZ, PT, P0 ;  /* 0x000000ff0200720c */ /* 0x000fe20003f04300 */
[C---:B------:R-:W-:Y:S01]  /*01b0*/  VIADD R2, R0.reuse, 0x100 ;  /* 0x0000010000027836 */ /* 0x040fe20000000000 */
[----:B------:R-:W-:-:S04]  /*01c0*/  IADD3 R0, P2, PT, R0, UR4, RZ ;  /* 0x0000000400007c10 */ /* 0x000fc8000ff5e0ff */
[----:B------:R-:W-:Y:S01]  /*01d0*/  ISETP.LT.U32.AND P1, PT, R2, UR6, PT ;  /* 0x0000000602007c0c */ /* 0x000fe2000bf21070 */
[----:B------:R-:W-:Y:S01]  /*01e0*/  IMAD.X R3, RZ, RZ, UR5, P2 ;  /* 0x00000005ff037e24 */ /* 0x000fe200090e06ff */
[----:B-1----:R-:W-:Y:S02]  /*01f0*/  LEA R2, P2, R0, UR10, 0x2 ;  /* 0x0000000a00027c11 */ /* 0x002fe4000f8410ff */
[----:B------:R-:W-:Y:S02]  /*0200*/  ISETP.GT.AND.EX P1, PT, R4, RZ, PT, P1 ;  /* 0x000000ff0400720c */ /* 0x000fe40003f24310 */
[----:B------:R-:W-:Y:S01]  /*0210*/  LEA.HI.X R3, R0, UR11, R3, 0x2, P2 ;  /* 0x0000000b00037c11 */ /* 0x000fe200090f1403 */
[----:B------:R-:W0:Y:S04]  /*0220*/  @P0 LDC R5, c[0x0][0x390] ;  /* 0x0000e400ff050b82 */ /* 0x000e280000000800 */
[----:B0-----:R0:W-:Y:S06]  /*0230*/  @P0 STG.E desc[UR8][R2.64], R5 ;  /* 0x0000000502000986 */ /* 0x0011ec000c101908 */
[----:B------:R-:W-:Y:S05]  /*0240*/  @!P1 EXIT ;  /* 0x000000000000994d */ /* 0x000fea0003800000 */
[----:B0-----:R-:W0:Y:S02]  /*0250*/  LDC R5, c[0x0][0x390] ;  /* 0x0000e400ff057b82 */ /* 0x001e240000000800 */
[----:B0-----:R-:W-:Y:S01]  /*0260*/  STG.E desc[UR8][R2.64+0x400], R5 ;  /* 0x0004000502007986 */ /* 0x001fe2000c101908 */
[----:B------:R-:W-:Y:S05]  /*0270*/  EXIT ;  /* 0x000000000000794d */ /* 0x000fea0003800000 */
.L_x_384:
        /* <DEDUP_REMOVED lines=16> */
.L_x_406:


//--------------------- .text._ZN3cub18CUB_300001_SM_10006detail8for_each13static_kernelINS2_12policy_hub_t12policy_500_tEmN6thrust24THRUST_300001_SM_1000_NS8cuda_cub20__uninitialized_fill7functorINS7_10device_ptrIfEEfEEEEvT0_T1_ --------------------------
	.section	.text._ZN3cub18CUB_300001_SM_10006detail8for_each13static_kernelINS2_12policy_hub_t12policy_500_tEmN6thrust24THRUST_300001_SM_1000_NS8cuda_cub20__uninitialized_fill7functorINS7_10device_ptrIfEEfEEEEvT0_T1_,"ax",@progbits
	.align	128
        .global         _ZN3cub18CUB_300001_SM_10006detail8for_each13static_kernelINS2_12policy_hub_t12policy_500_tEmN6thrust24THRUST_300001_SM_1000_NS8cuda_cub20__uninitialized_fill7functorINS7_10device_ptrIfEEfEEEEvT0_T1_
        .type           _ZN3cub18CUB_300001_SM_10006detail8for_each13static_kernelINS2_12policy_hub_t12policy_500_tEmN6thrust24THRUST_300001_SM_1000_NS8cuda_cub20__uninitialized_fill7functorINS7_10device_ptrIfEEfEEEEvT0_T1_,@function
        .size           _ZN3cub18CUB_300001_SM_10006detail8for_each13static_kernelINS2_12policy_hub_t12policy_500_tEmN6thrust24THRUST_300001_SM_1000_NS8cuda_cub20__uninitialized_fill7functorINS7_10device_ptrIfEEfEEEEvT0_T1_,(.L_x_407 - _ZN3cub18CUB_300001_SM_10006detail8for_each13static_kernelINS2_12policy_hub_t12policy_500_tEmN6thrust24THRUST_300001_SM_1000_NS8cuda_cub20__uninitialized_fill7functorINS7_10device_ptrIfEEfEEEEvT0_T1_)
        .other          _ZN3cub18CUB_300001_SM_10006detail8for_each13static_kernelINS2_12policy_hub_t12policy_500_tEmN6thrust24THRUST_300001_SM_1000_NS8cuda_cub20__uninitialized_fill7functorINS7_10device_ptrIfEEfEEEEvT0_T1_,@"STO_CUDA_ENTRY STV_DEFAULT"
_ZN3cub18CUB_300001_SM_10006detail8for_each13static_kernelINS2_12policy_hub_t12policy_500_tEmN6thrust24THRUST_300001_SM_1000_NS8cuda_cub20__uninitialized_fill7functorINS7_10device_ptrIfEEfEEEEvT0_T1_:
.text._ZN3cub18CUB_300001_SM_10006detail8for_each13static_kernelINS2_12policy_hub_t12policy_500_tEmN6thrust24THRUST_300001_SM_1000_NS8cuda_cub20__uninitialized_fill7functorINS7_10device_ptrIfEEfEEEEvT0_T1_:
        /* <DEDUP_REMOVED lines=8> */
[----:B------:R-:W-:-:S09]  /*0080*/  UISETP.GE.U32.AND.EX UP0, UPT, UR7, URZ, UPT, UP0 ;  /* 0x000000ff0700728c */ /* 0x000fd2000bf06100 */
        /* <DEDUP_REMOVED lines=11> */
.L_x_385:
[----:B------:R-:W0:Y:S01]  /*0140*/  S2R R0, SR_TID.X ;  /* 0x0000000000007919 */ /* 0x000e220000002100 */
[----:B------:R-:W-:Y:S01]  /*0150*/  IMAD.U32 R2, RZ, RZ, UR7 ;  /* 0x00000007ff027e24 */ /* 0x000fe2000f8e00ff */
[----:B------:R-:W1:Y:S01]  /*0160*/  LDCU.64 UR10, c[0x0][0x388] ;  /* 0x00007100ff0a77ac */ /* 0x000e620008000a00 */
[----:B------:R-:W-:Y:S01]  /*0170*/  IMAD.U32 R4, RZ, RZ, UR7 ;  /* 0x00000007ff047e24 */ /* 0x000fe2000f8e00ff */
[----:B0-----:R-:W-:-:S04]  /*0180*/  ISETP.LT.U32.AND P0, PT, R0, UR6, PT ;  /* 0x0000000600007c0c */ /* 0x001fc8000bf01070 */
[----:B------:R-:W-:Y:S01]  /*0190*/  ISETP.GT.U32.AND.EX P0, PT, R2, RZ, PT, P0 ;  /* 0x000000ff0200720c */ /* 0x000fe20003f04100 */
[C---:B------:R-:W-:Y:S01]  /*01a0*/  VIADD R2, R0.reuse, 0x100 ;  /* 0x0000010000027836 */ /* 0x040fe20000000000 */
[----:B------:R-:W-:-:S04]  /*01b0*/  IADD3 R0, P2, PT, R0, UR4, RZ ;  /* 0x0000000400007c10 */ /* 0x000fc8000ff5e0ff */
[----:B------:R-:W-:Y:S01]  /*01c0*/  ISETP.LT.U32.AND P1, PT, R2, UR6, PT ;  /* 0x0000000602007c0c */ /* 0x000fe2000bf21070 */
[----:B------:R-:W-:Y:S01]  /*01d0*/  IMAD.X R3, RZ, RZ, UR5, P2 ;  /* 0x00000005ff037e24 */ /* 0x000fe200090e06ff */
[----:B-1----:R-:W-:Y:S02]  /*01e0*/  LEA R2, P2, R0, UR10, 0x2 ;  /* 0x0000000a00027c11 */ /* 0x002fe4000f8410ff */
[----:B------:R-:W-:Y:S02]  /*01f0*/  ISETP.GT.U32.AND.EX P1, PT, R4, RZ, PT, P1 ;  /* 0x000000ff0400720c */ /* 0x000fe40003f24110 */
[----:B------:R-:W-:Y:S01]  /*0200*/  LEA.HI.X R3, R0, UR11, R3, 0x2, P2 ;  /* 0x0000000b00037c11 */ /* 0x000fe200090f1403 */
[----:B------:R-:W0:Y:S04]  /*0210*/  @P0 LDC R5, c[0x0][0x390] ;  /* 0x0000e400ff050b82 */ /* 0x000e280000000800 */
[----:B0-----:R0:W-:Y:S06]  /*0220*/  @P0 STG.E desc[UR8][R2.64], R5 ;  /* 0x0000000502000986 */ /* 0x0011ec000c101908 */
[----:B------:R-:W-:Y:S05]  /*0230*/  @!P1 EXIT ;  /* 0x000000000000994d */ /* 0x000fea0003800000 */
[----:B0-----:R-:W0:Y:S02]  /*0240*/  LDC R5, c[0x0][0x390] ;  /* 0x0000e400ff057b82 */ /* 0x001e240000000800 */
[----:B0-----:R-:W-:Y:S01]  /*0250*/  STG.E desc[UR8][R2.64+0x400], R5 ;  /* 0x0004000502007986 */ /* 0x001fe2000c101908 */
[----:B------:R-:W-:Y:S05]  /*0260*/  EXIT ;  /* 0x000000000000794d */ /* 0x000fea0003800000 */
.L_x_386:
        /* <DEDUP_REMOVED lines=9> */
.L_x_407:


//--------------------- .text._ZN3cub18CUB_300001_SM_10006detail11EmptyKernelIvEEvv --------------------------
	.section	.text._ZN3cub18CUB_300001_SM_10006detail11EmptyKernelIvEEvv,"ax",@progbits
	.align	128
        .global         _ZN3cub18CUB_300001_SM_10006detail11EmptyKernelIvEEvv
        .type           _ZN3cub18CUB_300001_SM_10006detail11EmptyKernelIvEEvv,@function
        .size           _ZN3cub18CUB_300001_SM_10006detail11EmptyKernelIvEEvv,(.L_x_408 - _ZN3cub18CUB_300001_SM_10006detail11EmptyKernelIvEEvv)
        .other          _ZN3cub18CUB_300001_SM_10006detail11EmptyKernelIvEEvv,@"STO_CUDA_ENTRY STV_DEFAULT"
_ZN3cub18CUB_300001_SM_10006detail11EmptyKernelIvEEvv:
.text._ZN3cub18CUB_300001_SM_10006detail11EmptyKernelIvEEvv:
[----:B------:R-:W-:Y:S01]  /*0000*/  LDC R1, c[0x0][0x37c] ;  /* 0x0000df00ff017b82 */ /* 0x000fe20000000800 */
[----:B------:R-:W-:Y:S05]  /*0010*/  EXIT ;  /* 0x000000000000794d */ /* 0x000fea0003800000 */
.L_x_387:
        /* <DEDUP_REMOVED lines=14> */
.L_x_408:


//--------------------- .nv.shared._ZN3cub18CUB_300001_SM_10006detail6reduce28DeviceReduceSingleTileKernelINS2_10policy_hubIfyN4cuda3std3__44plusIfEEE10Policy1000EPfSC_iS9_ffNS7_10__identityEEEvT0_T1_T2_T3_T4_T6_ --------------------------
	.section	.nv.shared._ZN3cub18CUB_300001_SM_10006detail6reduce28DeviceReduceSingleTileKernelINS2_10policy_hubIfyN4cuda3std3__44plusIfEEE10Policy1000EPfSC_iS9_ffNS7_10__identityEEEvT0_T1_T2_T3_T4_T6_,"aw",@nobits
	.sectionflags	@""
	.align	128
.nv.shared._ZN3cub18CUB_300001_SM_10006detail6reduce28DeviceReduceSingleTileKernelINS2_10policy_hubIfyN4cuda3std3__44plusIfEEE10Policy1000EPfSC_iS9_ffNS7_10__identityEEEvT0_T1_T2_T3_T4_T6_:
	.zero		1152


//--------------------- .nv.shared.reserved.0     --------------------------
	.section	.nv.shared.reserved.0,"aw",@nobits
	.weak		__nv_reservedSMEM_offset_0_alias
	.size		__nv_reservedSMEM_offset_0_alias, 0, 64
	.other		__nv_reservedSMEM_offset_0_alias,@"STO_CUDA_RESERVED_SHARED STV_DEFAULT"
__nv_reservedSMEM_offset_0_alias:
	.zero		0
	.zero		64


//--------------------- .nv.global                --------------------------
	.section	.nv.global,"aw",@nobits
.nv.global:
	.type		_ZN34_INTERNAL_7490b9a7_4_k_cu_54babb5d6thrust24THRUST_300001_SM_1000_NS3seqE,@object
	.size		_ZN34_INTERNAL_7490b9a7_4_k_cu_54babb5d6thrust24THRUST_300001_SM_1000_NS3seqE,(_ZN34_INTERNAL_7490b9a7_4_k_cu_54babb5d4cuda3std3__48in_placeE - _ZN34_INTERNAL_7490b9a7_4_k_cu_54babb5d6thrust24THRUST_300001_SM_1000_NS3seqE)
_ZN34_INTERNAL_7490b9a7_4_k_cu_54babb5d6thrust24THRUST_300001_SM_1000_NS3seqE:
	.zero		1
	.type		_ZN34_INTERNAL_7490b9a7_4_k_cu_54babb5d4cuda3std3__48in_placeE,@object
	.size		_ZN34_INTERNAL_7490b9a7_4_k_cu_54babb5d4cuda3std3__48in_placeE,(_ZN34_INTERNAL_7490b9a7_4_k_cu_54babb5d4cuda3std6ranges3__45__cpo4sizeE - _ZN34_INTERNAL_7490b9a7_4_k_cu_54babb5d4cuda3std3__48in_placeE)
_ZN34_INTERNAL_7490b9a7_4_k_cu_54babb5d4cuda3std3__48in_placeE:
	.zero		1
	.type		_ZN34_INTERNAL_7490b9a7_4_k_cu_54babb5d4cuda3std6ranges3__45__cpo4sizeE,@object
	.size		_ZN34_INTERNAL_7490b9a7_4_k_cu_54babb5d4cuda3std6ranges3__45__cpo4sizeE,(_ZN34_INTERNAL_7490b9a7_4_k_cu_54babb5d6thrust24THRUST_300001_SM_1000_NS12placeholders2_3E - _ZN34_INTERNAL_7490b9a7_4_k_cu_54babb5d4cuda3std6ranges3__45__cpo4sizeE)
_ZN34_INTERNAL_7490b9a7_4_k_cu_54babb5d4cuda3std6ranges3__45__cpo4sizeE:
	.zero		1
	.type		_ZN34_INTERNAL_7490b9a7_4_k_cu_54babb5d6thrust24THRUST_300001_SM_1000_NS12placeholders2_3E,@object
	.size		_ZN34_INTERNAL_7490b9a7_4_k_cu_54babb5d6thrust24THRUST_300001_SM_1000_NS12placeholders2_3E,(_ZN34_INTERNAL_7490b9a7_4_k_cu_54babb5d4cuda3std3__45__cpo6cbeginE - _ZN34_INTERNAL_7490b9a7_4_k_cu_54babb5d6thrust24THRUST_300001_SM_1000_NS12placeholders2_3E)
_ZN34_INTERNAL_7490b9a7_4_k_cu_54babb5d6thrust24THRUST_300001_SM_1000_NS12placeholders2_3E:
	.zero		1
	.type		_ZN34_INTERNAL_7490b9a7_4_k_cu_54babb5d4cuda3std3__45__cpo6cbeginE,@object
	.size		_ZN34_INTERNAL_7490b9a7_4_k_cu_54babb5d4cuda3std3__45__cpo6cbeginE,(_ZN34_INTERNAL_7490b9a7_4_k_cu_54babb5d4cuda3std6ranges3__45__cpo6cbeginE - _ZN34_INTERNAL_7490b9a7_4_k_cu_54babb5d4cuda3std3__45__cpo6cbeginE)
_ZN34_INTERNAL_7490b9a7_4_k_cu_54babb5d4cuda3std3__45__cpo6cbeginE:
	.zero		1
	.type		_ZN34_INTERNAL_7490b9a7_4_k_cu_54babb5d4cuda3std6ranges3__45__cpo6cbeginE,@object
	.size		_ZN34_INTERNAL_7490b9a7_4_k_cu_54babb5d4cuda3std6ranges3__45__cpo6cbeginE,(_ZN34_INTERNAL_7490b9a7_4_k_cu_54babb5d6thrust24THRUST_300001_SM_1000_NS12placeholders2_7E - _ZN34_INTERNAL_7490b9a7_4_k_cu_54babb5d4cuda3std6ranges3__45__cpo6cbeginE)
_ZN34_INTERNAL_7490b9a7_4_k_cu_54babb5d4cuda3std6ranges3__45__cpo6cbeginE:
	.zero		1
	.type		_ZN34_INTERNAL_7490b9a7_4_k_cu_54babb5d6thrust24THRUST_300001_SM_1000_NS12placeholders2_7E,@object
	.size		_ZN34_INTERNAL_7490b9a7_4_k_cu_54babb5d6thrust24THRUST_300001_SM_1000_NS12placeholders2_7E,(_ZN34_INTERNAL_7490b9a7_4_k_cu_54babb5d4cuda3std3__45__cpo7crbeginE - _ZN34_INTERNAL_7490b9a7_4_k_cu_54babb5d6thrust24THRUST_300001_SM_1000_NS12placeholders2_7E)
_ZN34_INTERNAL_7490b9a7_4_k_cu_54babb5d6thrust24THRUST_300001_SM_1000_NS12placeholders2_7E:
	.zero		1
	.type		_ZN34_INTERNAL_7490b9a7_4_k_cu_54babb5d4cuda3std3__45__cpo7crbeginE,@object
	.size		_ZN34_INTERNAL_7490b9a7_4_k_cu_54babb5d4cuda3std3__45__cpo7crbeginE,(_ZN34_INTERNAL_7490b9a7_4_k_cu_54babb5d4cuda3std6ranges3__45__cpo4nextE - _ZN34_INTERNAL_7490b9a7_4_k_cu_54babb5d4cuda3std3__45__cpo7crbeginE)
_ZN34_INTERNAL_7490b9a7_4_k_cu_54babb5d4cuda3std3__45__cpo7crbeginE:
	.zero		1
	.type		_ZN34_INTERNAL_7490b9a7_4_k_cu_54babb5d4cuda3std6ranges3__45__cpo4nextE,@object
	.size		_ZN34_INTERNAL_7490b9a7_4_k_cu_54babb5d4cuda3std6ranges3__45__cpo4nextE,(_ZN34_INTERNAL_7490b9a7_4_k_cu_54babb5d4cuda3std6ranges3__45__cpo4swapE - _ZN34_INTERNAL_7490b9a7_4_k_cu_54babb5d4cuda3std6ranges3__45__cpo4nextE)
_ZN34_INTERNAL_7490b9a7_4_k_cu_54babb5d4cuda3std6ranges3__45__cpo4nextE:
	.zero		1
	.type		_ZN34_INTERNAL_7490b9a7_4_k_cu_54babb5d4cuda3std6ranges3__45__cpo4swapE,@object
	.size		_ZN34_INTERNAL_7490b9a7_4_k_cu_54babb5d4cuda3std6ranges3__45__cpo4swapE,(_ZN34_INTERNAL_7490b9a7_4_k_cu_54babb5d6thrust24THRUST_300001_SM_1000_NS8cuda_cub10par_nosyncE - _ZN34_INTERNAL_7490b9a7_4_k_cu_54babb5d4cuda3std6ranges3__45__cpo4swapE)
_ZN34_INTERNAL_7490b9a7_4_k_cu_54babb5d4cuda3std6ranges3__45__cpo4swapE:
	.zero		1
	.type		_ZN34_INTERNAL_7490b9a7_4_k_cu_54babb5d6thrust24THRUST_300001_SM_1000_NS8cuda_cub10par_nosyncE,@object
	.size		_ZN34_INTERNAL_7490b9a7_4_k_cu_54babb5d6thrust24THRUST_300001_SM_1000_NS8cuda_cub10par_nosyncE,(_ZN34_INTERNAL_7490b9a7_4_k_cu_54babb5d6thrust24THRUST_300001_SM_1000_NS12placeholders2_9E - _ZN34_INTERNAL_7490b9a7_4_k_cu_54babb5d6thrust24THRUST_300001_SM_1000_NS8cuda_cub10par_nosyncE)
_ZN34_INTERNAL_7490b9a7_4_k_cu_54babb5d6thrust24THRUST_300001_SM_1000_NS8cuda_cub10par_nosyncE:
	.zero		1
	.type		_ZN34_INTERNAL_7490b9a7_4_k_cu_54babb5d6thrust24THRUST_300001_SM_1000_NS12placeholders2_9E,@object
	.size		_ZN34_INTERNAL_7490b9a7_4_k_cu_54babb5d6thrust24THRUST_300001_SM_1000_NS12placeholders2_9E,(_ZN34_INTERNAL_7490b9a7_4_k_cu_54babb5d4cuda3std3__436_GLOBAL__N__7490b9a7_4_k_cu_54babb5d6ignoreE - _ZN34_INTERNAL_7490b9a7_4_k_cu_54babb5d6thrust24THRUST_300001_SM_1000_NS12placeholders2_9E)
_ZN34_INTERNAL_7490b9a7_4_k_cu_54babb5d6thrust24THRUST_300001_SM_1000_NS12placeholders2_9E:
	.zero		1
	.type		_ZN34_INTERNAL_7490b9a7_4_k_cu_54babb5d4cuda3std3__436_GLOBAL__N__7490b9a7_4_k_cu_54babb5d6ignoreE,@object
	.size		_ZN34_INTERNAL_7490b9a7_4_k_cu_54babb5d4cuda3std3__436_GLOBAL__N__7490b9a7_4_k_cu_54babb5d6ignoreE,(_ZN34_INTERNAL_7490b9a7_4_k_cu_54babb5d4cuda3std6ranges3__45__cpo4dataE - _ZN34_INTERNAL_7490b9a7_4_k_cu_54babb5d4cuda3std3__436_GLOBAL__N__7490b9a7_4_k_cu_54babb5d6ignoreE)
_ZN34_INTERNAL_7490b9a7_4_k_cu_54babb5d4cuda3std3__436_GLOBAL__N__7490b9a7_4_k_cu_54babb5d6ignoreE:
	.zero		1
	.type		_ZN34_INTERNAL_7490b9a7_4_k_cu_54babb5d4cuda3std6ranges3__45__cpo4dataE,@object
	.size		_ZN34_INTERNAL_7490b9a7_4_k_cu_54babb5d4cuda3std6ranges3__45__cpo4dataE,(_ZN34_INTERNAL_7490b9a7_4_k_cu_54babb5d6thrust24THRUST_300001_SM_1000_NS12placeholders2_1E - _ZN34_INTERNAL_7490b9a7_4_k_cu_54babb5d4cuda3std6ranges3__45__cpo4dataE)
_ZN34_INTERNAL_7490b9a7_4_k_cu_54babb5d4cuda3std6ranges3__45__cpo4dataE:
	.zero		1
	.type		_ZN34_INTERNAL_7490b9a7_4_k_cu_54babb5d6thrust24THRUST_300001_SM_1000_NS12placeholders2_1E,@object
	.size		_ZN34_INTERNAL_7490b9a7_4_k_cu_54babb5d6thrust24THRUST_300001_SM_1000_NS12placeholders2_1E,(_ZN34_INTERNAL_7490b9a7_4_k_cu_54babb5d4cuda3std3__45__cpo5beginE - _ZN34_INTERNAL_7490b9a7_4_k_cu_54babb5d6thrust24THRUST_300001_SM_1000_NS12placeholders2_1E)
_ZN34_INTERNAL_7490b9a7_4_k_cu_54babb5d6thrust24THRUST_300001_SM_1000_NS12placeholders2_1E:
	.zero		1
	.type		_ZN34_INTERNAL_7490b9a7_4_k_cu_54babb5d4cuda3std3__45__cpo5beginE,@object
	.size		_ZN34_INTERNAL_7490b9a7_4_k_cu_54babb5d4cuda3std3__45__cpo5beginE,(_ZN34_INTERNAL_7490b9a7_4_k_cu_54babb5d4cuda3std6ranges3__45__cpo5beginE - _ZN34_INTERNAL_7490b9a7_4_k_cu_54babb5d4cuda3std3__45__cpo5beginE)
_ZN34_INTERNAL_7490b9a7_4_k_cu_54babb5d4cuda3std3__45__cpo5beginE:
	.zero		1
	.type		_ZN34_INTERNAL_7490b9a7_4_k_cu_54babb5d4cuda3std6ranges3__45__cpo5beginE,@object
	.size		_ZN34_INTERNAL_7490b9a7_4_k_cu_54babb5d4cuda3std6ranges3__45__cpo5beginE,(_ZN34_INTERNAL_7490b9a7_4_k_cu_54babb5d6thrust24THRUST_300001_SM_1000_NS12placeholders2_5E - _ZN34_INTERNAL_7490b9a7_4_k_cu_54babb5d4cuda3std6ranges3__45__cpo5beginE)
_ZN34_INTERNAL_7490b9a7_4_k_cu_54babb5d4cuda3std6ranges3__45__cpo5beginE:
	.zero		1
	.type		_ZN34_INTERNAL_7490b9a7_4_k_cu_54babb5d6thrust24THRUST_300001_SM_1000_NS12placeholders2_5E,@object
	.size		_ZN34_INTERNAL_7490b9a7_4_k_cu_54babb5d6thrust24THRUST_300001_SM_1000_NS12placeholders2_5E,(_ZN34_INTERNAL_7490b9a7_4_k_cu_54babb5d4cuda3std3__45__cpo6rbeginE - _ZN34_INTERNAL_7490b9a7_4_k_cu_54babb5d6thrust24THRUST_300001_SM_1000_NS12placeholders2_5E)
_ZN34_INTERNAL_7490b9a7_4_k_cu_54babb5d6thrust24THRUST_300001_SM_1000_NS12placeholders2_5E:
	.zero		1
	.type		_ZN34_INTERNAL_7490b9a7_4_k_cu_54babb5d4cuda3std3__45__cpo6rbeginE,@object
	.size		_ZN34_INTERNAL_7490b9a7_4_k_cu_54babb5d4cuda3std3__45__cpo6rbeginE,(_ZN34_INTERNAL_7490b9a7_4_k_cu_54babb5d4cuda3std6ranges3__45__cpo7advanceE - _ZN34_INTERNAL_7490b9a7_4_k_cu_54babb5d4cuda3std3__45__cpo6rbeginE)
_ZN34_INTERNAL_7490b9a7_4_k_cu_54babb5d4cuda3std3__45__cpo6rbeginE:
	.zero		1
	.type		_ZN34_INTERNAL_7490b9a7_4_k_cu_54babb5d4cuda3std6ranges3__45__cpo7advanceE,@object
	.size		_ZN34_INTERNAL_7490b9a7_4_k_cu_54babb5d4cuda3std6ranges3__45__cpo7advanceE,(_ZN34_INTERNAL_7490b9a7_4_k_cu_54babb5d4cuda3std3__47nulloptE - _ZN34_INTERNAL_7490b9a7_4_k_cu_54babb5d4cuda3std6ranges3__45__cpo7advanceE)
_ZN34_INTERNAL_7490b9a7_4_k_cu_54babb5d4cuda3std6ranges3__45__cpo7advanceE:
	.zero		1
	.type		_ZN34_INTERNAL_7490b9a7_4_k_cu_54babb5d4cuda3std3__47nulloptE,@object
	.size		_ZN34_INTERNAL_7490b9a7_4_k_cu_54babb5d4cuda3std3__47nulloptE,(_ZN34_INTERNAL_7490b9a7_4_k_cu_54babb5d4cuda3std6ranges3__45__cpo8distanceE - _ZN34_INTERNAL_7490b9a7_4_k_cu_54babb5d4cuda3std3__47nulloptE)
_ZN34_INTERNAL_7490b9a7_4_k_cu_54babb5d4cuda3std3__47nulloptE:
	.zero		1
	.type		_ZN34_INTERNAL_7490b9a7_4_k_cu_54babb5d4cuda3std6ranges3__45__cpo8distanceE,@object
	.size		_ZN34_INTERNAL_7490b9a7_4_k_cu_54babb5d4cuda3std6ranges3__45__cpo8distanceE,(_ZN34_INTERNAL_7490b9a7_4_k_cu_54babb5d6thrust24THRUST_300001_SM_1000_NS12placeholders3_10E - _ZN34_INTERNAL_7490b9a7_4_k_cu_54babb5d4cuda3std6ranges3__45__cpo8distanceE)
_ZN34_INTERNAL_7490b9a7_4_k_cu_54babb5d4cuda3std6ranges3__45__cpo8distanceE:
	.zero		1
	.type		_ZN34_INTERNAL_7490b9a7_4_k_cu_54babb5d6thrust24THRUST_300001_SM_1000_NS12placeholders3_10E,@object
	.size		_ZN34_INTERNAL_7490b9a7_4_k_cu_54babb5d6thrust24THRUST_300001_SM_1000_NS12placeholders3_10E,(_ZN34_INTERNAL_7490b9a7_4_k_cu_54babb5d4cuda3std3__419piecewise_constructE - _ZN34_INTERNAL_7490b9a7_4_k_cu_54babb5d6thrust24THRUST_300001_SM_1000_NS12placeholders3_10E)
_ZN34_INTERNAL_7490b9a7_4_k_cu_54babb5d6thrust24THRUST_300001_SM_1000_NS12placeholders3_10E:
	.zero		1
	.type		_ZN34_INTERNAL_7490b9a7_4_k_cu_54babb5d4cuda3std3__419piecewise_constructE,@object
	.size		_ZN34_INTERNAL_7490b9a7_4_k_cu_54babb5d4cuda3std3__419piecewise_constructE,(_ZN34_INTERNAL_7490b9a7_4_k_cu_54babb5d4cuda3std6ranges3__45__cpo5cdataE - _ZN34_INTERNAL_7490b9a7_4_k_cu_54babb5d4cuda3std3__419piecewise_constructE)
_ZN34_INTERNAL_7490b9a7_4_k_cu_54babb5d4cuda3std3__419piecewise_constructE:
	.zero		1
	.type		_ZN34_INTERNAL_7490b9a7_4_k_cu_54babb5d4cuda3std6ranges3__45__cpo5cdataE,@object
	.size		_ZN34_INTERNAL_7490b9a7_4_k_cu_54babb5d4cuda3std6ranges3__45__cpo5cdataE,(_ZN34_INTERNAL_7490b9a7_4_k_cu_54babb5d6thrust24THRUST_300001_SM_1000_NS12placeholders2_2E - _ZN34_INTERNAL_7490b9a7_4_k_cu_54babb5d4cuda3std6ranges3__45__cpo5cdataE)
_ZN34_INTERNAL_7490b9a7_4_k_cu_54babb5d4cuda3std6ranges3__45__cpo5cdataE:
	.zero		1
	.type		_ZN34_INTERNAL_7490b9a7_4_k_cu_54babb5d6thrust24THRUST_300001_SM_1000_NS12placeholders2_2E,@object
	.size		_ZN34_INTERNAL_7490b9a7_4_k_cu_54babb5d6thrust24THRUST_300001_SM_1000_NS12placeholders2_2E,(_ZN34_INTERNAL_7490b9a7_4_k_cu_54babb5d4cuda3std3__45__cpo3endE - _ZN34_INTERNAL_7490b9a7_4_k_cu_54babb5d6thrust24THRUST_300001_SM_1000_NS12placeholders2_2E)
_ZN34_INTERNAL_7490b9a7_4_k_cu_54babb5d6thrust24THRUST_300001_SM_1000_NS12placeholders2_2E:
	.zero		1
	.type		_ZN34_INTERNAL_7490b9a7_4_k_cu_54babb5d4cuda3std3__45__cpo3endE,@object
	.size		_ZN34_INTERNAL_7490b9a7_4_k_cu_54babb5d4cuda3std3__45__cpo3endE,(_ZN34_INTERNAL_7490b9a7_4_k_cu_54babb5d4cuda3std6ranges3__45__cpo3endE - _ZN34_INTERNAL_7490b9a7_4_k_cu_54babb5d4cuda3std3__45__cpo3endE)
_ZN34_INTERNAL_7490b9a7_4_k_cu_54babb5d4cuda3std3__45__cpo3endE:
	.zero		1
	.type		_ZN34_INTERNAL_7490b9a7_4_k_cu_54babb5d4cuda3std6ranges3__45__cpo3endE,@object
	.size		_ZN34_INTERNAL_7490b9a7_4_k_cu_54babb5d4cuda3std6ranges3__45__cpo3endE,(_ZN34_INTERNAL_7490b9a7_4_k_cu_54babb5d6thrust24THRUST_300001_SM_1000_NS12placeholders2_6E - _ZN34_INTERNAL_7490b9a7_4_k_cu_54babb5d4cuda3std6ranges3__45__cpo3endE)
_ZN34_INTERNAL_7490b9a7_4_k_cu_54babb5d4cuda3std6ranges3__45__cpo3endE:
	.zero		1
	.type		_ZN34_INTERNAL_7490b9a7_4_k_cu_54babb5d6thrust24THRUST_300001_SM_1000_NS12placeholders2_6E,@object
	.size		_ZN34_INTERNAL_7490b9a7_4_k_cu_54babb5d6thrust24THRUST_300001_SM_1000_NS12placeholders2_6E,(_ZN34_INTERNAL_7490b9a7_4_k_cu_54babb5d4cuda3std3__45__cpo4rendE - _ZN34_INTERNAL_7490b9a7_4_k_cu_54babb5d6thrust24THRUST_300001_SM_1000_NS12placeholders2_6E)
_ZN34_INTERNAL_7490b9a7_4_k_cu_54babb5d6thrust24THRUST_300001_SM_1000_NS12placeholders2_6E:
	.zero		1
	.type		_ZN34_INTERNAL_7490b9a7_4_k_cu_54babb5d4cuda3std3__45__cpo4rendE,@object
	.size		_ZN34_INTERNAL_7490b9a7_4_k_cu_54babb5d4cuda3std3__45__cpo4rendE,(_ZN34_INTERNAL_7490b9a7_4_k_cu_54babb5d4cuda3std6ranges3__45__cpo9iter_swapE - _ZN34_INTERNAL_7490b9a7_4_k_cu_54babb5d4cuda3std3__45__cpo4rendE)
_ZN34_INTERNAL_7490b9a7_4_k_cu_54babb5d4cuda3std3__45__cpo4rendE:
	.zero		1
	.type		_ZN34_INTERNAL_7490b9a7_4_k_cu_54babb5d4cuda3std6ranges3__45__cpo9iter_swapE,@object
	.size		_ZN34_INTERNAL_7490b9a7_4_k_cu_54babb5d4cuda3std6ranges3__45__cpo9iter_swapE,(_ZN34_INTERNAL_7490b9a7_4_k_cu_54babb5d4cuda3std3__48unexpectE - _ZN34_INTERNAL_7490b9a7_4_k_cu_54babb5d4cuda3std6ranges3__45__cpo9iter_swapE)
_ZN34_INTERNAL_7490b9a7_4_k_cu_54babb5d4cuda3std6ranges3__45__cpo9iter_swapE:
	.zero		1
	.type		_ZN34_INTERNAL_7490b9a7_4_k_cu_54babb5d4cuda3std3__48unexpectE,@object
	.size		_ZN34_INTERNAL_7490b9a7_4_k_cu_54babb5d4cuda3std3__48unexpectE,(_ZN34_INTERNAL_7490b9a7_4_k_cu_54babb5d6thrust24THRUST_300001_SM_1000_NS8cuda_cub3parE - _ZN34_INTERNAL_7490b9a7_4_k_cu_54babb5d4cuda3std3__48unexpectE)
_ZN34_INTERNAL_7490b9a7_4_k_cu_54babb5d4cuda3std3__48unexpectE:
	.zero		1
	.type		_ZN34_INTERNAL_7490b9a7_4_k_cu_54babb5d6thrust24THRUST_300001_SM_1000_NS8cuda_cub3parE,@object
	.size		_ZN34_INTERNAL_7490b9a7_4_k_cu_54babb5d6thrust24THRUST_300001_SM_1000_NS8cuda_cub3parE,(_ZN34_INTERNAL_7490b9a7_4_k_cu_54babb5d6thrust24THRUST_300001_SM_1000_NS12placeholders2_4E - _ZN34_INTERNAL_7490b9a7_4_k_cu_54babb5d6thrust24THRUST_300001_SM_1000_NS8cuda_cub3parE)
_ZN34_INTERNAL_7490b9a7_4_k_cu_54babb5d6thrust24THRUST_300001_SM_1000_NS8cuda_cub3parE:
	.zero		1
	.type		_ZN34_INTERNAL_7490b9a7_4_k_cu_54babb5d6thrust24THRUST_300001_SM_1000_NS12placeholders2_4E,@object
	.size		_ZN34_INTERNAL_7490b9a7_4_k_cu_54babb5d6thrust24THRUST_300001_SM_1000_NS12placeholders2_4E,(_ZN34_INTERNAL_7490b9a7_4_k_cu_54babb5d4cuda3std3__45__cpo4cendE - _ZN34_INTERNAL_7490b9a7_4_k_cu_54babb5d6thrust24THRUST_300001_SM_1000_NS12placeholders2_4E)
_ZN34_INTERNAL_7490b9a7_4_k_cu_54babb5d6thrust24THRUST_300001_SM_1000_NS12placeholders2_4E:
	.zero		1
	.type		_ZN34_INTERNAL_7490b9a7_4_k_cu_54babb5d4cuda3std3__45__cpo4cendE,@object
	.size		_ZN34_INTERNAL_7490b9a7_4_k_cu_54babb5d4cuda3std3__45__cpo4cendE,(_ZN34_INTERNAL_7490b9a7_4_k_cu_54babb5d4cuda3std6ranges3__45__cpo4cendE - _ZN34_INTERNAL_7490b9a7_4_k_cu_54babb5d4cuda3std3__45__cpo4cendE)
_ZN34_INTERNAL_7490b9a7_4_k_cu_54babb5d4cuda3std3__45__cpo4cendE:
	.zero		1
	.type		_ZN34_INTERNAL_7490b9a7_4_k_cu_54babb5d4cuda3std6ranges3__45__cpo4cendE,@object
	.size		_ZN34_INTERNAL_7490b9a7_4_k_cu_54babb5d4cuda3std6ranges3__45__cpo4cendE,(_ZN34_INTERNAL_7490b9a7_4_k_cu_54babb5d4cuda3std3__420unreachable_sentinelE - _ZN34_INTERNAL_7490b9a7_4_k_cu_54babb5d4cuda3std6ranges3__45__cpo4cendE)
_ZN34_INTERNAL_7490b9a7_4_k_cu_54babb5d4cuda3std6ranges3__45__cpo4cendE:
	.zero		1
	.type		_ZN34_INTERNAL_7490b9a7_4_k_cu_54babb5d4cuda3std3__420unreachable_sentinelE,@object
	.size		_ZN34_INTERNAL_7490b9a7_4_k_cu_54babb5d4cuda3std3__420unreachable_sentinelE,(_ZN34_INTERNAL_7490b9a7_4_k_cu_54babb5d4cuda3std6ranges3__45__cpo5ssizeE - _ZN34_INTERNAL_7490b9a7_4_k_cu_54babb5d4cuda3std3__420unreachable_sentinelE)
_ZN34_INTERNAL_7490b9a7_4_k_cu_54babb5d4cuda3std3__420unreachable_sentinelE:
	.zero		1
	.type		_ZN34_INTERNAL_7490b9a7_4_k_cu_54babb5d4cuda3std6ranges3__45__cpo5ssizeE,@object
	.size		_ZN34_INTERNAL_7490b9a7_4_k_cu_54babb5d4cuda3std6ranges3__45__cpo5ssizeE,(_ZN34_INTERNAL_7490b9a7_4_k_cu_54babb5d6thrust24THRUST_300001_SM_1000_NS12placeholders2_8E - _ZN34_INTERNAL_7490b9a7_4_k_cu_54babb5d4cuda3std6ranges3__45__cpo5ssizeE)
_ZN34_INTERNAL_7490b9a7_4_k_cu_54babb5d4cuda3std6ranges3__45__cpo5ssizeE:
	.zero		1
	.type		_ZN34_INTERNAL_7490b9a7_4_k_cu_54babb5d6thrust24THRUST_300001_SM_1000_NS12placeholders2_8E,@object
	.size		_ZN34_INTERNAL_7490b9a7_4_k_cu_54babb5d6thrust24THRUST_300001_SM_1000_NS12placeholders2_8E,(_ZN34_INTERNAL_7490b9a7_4_k_cu_54babb5d4cuda3std3__45__cpo5crendE - _ZN34_INTERNAL_7490b9a7_4_k_cu_54babb5d6thrust24THRUST_300001_SM_1000_NS12placeholders2_8E)
_ZN34_INTERNAL_7490b9a7_4_k_cu_54babb5d6thrust24THRUST_300001_SM_1000_NS12placeholders2_8E:
	.zero		1
	.type		_ZN34_INTERNAL_7490b9a7_4_k_cu_54babb5d4cuda3std3__45__cpo5crendE,@object
	.size		_ZN34_INTERNAL_7490b9a7_4_k_cu_54babb5d4cuda3std3__45__cpo5crendE,(_ZN34_INTERNAL_7490b9a7_4_k_cu_54babb5d4cuda3std6ranges3__45__cpo4prevE - _ZN34_INTERNAL_7490b9a7_4_k_cu_54babb5d4cuda3std3__45__cpo5crendE)
_ZN34_INTERNAL_7490b9a7_4_k_cu_54babb5d4cuda3std3__45__cpo5crendE:
	.zero		1
	.type		_ZN34_INTERNAL_7490b9a7_4_k_cu_54babb5d4cuda3std6ranges3__45__cpo4prevE,@object
	.size		_ZN34_INTERNAL_7490b9a7_4_k_cu_54babb5d4cuda3std6ranges3__45__cpo4prevE,(_ZN34_INTERNAL_7490b9a7_4_k_cu_54babb5d4cuda3std6ranges3__45__cpo9iter_moveE - _ZN34_INTERNAL_7490b9a7_4_k_cu_54babb5d4cuda3std6ranges3__45__cpo4prevE)
_ZN34_INTERNAL_7490b9a7_4_k_cu_54babb5d4cuda3std6ranges3__45__cpo4prevE:
	.zero		1
	.type		_ZN34_INTERNAL_7490b9a7_4_k_cu_54babb5d4cuda3std6ranges3__45__cpo9iter_moveE,@object
	.size		_ZN34_INTERNAL_7490b9a7_4_k_cu_54babb5d4cuda3std6ranges3__45__cpo9iter_moveE,(_ZN34_INTERNAL_7490b9a7_4_k_cu_54babb5d6thrust24THRUST_300001_SM_1000_NS6system6detail10sequential3seqE - _ZN34_INTERNAL_7490b9a7_4_k_cu_54babb5d4cuda3std6ranges3__45__cpo9iter_moveE)
_ZN34_INTERNAL_7490b9a7_4_k_cu_54babb5d4cuda3std6ranges3__45__cpo9iter_moveE:
	.zero		1
	.type		_ZN34_INTERNAL_7490b9a7_4_k_cu_54babb5d6thrust24THRUST_300001_SM_1000_NS6system6detail10sequential3seqE,@object
	.size		_ZN34_INTERNAL_7490b9a7_4_k_cu_54babb5d6thrust24THRUST_300001_SM_1000_NS6system6detail10sequential3seqE,(.L_31 - _ZN34_INTERNAL_7490b9a7_4_k_cu_54babb5d6thrust24THRUST_300001_SM_1000_NS6system6detail10sequential3seqE)
_ZN34_INTERNAL_7490b9a7_4_k_cu_54babb5d6thrust24THRUST_300001_SM_1000_NS6system6detail10sequential3seqE:
	.zero		1
.L_31:


//--------------------- .nv.shared._ZN3cub18CUB_300001_SM_10006detail6reduce18DeviceReduceKernelINS2_10policy_hubIfyN4cuda3std3__44plusIfEEE10Policy1000EN6thrust24THRUST_300001_SM_1000_NS6detail15normal_iteratorINSD_10device_ptrIfEEEEyS9_f6squareIfEEEvT0_PT3_T1_NS0_13GridEvenShareISO_EET2_T4_ --------------------------
	.section	.nv.shared._ZN3cub18CUB_300001_SM_10006detail6reduce18DeviceReduceKernelINS2_10policy_hubIfyN4cuda3std3__44plusIfEEE10Policy1000EN6thrust24THRUST_300001_SM_1000_NS6detail15normal_iteratorINSD_10device_ptrIfEEEEyS9_f6squareIfEEEvT0_PT3_T1_NS0_13GridEvenShareISO_EET2_T4_,"aw",@nobits
	.sectionflags	@""
	.align	128
.nv.shared._ZN3cub18CUB_300001_SM_10006detail6reduce18DeviceReduceKernelINS2_10policy_hubIfyN4cuda3std3__44plusIfEEE10Policy1000EN6thrust24THRUST_300001_SM_1000_NS6detail15normal_iteratorINSD_10device_ptrIfEEEEyS9_f6squareIfEEEvT0_PT3_T1_NS0_13GridEvenShareISO_EET2_T4_:
	.zero		1152


//--------------------- .nv.shared._ZN3cub18CUB_300001_SM_10006detail6reduce28DeviceReduceSingleTileKernelINS2_10policy_hubIfyN4cuda3std3__44plusIfEEE10Policy1000EN6thrust24THRUST_300001_SM_1000_NS6detail15normal_iteratorINSD_10device_ptrIfEEEEPfyS9_ff6squareIfEEEvT0_T1_T2_T3_T4_T6_ --------------------------
	.section	.nv.shared._ZN3cub18CUB_300001_SM_10006detail6reduce28DeviceReduceSingleTileKernelINS2_10policy_hubIfyN4cuda3std3__44plusIfEEE10Policy1000EN6thrust24THRUST_300001_SM_1000_NS6detail15normal_iteratorINSD_10device_ptrIfEEEEPfyS9_ff6squareIfEEEvT0_T1_T2_T3_T4_T6_,"aw",@nobits
	.sectionflags	@""
	.align	128
.nv.shared._ZN3cub18CUB_300001_SM_10006detail6reduce28DeviceReduceSingleTileKernelINS2_10policy_hubIfyN4cuda3std3__44plusIfEEE10Policy1000EN6thrust24THRUST_300001_SM_1000_NS6detail15normal_iteratorINSD_10device_ptrIfEEEEPfyS9_ff6squareIfEEEvT0_T1_T2_T3_T4_T6_:
	.zero		1152


//--------------------- .nv.shared._ZN3cub18CUB_300001_SM_10006detail6reduce28DeviceReduceSingleTileKernelINS2_10policy_hubIfjN4cuda3std3__44plusIfEEE10Policy1000EPfSC_iS9_ffNS7_10__identityEEEvT0_T1_T2_T3_T4_T6_ --------------------------
	.section	.nv.shared._ZN3cub18CUB_300001_SM_10006detail6reduce28DeviceReduceSingleTileKernelINS2_10policy_hubIfjN4cuda3std3__44plusIfEEE10Policy1000EPfSC_iS9_ffNS7_10__identityEEEvT0_T1_T2_T3_T4_T6_,"aw",@nobits
	.sectionflags	@""
	.align	128
.nv.shared._ZN3cub18CUB_300001_SM_10006detail6reduce28DeviceReduceSingleTileKernelINS2_10policy_hubIfjN4cuda3std3__44plusIfEEE10Policy1000EPfSC_iS9_ffNS7_10__identityEEEvT0_T1_T2_T3_T4_T6_:
	.zero		1152


//--------------------- .nv.shared._ZN3cub18CUB_300001_SM_10006detail6reduce18DeviceReduceKernelINS2_10policy_hubIfjN4cuda3std3__44plusIfEEE10Policy1000EN6thrust24THRUST_300001_SM_1000_NS6detail15normal_iteratorINSD_10device_ptrIfEEEEjS9_f6squareIfEEEvT0_PT3_T1_NS0_13GridEvenShareISO_EET2_T4_ --------------------------
	.section	.nv.shared._ZN3cub18CUB_300001_SM_10006detail6reduce18DeviceReduceKernelINS2_10policy_hubIfjN4cuda3std3__44plusIfEEE10Policy1000EN6thrust24THRUST_300001_SM_1000_NS6detail15normal_iteratorINSD_10device_ptrIfEEEEjS9_f6squareIfEEEvT0_PT3_T1_NS0_13GridEvenShareISO_EET2_T4_,"aw",@nobits
	.sectionflags	@""
	.align	128
.nv.shared._ZN3cub18CUB_300001_SM_10006detail6reduce18DeviceReduceKernelINS2_10policy_hubIfjN4cuda3std3__44plusIfEEE10Policy1000EN6thrust24THRUST_300001_SM_1000_NS6detail15normal_iteratorINSD_10device_ptrIfEEEEjS9_f6squareIfEEEvT0_PT3_T1_NS0_13GridEvenShareISO_EET2_T4_:
	.zero		1152


//--------------------- .nv.shared._ZN3cub18CUB_300001_SM_10006detail6reduce28DeviceReduceSingleTileKernelINS2_10policy_hubIfjN4cuda3std3__44plusIfEEE10Policy1000EN6thrust24THRUST_300001_SM_1000_NS6detail15normal_iteratorINSD_10device_ptrIfEEEEPfjS9_ff6squareIfEEEvT0_T1_T2_T3_T4_T6_ --------------------------
	.section	.nv.shared._ZN3cub18CUB_300001_SM_10006detail6reduce28DeviceReduceSingleTileKernelINS2_10policy_hubIfjN4cuda3std3__44plusIfEEE10Policy1000EN6thrust24THRUST_300001_SM_1000_NS6detail15normal_iteratorINSD_10device_ptrIfEEEEPfjS9_ff6squareIfEEEvT0_T1_T2_T3_T4_T6_,"aw",@nobits
	.sectionflags	@""
	.align	128
.nv.shared._ZN3cub18CUB_300001_SM_10006detail6reduce28DeviceReduceSingleTileKernelINS2_10policy_hubIfjN4cuda3std3__44plusIfEEE10Policy1000EN6thrust24THRUST_300001_SM_1000_NS6detail15normal_iteratorINSD_10device_ptrIfEEEEPfjS9_ff6squareIfEEEvT0_T1_T2_T3_T4_T6_:
	.zero		1152


//--------------------- .nv.shared._ZN3cub18CUB_300001_SM_10006detail9transform16transform_kernelINS2_10policy_hubILb0EN4cuda3std3__45tupleIJN6thrust24THRUST_300001_SM_1000_NS6detail15normal_iteratorINSA_10device_ptrIfEEEESF_EEEE10policy1000ElNS7_4plusIfEESF_JPfSL_EEEvT0_iT1_T2_DpNS2_10kernel_argIT3_EE --------------------------
	.section	.nv.shared._ZN3cub18CUB_300001_SM_10006detail9transform16transform_kernelINS2_10policy_hubILb0EN4cuda3std3__45tupleIJN6thrust24THRUST_300001_SM_1000_NS6detail15normal_iteratorINSA_10device_ptrIfEEEESF_EEEE10policy1000ElNS7_4plusIfEESF_JPfSL_EEEvT0_iT1_T2_DpNS2_10kernel_argIT3_EE,"aw",@nobits
	.sectionflags	@""
	.align	128
.nv.shared._ZN3cub18CUB_300001_SM_10006detail9transform16transform_kernelINS2_10policy_hubILb0EN4cuda3std3__45tupleIJN6thrust24THRUST_300001_SM_1000_NS6detail15normal_iteratorINSA_10device_ptrIfEEEESF_EEEE10policy1000ElNS7_4plusIfEESF_JPfSL_EEEvT0_iT1_T2_DpNS2_10kernel_argIT3_EE:
	.zero		1152


//--------------------- .nv.shared._ZN3cub18CUB_300001_SM_10006detail9transform16transform_kernelINS2_10policy_hubILb0EN4cuda3std3__45tupleIJN6thrust24THRUST_300001_SM_1000_NS6detail15normal_iteratorINSA_10device_ptrIfEEEESF_EEEE10policy1000EiNS7_4plusIfEESF_JPfSL_EEEvT0_iT1_T2_DpNS2_10kernel_argIT3_EE --------------------------
	.section	.nv.shared._ZN3cub18CUB_300001_SM_10006detail9transform16transform_kernelINS2_10policy_hubILb0EN4cuda3std3__45tupleIJN6thrust24THRUST_300001_SM_1000_NS6detail15normal_iteratorINSA_10device_ptrIfEEEESF_EEEE10policy1000EiNS7_4plusIfEESF_JPfSL_EEEvT0_iT1_T2_DpNS2_10kernel_argIT3_EE,"aw",@nobits
	.sectionflags	@""
	.align	128
.nv.shared._ZN3cub18CUB_300001_SM_10006detail9transform16transform_kernelINS2_10policy_hubILb0EN4cuda3std3__45tupleIJN6thrust24THRUST_300001_SM_1000_NS6detail15normal_iteratorINSA_10device_ptrIfEEEESF_EEEE10policy1000EiNS7_4plusIfEESF_JPfSL_EEEvT0_iT1_T2_DpNS2_10kernel_argIT3_EE:
	.zero		1152


//--------------------- .nv.shared._ZN3cub18CUB_300001_SM_10006detail9transform16transform_kernelINS2_10policy_hubILb0EN4cuda3std3__45tupleIJN6thrust24THRUST_300001_SM_1000_NS6detail15normal_iteratorINSA_10device_ptrIfEEEESF_EEEE10policy1000ElNS7_10multipliesIfEESF_JPfSL_EEEvT0_iT1_T2_DpNS2_10kernel_argIT3_EE --------------------------
	.section	.nv.shared._ZN3cub18CUB_300001_SM_10006detail9transform16transform_kernelINS2_10policy_hubILb0EN4cuda3std3__45tupleIJN6thrust24THRUST_300001_SM_1000_NS6detail15normal_iteratorINSA_10device_ptrIfEEEESF_EEEE10policy1000ElNS7_10multipliesIfEESF_JPfSL_EEEvT0_iT1_T2_DpNS2_10kernel_argIT3_EE,"aw",@nobits
	.sectionflags	@""
	.align	128
.nv.shared._ZN3cub18CUB_300001_SM_10006detail9transform16transform_kernelINS2_10policy_hubILb0EN4cuda3std3__45tupleIJN6thrust24THRUST_300001_SM_1000_NS6detail15normal_iteratorINSA_10device_ptrIfEEEESF_EEEE10policy1000ElNS7_10multipliesIfEESF_JPfSL_EEEvT0_iT1_T2_DpNS2_10kernel_argIT3_EE:
	.zero		1152


//--------------------- .nv.shared._ZN3cub18CUB_300001_SM_10006detail9transform16transform_kernelINS2_10policy_hubILb0EN4cuda3std3__45tupleIJN6thrust24THRUST_300001_SM_1000_NS6detail15normal_iteratorINSA_10device_ptrIfEEEESF_EEEE10policy1000EiNS7_10multipliesIfEESF_JPfSL_EEEvT0_iT1_T2_DpNS2_10kernel_argIT3_EE --------------------------
	.section	.nv.shared._ZN3cub18CUB_300001_SM_10006detail9transform16transform_kernelINS2_10policy_hubILb0EN4cuda3std3__45tupleIJN6thrust24THRUST_300001_SM_1000_NS6detail15normal_iteratorINSA_10device_ptrIfEEEESF_EEEE10policy1000EiNS7_10multipliesIfEESF_JPfSL_EEEvT0_iT1_T2_DpNS2_10kernel_argIT3_EE,"aw",@nobits
	.sectionflags	@""
	.align	128
.nv.shared._ZN3cub18CUB_300001_SM_10006detail9transform16transform_kernelINS2_10policy_hubILb0EN4cuda3std3__45tupleIJN6thrust24THRUST_300001_SM_1000_NS6detail15normal_iteratorINSA_10device_ptrIfEEEESF_EEEE10policy1000EiNS7_10multipliesIfEESF_JPfSL_EEEvT0_iT1_T2_DpNS2_10kernel_argIT3_EE:
	.zero		1152


//--------------------- .nv.shared._ZN3cub18CUB_300001_SM_10006detail9transform16transform_kernelINS2_10policy_hubILb1EN4cuda3std3__45tupleIJN6thrust24THRUST_300001_SM_1000_NS6detail15normal_iteratorINSA_10device_ptrIfEEEESF_EEEE10policy1000El13saxpy_functorSF_JPfSK_EEEvT0_iT1_T2_DpNS2_10kernel_argIT3_EE --------------------------
	.section	.nv.shared._ZN3cub18CUB_300001_SM_10006detail9transform16transform_kernelINS2_10policy_hubILb1EN4cuda3std3__45tupleIJN6thrust24THRUST_300001_SM_1000_NS6detail15normal_iteratorINSA_10device_ptrIfEEEESF_EEEE10policy1000El13saxpy_functorSF_JPfSK_EEEvT0_iT1_T2_DpNS2_10kernel_argIT3_EE,"aw",@nobits
	.sectionflags	@""
	.align	128
	.zero		1024


//--------------------- .nv.shared._ZN3cub18CUB_300001_SM_10006detail9transform16transform_kernelINS2_10policy_hubILb1EN4cuda3std3__45tupleIJN6thrust24THRUST_300001_SM_1000_NS6detail15normal_iteratorINSA_10device_ptrIfEEEESF_EEEE10policy1000Ei13saxpy_functorSF_JPfSK_EEEvT0_iT1_T2_DpNS2_10kernel_argIT3_EE --------------------------
	.section	.nv.shared._ZN3cub18CUB_300001_SM_10006detail9transform16transform_kernelINS2_10policy_hubILb1EN4cuda3std3__45tupleIJN6thrust24THRUST_300001_SM_1000_NS6detail15normal_iteratorINSA_10device_ptrIfEEEESF_EEEE10policy1000Ei13saxpy_functorSF_JPfSK_EEEvT0_iT1_T2_DpNS2_10kernel_argIT3_EE,"aw",@nobits
	.sectionflags	@""
	.align	128
	.zero		1024


//--------------------- .nv.shared._ZN3cub18CUB_300001_SM_10006detail8for_each13static_kernelINS2_12policy_hub_t12policy_500_tElN6thrust24THRUST_300001_SM_1000_NS8cuda_cub6__fill7functorINS7_6detail15normal_iteratorINS7_10device_ptrIfEEEEiEEEEvT0_T1_ --------------------------
	.section	.nv.shared._ZN3cub18CUB_300001_SM_10006detail8for_each13static_kernelINS2_12policy_hub_t12policy_500_tElN6thrust24THRUST_300001_SM_1000_NS8cuda_cub6__fill7functorINS7_6detail15normal_iteratorINS7_10device_ptrIfEEEEiEEEEvT0_T1_,"aw",@nobits
	.sectionflags	@""
	.align	128
	.zero		1024


//--------------------- .nv.shared._ZN3cub18CUB_300001_SM_10006detail8for_each13static_kernelINS2_12policy_hub_t12policy_500_tElN6thrust24THRUST_300001_SM_1000_NS8cuda_cub10__tabulate7functorINS7_6detail15normal_iteratorINS7_10device_ptrIfEEEENS7_6system6detail7generic6detail22compute_sequence_valueIivEElEEEEvT0_T1_ --------------------------
	.section	.nv.shared._ZN3cub18CUB_300001_SM_10006detail8for_each13static_kernelINS2_12policy_hub_t12policy_500_tElN6thrust24THRUST_300001_SM_1000_NS8cuda_cub10__tabulate7functorINS7_6detail15normal_iteratorINS7_10device_ptrIfEEEENS7_6system6detail7generic6detail22compute_sequence_valueIivEElEEEEvT0_T1_,"aw",@nobits
	.sectionflags	@""
	.align	128
	.zero		1024


//--------------------- .nv.shared._ZN3cub18CUB_300001_SM_10006detail8for_each13static_kernelINS2_12policy_hub_t12policy_500_tElN6thrust24THRUST_300001_SM_1000_NS8cuda_cub6__fill7functorINS7_6detail15normal_iteratorINS7_10device_ptrIfEEEEfEEEEvT0_T1_ --------------------------
	.section	.nv.shared._ZN3cub18CUB_300001_SM_10006detail8for_each13static_kernelINS2_12policy_hub_t12policy_500_tElN6thrust24THRUST_300001_SM_1000_NS8cuda_cub6__fill7functorINS7_6detail15normal_iteratorINS7_10device_ptrIfEEEEfEEEEvT0_T1_,"aw",@nobits
	.sectionflags	@""
	.align	128
	.zero		1024


//--------------------- .nv.shared._ZN3cub18CUB_300001_SM_10006detail8for_each13static_kernelINS2_12policy_hub_t12policy_500_tEmN6thrust24THRUST_300001_SM_1000_NS8cuda_cub20__uninitialized_fill7functorINS7_10device_ptrIfEEfEEEEvT0_T1_ --------------------------
	.section	.nv.shared._ZN3cub18CUB_300001_SM_10006detail8for_each13static_kernelINS2_12policy_hub_t12policy_500_tEmN6thrust24THRUST_300001_SM_1000_NS8cuda_cub20__uninitialized_fill7functorINS7_10device_ptrIfEEfEEEEvT0_T1_,"aw",@nobits
	.sectionflags	@""
	.align	128
	.zero		1024


//--------------------- .nv.shared._ZN3cub18CUB_300001_SM_10006detail11EmptyKernelIvEEvv --------------------------
	.section	.nv.shared._ZN3cub18CUB_300001_SM_10006detail11EmptyKernelIvEEvv,"aw",@nobits
	.sectionflags	@""
	.align	128
	.zero		1024


//--------------------- .nv.constant0._ZN3cub18CUB_300001_SM_10006detail6reduce28DeviceReduceSingleTileKernelINS2_10policy_hubIfyN4cuda3std3__44plusIfEEE10Policy1000EPfSC_iS9_ffNS7_10__identityEEEvT0_T1_T2_T3_T4_T6_ --------------------------
	.section	.nv.constant0._ZN3cub18CUB_300001_SM_10006detail6reduce28DeviceReduceSingleTileKernelINS2_10policy_hubIfyN4cuda3std3__44plusIfEEE10Policy1000EPfSC_iS9_ffNS7_10__identityEEEvT0_T1_T2_T3_T4_T6_,"a",@progbits
	.sectionflags	@""
	.align	4
.nv.constant0._ZN3cub18CUB_300001_SM_10006detail6reduce28DeviceReduceSingleTileKernelINS2_10policy_hubIfyN4cuda3std3__44plusIfEEE10Policy1000EPfSC_iS9_ffNS7_10__identityEEEvT0_T1_T2_T3_T4_T6_:
	.zero		925


//--------------------- .nv.constant0._ZN3cub18CUB_300001_SM_10006detail6reduce18DeviceReduceKernelINS2_10policy_hubIfyN4cuda3std3__44plusIfEEE10Policy1000EN6thrust24THRUST_300001_SM_1000_NS6detail15normal_iteratorINSD_10device_ptrIfEEEEyS9_f6squareIfEEEvT0_PT3_T1_NS0_13GridEvenShareISO_EET2_T4_ --------------------------
	.section	.nv.constant0._ZN3cub18CUB_300001_SM_10006detail6reduce18DeviceReduceKernelINS2_10policy_hubIfyN4cuda3std3__44plusIfEEE10Policy1000EN6thrust24THRUST_300001_SM_1000_NS6detail15normal_iteratorINSD_10device_ptrIfEEEEyS9_f6squareIfEEEvT0_PT3_T1_NS0_13GridEvenShareISO_EET2_T4_,"a",@progbits
	.sectionflags	@""
	.align	4
.nv.constant0._ZN3cub18CUB_300001_SM_10006detail6reduce18DeviceReduceKernelINS2_10policy_hubIfyN4cuda3std3__44plusIfEEE10Policy1000EN6thrust24THRUST_300001_SM_1000_NS6detail15normal_iteratorINSD_10device_ptrIfEEEEyS9_f6squareIfEEEvT0_PT3_T1_NS0_13GridEvenShareISO_EET2_T4_:
	.zero		994


//--------------------- .nv.constant0._ZN3cub18CUB_300001_SM_10006detail6reduce28DeviceReduceSingleTileKernelINS2_10policy_hubIfyN4cuda3std3__44plusIfEEE10Policy1000EN6thrust24THRUST_300001_SM_1000_NS6detail15normal_iteratorINSD_10device_ptrIfEEEEPfyS9_ff6squareIfEEEvT0_T1_T2_T3_T4_T6_ --------------------------
	.section	.nv.constant0._ZN3cub18CUB_300001_SM_10006detail6reduce28DeviceReduceSingleTileKernelINS2_10policy_hubIfyN4cuda3std3__44plusIfEEE10Policy1000EN6thrust24THRUST_300001_SM_1000_NS6detail15normal_iteratorINSD_10device_ptrIfEEEEPfyS9_ff6squareIfEEEvT0_T1_T2_T3_T4_T6_,"a",@progbits
	.sectionflags	@""
	.align	4
.nv.constant0._ZN3cub18CUB_300001_SM_10006detail6reduce28DeviceReduceSingleTileKernelINS2_10policy_hubIfyN4cuda3std3__44plusIfEEE10Policy1000EN6thrust24THRUST_300001_SM_1000_NS6detail15normal_iteratorINSD_10device_ptrIfEEEEPfyS9_ff6squareIfEEEvT0_T1_T2_T3_T4_T6_:
	.zero		929


//--------------------- .nv.constant0._ZN3cub18CUB_300001_SM_10006detail6reduce28DeviceReduceSingleTileKernelINS2_10policy_hubIfjN4cuda3std3__44plusIfEEE10Policy1000EPfSC_iS9_ffNS7_10__identityEEEvT0_T1_T2_T3_T4_T6_ --------------------------
	.section	.nv.constant0._ZN3cub18CUB_300001_SM_10006detail6reduce28DeviceReduceSingleTileKernelINS2_10policy_hubIfjN4cuda3std3__44plusIfEEE10Policy1000EPfSC_iS9_ffNS7_10__identityEEEvT0_T1_T2_T3_T4_T6_,"a",@progbits
	.sectionflags	@""
	.align	4
.nv.constant0._ZN3cub18CUB_300001_SM_10006detail6reduce28DeviceReduceSingleTileKernelINS2_10policy_hubIfjN4cuda3std3__44plusIfEEE10Policy1000EPfSC_iS9_ffNS7_10__identityEEEvT0_T1_T2_T3_T4_T6_:
	.zero		925


//--------------------- .nv.constant0._ZN3cub18CUB_300001_SM_10006detail6reduce18DeviceReduceKernelINS2_10policy_hubIfjN4cuda3std3__44plusIfEEE10Policy1000EN6thrust24THRUST_300001_SM_1000_NS6detail15normal_iteratorINSD_10device_ptrIfEEEEjS9_f6squareIfEEEvT0_PT3_T1_NS0_13GridEvenShareISO_EET2_T4_ --------------------------
	.section	.nv.constant0._ZN3cub18CUB_300001_SM_10006detail6reduce18DeviceReduceKernelINS2_10policy_hubIfjN4cuda3std3__44plusIfEEE10Policy1000EN6thrust24THRUST_300001_SM_1000_NS6detail15normal_iteratorINSD_10device_ptrIfEEEEjS9_f6squareIfEEEvT0_PT3_T1_NS0_13GridEvenShareISO_EET2_T4_,"a",@progbits
	.sectionflags	@""
	.align	4
.nv.constant0._ZN3cub18CUB_300001_SM_10006detail6reduce18DeviceReduceKernelINS2_10policy_hubIfjN4cuda3std3__44plusIfEEE10Policy1000EN6thrust24THRUST_300001_SM_1000_NS6detail15normal_iteratorINSD_10device_ptrIfEEEEjS9_f6squareIfEEEvT0_PT3_T1_NS0_13GridEvenShareISO_EET2_T4_:
	.zero		958


//--------------------- .nv.constant0._ZN3cub18CUB_300001_SM_10006detail6reduce28DeviceReduceSingleTileKernelINS2_10policy_hubIfjN4cuda3std3__44plusIfEEE10Policy1000EN6thrust24THRUST_300001_SM_1000_NS6detail15normal_iteratorINSD_10device_ptrIfEEEEPfjS9_ff6squareIfEEEvT0_T1_T2_T3_T4_T6_ --------------------------
	.section	.nv.constant0._ZN3cub18CUB_300001_SM_10006detail6reduce28DeviceReduceSingleTileKernelINS2_10policy_hubIfjN4cuda3std3__44plusIfEEE10Policy1000EN6thrust24THRUST_300001_SM_1000_NS6detail15normal_iteratorINSD_10device_ptrIfEEEEPfjS9_ff6squareIfEEEvT0_T1_T2_T3_T4_T6_,"a",@progbits
	.sectionflags	@""
	.align	4
.nv.constant0._ZN3cub18CUB_300001_SM_10006detail6reduce28DeviceReduceSingleTileKernelINS2_10policy_hubIfjN4cuda3std3__44plusIfEEE10Policy1000EN6thrust24THRUST_300001_SM_1000_NS6detail15normal_iteratorINSD_10device_ptrIfEEEEPfjS9_ff6squareIfEEEvT0_T1_T2_T3_T4_T6_:
	.zero		925


//--------------------- .nv.constant0._ZN3cub18CUB_300001_SM_10006detail9transform16transform_kernelINS2_10policy_hubILb0EN4cuda3std3__45tupleIJN6thrust24THRUST_300001_SM_1000_NS6detail15normal_iteratorINSA_10device_ptrIfEEEESF_EEEE10policy1000ElNS7_4plusIfEESF_JPfSL_EEEvT0_iT1_T2_DpNS2_10kernel_argIT3_EE --------------------------
	.section	.nv.constant0._ZN3cub18CUB_300001_SM_10006detail9transform16transform_kernelINS2_10policy_hubILb0EN4cuda3std3__45tupleIJN6thrust24THRUST_300001_SM_1000_NS6detail15normal_iteratorINSA_10device_ptrIfEEEESF_EEEE10policy1000ElNS7_4plusIfEESF_JPfSL_EEEvT0_iT1_T2_DpNS2_10kernel_argIT3_EE,"a",@progbits
	.sectionflags	@""
	.align	4
.nv.constant0._ZN3cub18CUB_300001_SM_10006detail9transform16transform_kernelINS2_10policy_hubILb0EN4cuda3std3__45tupleIJN6thrust24THRUST_300001_SM_1000_NS6detail15normal_iteratorINSA_10device_ptrIfEEEESF_EEEE10policy1000ElNS7_4plusIfEESF_JPfSL_EEEvT0_iT1_T2_DpNS2_10kernel_argIT3_EE:
	.zero		952


//--------------------- .nv.constant0._ZN3cub18CUB_300001_SM_10006detail9transform16transform_kernelINS2_10policy_hubILb0EN4cuda3std3__45tupleIJN6thrust24THRUST_300001_SM_1000_NS6detail15normal_iteratorINSA_10device_ptrIfEEEESF_EEEE10policy1000EiNS7_4plusIfEESF_JPfSL_EEEvT0_iT1_T2_DpNS2_10kernel_argIT3_EE --------------------------
	.section	.nv.constant0._ZN3cub18CUB_300001_SM_10006detail9transform16transform_kernelINS2_10policy_hubILb0EN4cuda3std3__45tupleIJN6thrust24THRUST_300001_SM_1000_NS6detail15normal_iteratorINSA_10device_ptrIfEEEESF_EEEE10policy1000EiNS7_4plusIfEESF_JPfSL_EEEvT0_iT1_T2_DpNS2_10kernel_argIT3_EE,"a",@progbits
	.sectionflags	@""
	.align	4
.nv.constant0._ZN3cub18CUB_300001_SM_10006detail9transform16transform_kernelINS2_10policy_hubILb0EN4cuda3std3__45tupleIJN6thrust24THRUST_300001_SM_1000_NS6detail15normal_iteratorINSA_10device_ptrIfEEEESF_EEEE10policy1000EiNS7_4plusIfEESF_JPfSL_EEEvT0_iT1_T2_DpNS2_10kernel_argIT3_EE:
	.zero		952


//--------------------- .nv.constant0._ZN3cub18CUB_300001_SM_10006detail9transform16transform_kernelINS2_10policy_hubILb0EN4cuda3std3__45tupleIJN6thrust24THRUST_300001_SM_1000_NS6detail15normal_iteratorINSA_10device_ptrIfEEEESF_EEEE10policy1000ElNS7_10multipliesIfEESF_JPfSL_EEEvT0_iT1_T2_DpNS2_10kernel_argIT3_EE --------------------------
	.section	.nv.constant0._ZN3cub18CUB_300001_SM_10006detail9transform16transform_kernelINS2_10policy_hubILb0EN4cuda3std3__45tupleIJN6thrust24THRUST_300001_SM_1000_NS6detail15normal_iteratorINSA_10device_ptrIfEEEESF_EEEE10policy1000ElNS7_10multipliesIfEESF_JPfSL_EEEvT0_iT1_T2_DpNS2_10kernel_argIT3_EE,"a",@progbits
	.sectionflags	@""
	.align	4
.nv.constant0._ZN3cub18CUB_300001_SM_10006detail9transform16transform_kernelINS2_10policy_hubILb0EN4cuda3std3__45tupleIJN6thrust24THRUST_300001_SM_1000_NS6detail15normal_iteratorINSA_10device_ptrIfEEEESF_EEEE10policy1000ElNS7_10multipliesIfEESF_JPfSL_EEEvT0_iT1_T2_DpNS2_10kernel_argIT3_EE:
	.zero		952


//--------------------- .nv.constant0._ZN3cub18CUB_300001_SM_10006detail9transform16transform_kernelINS2_10policy_hubILb0EN4cuda3std3__45tupleIJN6thrust24THRUST_300001_SM_1000_NS6detail15normal_iteratorINSA_10device_ptrIfEEEESF_EEEE10policy1000EiNS7_10multipliesIfEESF_JPfSL_EEEvT0_iT1_T2_DpNS2_10kernel_argIT3_EE --------------------------
	.section	.nv.constant0._ZN3cub18CUB_300001_SM_10006detail9transform16transform_kernelINS2_10policy_hubILb0EN4cuda3std3__45tupleIJN6thrust24THRUST_300001_SM_1000_NS6detail15normal_iteratorINSA_10device_ptrIfEEEESF_EEEE10policy1000EiNS7_10multipliesIfEESF_JPfSL_EEEvT0_iT1_T2_DpNS2_10kernel_argIT3_EE,"a",@progbits
	.sectionflags	@""
	.align	4
.nv.constant0._ZN3cub18CUB_300001_SM_10006detail9transform16transform_kernelINS2_10policy_hubILb0EN4cuda3std3__45tupleIJN6thrust24THRUST_300001_SM_1000_NS6detail15normal_iteratorINSA_10device_ptrIfEEEESF_EEEE10policy1000EiNS7_10multipliesIfEESF_JPfSL_EEEvT0_iT1_T2_DpNS2_10kernel_argIT3_EE:
	.zero		952


//--------------------- .nv.constant0._ZN3cub18CUB_300001_SM_10006detail9transform16transform_kernelINS2_10policy_hubILb1EN4cuda3std3__45tupleIJN6thrust24THRUST_300001_SM_1000_NS6detail15normal_iteratorINSA_10device_ptrIfEEEESF_EEEE10policy1000El13saxpy_functorSF_JPfSK_EEEvT0_iT1_T2_DpNS2_10kernel_argIT3_EE --------------------------
	.section	.nv.constant0._ZN3cub18CUB_300001_SM_10006detail9transform16transform_kernelINS2_10policy_hubILb1EN4cuda3std3__45tupleIJN6thrust24THRUST_300001_SM_1000_NS6detail15normal_iteratorINSA_10device_ptrIfEEEESF_EEEE10policy1000El13saxpy_functorSF_JPfSK_EEEvT0_iT1_T2_DpNS2_10kernel_argIT3_EE,"a",@progbits
	.sectionflags	@""
	.align	4
.nv.constant0._ZN3cub18CUB_300001_SM_10006detail9transform16transform_kernelINS2_10policy_hubILb1EN4cuda3std3__45tupleIJN6thrust24THRUST_300001_SM_1000_NS6detail15normal_iteratorINSA_10device_ptrIfEEEESF_EEEE10policy1000El13saxpy_functorSF_JPfSK_EEEvT0_iT1_T2_DpNS2_10kernel_argIT3_EE:
	.zero		952


//--------------------- .nv.constant0._ZN3cub18CUB_300001_SM_10006detail9transform16transform_kernelINS2_10policy_hubILb1EN4cuda3std3__45tupleIJN6thrust24THRUST_300001_SM_1000_NS6detail15normal_iteratorINSA_10device_ptrIfEEEESF_EEEE10policy1000Ei13saxpy_functorSF_JPfSK_EEEvT0_iT1_T2_DpNS2_10kernel_argIT3_EE --------------------------
	.section	.nv.constant0._ZN3cub18CUB_300001_SM_10006detail9transform16transform_kernelINS2_10policy_hubILb1EN4cuda3std3__45tupleIJN6thrust24THRUST_300001_SM_1000_NS6detail15normal_iteratorINSA_10device_ptrIfEEEESF_EEEE10policy1000Ei13saxpy_functorSF_JPfSK_EEEvT0_iT1_T2_DpNS2_10kernel_argIT3_EE,"a",@progbits
	.sectionflags	@""
	.align	4
.nv.constant0._ZN3cub18CUB_300001_SM_10006detail9transform16transform_kernelINS2_10policy_hubILb1EN4cuda3std3__45tupleIJN6thrust24THRUST_300001_SM_1000_NS6detail15normal_iteratorINSA_10device_ptrIfEEEESF_EEEE10policy1000Ei13saxpy_functorSF_JPfSK_EEEvT0_iT1_T2_DpNS2_10kernel_argIT3_EE:
	.zero		952


//--------------------- .nv.constant0._ZN3cub18CUB_300001_SM_10006detail8for_each13static_kernelINS2_12policy_hub_t12policy_500_tElN6thrust24THRUST_300001_SM_1000_NS8cuda_cub6__fill7functorINS7_6detail15normal_iteratorINS7_10device_ptrIfEEEEiEEEEvT0_T1_ --------------------------
	.section	.nv.constant0._ZN3cub18CUB_300001_SM_10006detail8for_each13static_kernelINS2_12policy_hub_t12policy_500_tElN6thrust24THRUST_300001_SM_1000_NS8cuda_cub6__fill7functorINS7_6detail15normal_iteratorINS7_10device_ptrIfEEEEiEEEEvT0_T1_,"a",@progbits
	.sectionflags	@""
	.align	4
.nv.constant0._ZN3cub18CUB_300001_SM_10006detail8for_each13static_kernelINS2_12policy_hub_t12policy_500_tElN6thrust24THRUST_300001_SM_1000_NS8cuda_cub6__fill7functorINS7_6detail15normal_iteratorINS7_10device_ptrIfEEEEiEEEEvT0_T1_:
	.zero		920


//--------------------- .nv.constant0._ZN3cub18CUB_300001_SM_10006detail8for_each13static_kernelINS2_12policy_hub_t12policy_500_tElN6thrust24THRUST_300001_SM_1000_NS8cuda_cub10__tabulate7functorINS7_6detail15normal_iteratorINS7_10device_ptrIfEEEENS7_6system6detail7generic6detail22compute_sequence_valueIivEElEEEEvT0_T1_ --------------------------
	.section	.nv.constant0._ZN3cub18CUB_300001_SM_10006detail8for_each13static_kernelINS2_12policy_hub_t12policy_500_tElN6thrust24THRUST_300001_SM_1000_NS8cuda_cub10__tabulate7functorINS7_6detail15normal_iteratorINS7_10device_ptrIfEEEENS7_6system6detail7generic6detail22compute_sequence_valueIivEElEEEEvT0_T1_,"a",@progbits
	.sectionflags	@""
	.align	4
.nv.constant0._ZN3cub18CUB_300001_SM_10006detail8for_each13static_kernelINS2_12policy_hub_t12policy_500_tElN6thrust24THRUST_300001_SM_1000_NS8cuda_cub10__tabulate7functorINS7_6detail15normal_iteratorINS7_10device_ptrIfEEEENS7_6system6detail7generic6detail22compute_sequence_valueIivEElEEEEvT0_T1_:
	.zero		920


//--------------------- .nv.constant0._ZN3cub18CUB_300001_SM_10006detail8for_each13static_kernelINS2_12policy_hub_t12policy_500_tElN6thrust24THRUST_300001_SM_1000_NS8cuda_cub6__fill7functorINS7_6detail15normal_iteratorINS7_10device_ptrIfEEEEfEEEEvT0_T1_ --------------------------
	.section	.nv.constant0._ZN3cub18CUB_300001_SM_10006detail8for_each13static_kernelINS2_12policy_hub_t12policy_500_tElN6thrust24THRUST_300001_SM_1000_NS8cuda_cub6__fill7functorINS7_6detail15normal_iteratorINS7_10device_ptrIfEEEEfEEEEvT0_T1_,"a",@progbits
	.sectionflags	@""
	.align	4
.nv.constant0._ZN3cub18CUB_300001_SM_10006detail8for_each13static_kernelINS2_12policy_hub_t12policy_500_tElN6thrust24THRUST_300001_SM_1000_NS8cuda_cub6__fill7functorINS7_6detail15normal_iteratorINS7_10device_ptrIfEEEEfEEEEvT0_T1_:
	.zero		920


//--------------------- .nv.constant0._ZN3cub18CUB_300001_SM_10006detail8for_each13static_kernelINS2_12policy_hub_t12policy_500_tEmN6thrust24THRUST_300001_SM_1000_NS8cuda_cub20__uninitialized_fill7functorINS7_10device_ptrIfEEfEEEEvT0_T1_ --------------------------
	.section	.nv.constant0._ZN3cub18CUB_300001_SM_10006detail8for_each13static_kernelINS2_12policy_hub_t12policy_500_tEmN6thrust24THRUST_300001_SM_1000_NS8cuda_cub20__uninitialized_fill7functorINS7_10device_ptrIfEEfEEEEvT0_T1_,"a",@progbits
	.sectionflags	@""
	.align	4
.nv.constant0._ZN3cub18CUB_300001_SM_10006detail8for_each13static_kernelINS2_12policy_hub_t12policy_500_tEmN6thrust24THRUST_300001_SM_1000_NS8cuda_cub20__uninitialized_fill7functorINS7_10device_ptrIfEEfEEEEvT0_T1_:
	.zero		920


//--------------------- .nv.constant0._ZN3cub18CUB_300001_SM_10006detail11EmptyKernelIvEEvv --------------------------
	.section	.nv.constant0._ZN3cub18CUB_300001_SM_10006detail11EmptyKernelIvEEvv,"a",@progbits
	.sectionflags	@""
	.align	4
.nv.constant0._ZN3cub18CUB_300001_SM_10006detail11EmptyKernelIvEEvv:
	.zero		896


//--------------------- SYMBOLS --------------------------

	.type		.nv.reservedSmem.offset0,@object
	.size		.nv.reservedSmem.offset0,0x4
	.type		.nv.reservedSmem.cap,@object
	.size		.nv.reservedSmem.cap,0x4
